def matmul_kernel(
    a_ptr,
    b_ptr,
    c_ptr,
    M,
    N,
    K,
    stride_am,
    stride_ak,
    stride_bk,
    stride_bn,
    stride_cm,
    stride_cn,
    BLOCK_M: tl.constexpr,
    BLOCK_N: tl.constexpr,
    BLOCK_K: tl.constexpr,
    GROUP_M: tl.constexpr,
):
    pid = tl.program_id(axis=0)
    num_pid_m = tl.cdiv(M, BLOCK_M)
    num_pid_n = tl.cdiv(N, BLOCK_N)
    num_pid_in_group = GROUP_M * num_pid_n
    group_id = pid // num_pid_in_group
    first_pid_m = group_id * GROUP_M
    group_size_m = min(num_pid_m - first_pid_m, GROUP_M)
    pid_m = first_pid_m + ((pid % num_pid_in_group) % group_size_m)
    pid_n = (pid % num_pid_in_group) // group_size_m

    offs_am = (pid_m * BLOCK_M + tl.arange(0, BLOCK_M)) % M
    offs_bn = (pid_n * BLOCK_N + tl.arange(0, BLOCK_N)) % N
    offs_k = tl.arange(0, BLOCK_K)
    a_ptrs = a_ptr + offs_am[:, None] * stride_am + offs_k[None, :] * stride_ak
    b_ptrs = b_ptr + offs_k[:, None] * stride_bk + offs_bn[None, :] * stride_bn

    acc = tl.zeros((BLOCK_M, BLOCK_N), dtype=tl.float32)
    for kk in range(0, tl.cdiv(K, BLOCK_K)):
        a = tl.load(a_ptrs, mask=offs_k[None, :] < K - kk * BLOCK_K, other=0.0)
        b = tl.load(b_ptrs, mask=offs_k[:, None] < K - kk * BLOCK_K, other=0.0)
        acc = tl.dot(a, b, acc)
        a_ptrs += BLOCK_K * stride_ak
        b_ptrs += BLOCK_K * stride_bk

    c = acc.to(c_ptr.dtype.element_ty)
    offs_cm = pid_m * BLOCK_M + tl.arange(0, BLOCK_M)
    offs_cn = pid_n * BLOCK_N + tl.arange(0, BLOCK_N)
    c_ptrs = c_ptr + offs_cm[:, None] * stride_cm + offs_cn[None, :] * stride_cn
    mask = (offs_cm[:, None] < M) & (offs_cn[None, :] < N)
    tl.store(c_ptrs, c, mask=mask)

# config = {"BLOCK_K": 256, "BLOCK_M": 128, "BLOCK_N": 128, "GROUP_M": 8, "arch": "sm_80", "dtype": "fp16", "num_ctas": 1, "num_stages": 3, "num_warps": 4}
# arch = sm_80


// ===== COMPILED SASS (sm_80) =====

	.target	sm_80

	.elftype	@"ET_EXEC"


//--------------------- .note.nv.tkinfo           --------------------------
	.section	.note.nv.tkinfo,"",@"SHT_NOTE"
	.sectionflags	@"SHF_NOTE_NV_TKINFO"
	.tkinfo
        /*0018*/ 	.word	0x00000002
        /*0030*/ 	.string	""
        /*0030*/ 	.string	"ptxas"
        /*0030*/ 	.string	"Cuda compilation tools, release 13.0, V13.0.88"
        /*0030*/ 	.string	"Build cuda_13.0.r13.0/compiler.36424714_0"
        /*0030*/ 	.string	"-v  -suppress-debug-info  -lineinfo  -arch sm_80 "



//--------------------- .note.nv.cuinfo           --------------------------
	.section	.note.nv.cuinfo,"",@"SHT_NOTE"
	.sectionflags	@"SHF_NOTE_NV_CUINFO"
        /*0018*/ 	.short	0x0002
        /*001a*/ 	.short	0x0050
        /*001c*/ 	.short	0x0082
	.zero		2


//--------------------- .nv.info                  --------------------------
	.section	.nv.info,"",@"SHT_CUDA_INFO"
	.align	4


	//----- nvinfo : EIATTR_REGCOUNT
	.align		4
        /*0000*/ 	.byte	0x04, 0x2f
        /*0002*/ 	.short	(.L_1 - .L_0)
	.align		4
.L_0:
        /*0004*/ 	.word	index@(matmul_kernel)
        /*0008*/ 	.word	0x00000020


	//----- nvinfo : EIATTR_FRAME_SIZE
	.align		4
.L_1:
        /*000c*/ 	.byte	0x04, 0x11
        /*000e*/ 	.short	(.L_3 - .L_2)
	.align		4
.L_2:
        /*0010*/ 	.word	index@(matmul_kernel)
        /*0014*/ 	.word	0x000042e0


	//----- nvinfo : EIATTR_MIN_STACK_SIZE
	.align		4
.L_3:
        /*0018*/ 	.byte	0x04, 0x12
        /*001a*/ 	.short	(.L_5 - .L_4)
	.align		4
.L_4:
        /*001c*/ 	.word	index@(matmul_kernel)
        /*0020*/ 	.word	0x000042e0
.L_5:


//--------------------- .nv.info.matmul_kernel    --------------------------
	.section	.nv.info.matmul_kernel,"",@"SHT_CUDA_INFO"
	.sectionflags	@""
	.align	4


	//----- nvinfo : EIATTR_CUDA_API_VERSION
	.align		4
        /*0000*/ 	.byte	0x04, 0x37
        /*0002*/ 	.short	(.L_7 - .L_6)
.L_6:
        /*0004*/ 	.word	0x00000082


	//----- nvinfo : EIATTR_SW2861232_WAR
	.align		4
.L_7:
        /*0008*/ 	.byte	0x01, 0x35
	.zero		2


	//----- nvinfo : EIATTR_PARAM_CBANK
	.align		4
        /*000c*/ 	.byte	0x04, 0x0a
        /*000e*/ 	.short	(.L_9 - .L_8)
	.align		4
.L_8:
        /*0010*/ 	.word	index@(.nv.constant0.matmul_kernel)
        /*0014*/ 	.short	0x0160
        /*0016*/ 	.short	0x0050


	//----- nvinfo : EIATTR_CBANK_PARAM_SIZE
	.align		4
.L_9:
        /*0018*/ 	.byte	0x03, 0x19
        /*001a*/ 	.short	0x0050


	//----- nvinfo : EIATTR_KPARAM_INFO
	.align		4
        /*001c*/ 	.byte	0x04, 0x17
        /*001e*/ 	.short	(.L_11 - .L_10)
.L_10:
        /*0020*/ 	.word	0x00000000
        /*0024*/ 	.short	0x000d
        /*0026*/ 	.short	0x0048
        /*0028*/ 	.byte	0x00, 0xf4, 0x21, 0x00


	//----- nvinfo : EIATTR_KPARAM_INFO
	.align		4
.L_11:
        /*002c*/ 	.byte	0x04, 0x17
        /*002e*/ 	.short	(.L_13 - .L_12)
.L_12:
        /*0030*/ 	.word	0x00000000
        /*0034*/ 	.short	0x000c
        /*0036*/ 	.short	0x0040
        /*0038*/ 	.byte	0x00, 0xf4, 0x21, 0x00


	//----- nvinfo : EIATTR_KPARAM_INFO
	.align		4
.L_13:
        /*003c*/ 	.byte	0x04, 0x17
        /*003e*/ 	.short	(.L_15 - .L_14)
.L_14:
        /*0040*/ 	.word	0x00000000
        /*0044*/ 	.short	0x000b
        /*0046*/ 	.short	0x0038
        /*0048*/ 	.byte	0x00, 0xf0, 0x11, 0x00


	//----- nvinfo : EIATTR_KPARAM_INFO
	.align		4
.L_15:
        /*004c*/ 	.byte	0x04, 0x17
        /*004e*/ 	.short	(.L_17 - .L_16)
.L_16:
        /*0050*/ 	.word	0x00000000
        /*0054*/ 	.short	0x000a
        /*0056*/ 	.short	0x0034
        /*0058*/ 	.byte	0x00, 0xf0, 0x11, 0x00


	//----- nvinfo : EIATTR_KPARAM_INFO
	.align		4
.L_17:
        /*005c*/ 	.byte	0x04, 0x17
        /*005e*/ 	.short	(.L_19 - .L_18)
.L_18:
        /*0060*/ 	.word	0x00000000
        /*0064*/ 	.short	0x0009
        /*0066*/ 	.short	0x0030
        /*0068*/ 	.byte	0x00, 0xf0, 0x11, 0x00


	//----- nvinfo : EIATTR_KPARAM_INFO
	.align		4
.L_19:
        /*006c*/ 	.byte	0x04, 0x17
        /*006e*/ 	.short	(.L_21 - .L_20)
.L_20:
        /*0070*/ 	.word	0x00000000
        /*0074*/ 	.short	0x0008
        /*0076*/ 	.short	0x002c
        /*0078*/ 	.byte	0x00, 0xf0, 0x11, 0x00


	//----- nvinfo : EIATTR_KPARAM_INFO
	.align		4
.L_21:
        /*007c*/ 	.byte	0x04, 0x17
        /*007e*/ 	.short	(.L_23 - .L_22)
.L_22:
        /*0080*/ 	.word	0x00000000
        /*0084*/ 	.short	0x0007
        /*0086*/ 	.short	0x0028
        /*0088*/ 	.byte	0x00, 0xf0, 0x11, 0x00


	//----- nvinfo : EIATTR_KPARAM_INFO
	.align		4
.L_23:
        /*008c*/ 	.byte	0x04, 0x17
        /*008e*/ 	.short	(.L_25 - .L_24)
.L_24:
        /*0090*/ 	.word	0x00000000
        /*0094*/ 	.short	0x0006
        /*0096*/ 	.short	0x0024
        /*0098*/ 	.byte	0x00, 0xf0, 0x11, 0x00


	//----- nvinfo : EIATTR_KPARAM_INFO
	.align		4
.L_25:
        /*009c*/ 	.byte	0x04, 0x17
        /*009e*/ 	.short	(.L_27 - .L_26)
.L_26:
        /*00a0*/ 	.word	0x00000000
        /*00a4*/ 	.short	0x0005
        /*00a6*/ 	.short	0x0020
        /*00a8*/ 	.byte	0x00, 0xf0, 0x11, 0x00


	//----- nvinfo : EIATTR_KPARAM_INFO
	.align		4
.L_27:
        /*00ac*/ 	.byte	0x04, 0x17
        /*00ae*/ 	.short	(.L_29 - .L_28)
.L_28:
        /*00b0*/ 	.word	0x00000000
        /*00b4*/ 	.short	0x0004
        /*00b6*/ 	.short	0x001c
        /*00b8*/ 	.byte	0x00, 0xf0, 0x11, 0x00


	//----- nvinfo : EIATTR_KPARAM_INFO
	.align		4
.L_29:
        /*00bc*/ 	.byte	0x04, 0x17
        /*00be*/ 	.short	(.L_31 - .L_30)
.L_30:
        /*00c0*/ 	.word	0x00000000
        /*00c4*/ 	.short	0x0003
        /*00c6*/ 	.short	0x0018
        /*00c8*/ 	.byte	0x00, 0xf0, 0x11, 0x00


	//----- nvinfo : EIATTR_KPARAM_INFO
	.align		4
.L_31:
        /*00cc*/ 	.byte	0x04, 0x17
        /*00ce*/ 	.short	(.L_33 - .L_32)
.L_32:
        /*00d0*/ 	.word	0x00000000
        /*00d4*/ 	.short	0x0002
        /*00d6*/ 	.short	0x0010
        /*00d8*/ 	.byte	0x00, 0xf4, 0x21, 0x00


	//----- nvinfo : EIATTR_KPARAM_INFO
	.align		4
.L_33:
        /*00dc*/ 	.byte	0x04, 0x17
        /*00de*/ 	.short	(.L_35 - .L_34)
.L_34:
        /*00e0*/ 	.word	0x00000000
        /*00e4*/ 	.short	0x0001
        /*00e6*/ 	.short	0x0008
        /*00e8*/ 	.byte	0x00, 0xf4, 0x21, 0x00


	//----- nvinfo : EIATTR_KPARAM_INFO
	.align		4
.L_35:
        /*00ec*/ 	.byte	0x04, 0x17
        /*00ee*/ 	.short	(.L_37 - .L_36)
.L_36:
        /*00f0*/ 	.word	0x00000000
        /*00f4*/ 	.short	0x0000
        /*00f6*/ 	.short	0x0000
        /*00f8*/ 	.byte	0x00, 0xf4, 0x21, 0x00


	//----- nvinfo : EIATTR_MAXREG_COUNT
	.align		4
.L_37:
        /*00fc*/ 	.byte	0x03, 0x1b
        /*00fe*/ 	.short	0x00ff


	//----- nvinfo : EIATTR_NUM_BARRIERS
	.align		4
        /*0100*/ 	.byte	0x02, 0x4c
        /*0102*/ 	.byte	0x01
	.zero		1


	//----- nvinfo : EIATTR_ANNOTATIONS
	.align		4
        /*0104*/ 	.byte	0x04, 0x55
        /*0106*/ 	.short	(.L_39 - .L_38)


	//   ....[0]....
.L_38:
        /*0108*/ 	.word	0x00000001
        /*010c*/ 	.byte	0x80, 0x05, 0x00, 0x00, 0x01, 0x00, 0x00, 0x00, 0x90, 0x05, 0x00, 0x00, 0x01, 0x00, 0x00, 0x00
        /* <DEDUP_REMOVED lines=3231> */
        /*cb0c*/ 	.byte	0x00, 0x2a, 0x03, 0x00, 0x01, 0x00, 0x00, 0x00, 0x10, 0x2a, 0x03, 0x00


	//----- nvinfo : EIATTR_MERCURY_ISA_VERSION
	.align		4
.L_39:
        /*cb18*/ 	.byte	0x03, 0x5f
        /*cb1a*/ 	.short	0x0000


	//----- nvinfo : EIATTR_EXIT_INSTR_OFFSETS
	.align		4
        /*cb1c*/ 	.byte	0x04, 0x1c
        /*cb1e*/ 	.short	(.L_41 - .L_40)


	//   ....[0]....
.L_40:
        /*cb20*/ 	.word	0x000628b0


	//   ....[1]....
        /*cb24*/ 	.word	0x000628e0


	//----- nvinfo : EIATTR_REQNTID
	.align		4
.L_41:
        /*cb28*/ 	.byte	0x04, 0x10
        /*cb2a*/ 	.short	(.L_43 - .L_42)
.L_42:
        /*cb2c*/ 	.word	0x00000080
        /*cb30*/ 	.word	0x00000001
        /*cb34*/ 	.word	0x00000001
.L_43:


//--------------------- .nv.callgraph             --------------------------
	.section	.nv.callgraph,"",@"SHT_CUDA_CALLGRAPH"
	.align	4
	.sectionentsize	8
	.align		4
        /*0000*/ 	.word	0x00000000
	.align		4
        /*0004*/ 	.word	0xffffffff
	.align		4
        /*0008*/ 	.word	0x00000000
	.align		4
        /*000c*/ 	.word	0xfffffffe
	.align		4
        /*0010*/ 	.word	0x00000000
	.align		4
        /*0014*/ 	.word	0xfffffffd
	.align		4
        /*0018*/ 	.word	0x00000000
	.align		4
        /*001c*/ 	.word	0xfffffffc


//--------------------- .nv.rel.action            --------------------------
	.section	.nv.rel.action,"",@"SHT_CUDA_RELOCINFO"
	.align	8
	.sectionentsize	8
        /*0000*/ 	.byte	0x73, 0x00, 0x00, 0x00, 0x00, 0x00, 0x00, 0x00, 0x00, 0x00, 0x00, 0x11, 0x25, 0x00, 0x05, 0x36


//--------------------- .nv.constant0.matmul_kernel --------------------------
	.section	.nv.constant0.matmul_kernel,"a",@progbits
	.sectionflags	@""
	.align	4
.nv.constant0.matmul_kernel:
	.zero		432


//--------------------- .text.matmul_kernel       --------------------------
	.section	.text.matmul_kernel,"ax",@progbits
	.sectioninfo	@"SHI_REGISTERS=32"
	.align	128
        .global         matmul_kernel
        .type           matmul_kernel,@function
        .size           matmul_kernel,(.L_x_4 - matmul_kernel)
        .other          matmul_kernel,@"STO_CUDA_ENTRY STV_DEFAULT"
matmul_kernel:
.text.matmul_kernel:
[----:B------:R-:W-:-:S04]  /*0000*/  IMAD.MOV.U32 R1, RZ, RZ, c[0x0][0x28] ;  /* 0x00000a00ff017624 */ /* 0x000fc800078e00ff */
[----:B------:R-:W-:Y:S01]  /*0010*/  IMAD.MOV.U32 R6, RZ, RZ, 0x7f ;  /* 0x0000007fff067424 */ /* 0x000fe200078e00ff */
[----:B------:R-:W-:Y:S01]  /*0020*/  IADD3 R1, R1, -0x42e0, RZ ;  /* 0xffffbd2001017810 */ /* 0x000fe20007ffe0ff */
[----:B------:R-:W0:Y:S01]  /*0030*/  S2R R28, SR_TID.X ;  /* 0x00000000001c7919 */ /* 0x000e220000002100 */
[----:B------:R-:W-:Y:S01]  /*0040*/  CS2R R12, SRZ ;  /* 0x00000000000c7805 */ /* 0x000fe2000001ff00 */
[----:B------:R-:W-:Y:S01]  /*0050*/  CS2R R14, SRZ ;  /* 0x00000000000e7805 */ /* 0x000fe2000001ff00 */
[----:B------:R-:W-:Y:S01]  /*0060*/  IADD3 R0, R6, c[0x0][0x17c], RZ ;  /* 0x00005f0006007a10 */ /* 0x000fe20007ffe0ff */
[----:B------:R-:W-:Y:S01]  /*0070*/  CS2R R16, SRZ ;  /* 0x0000000000107805 */ /* 0x000fe2000001ff00 */
[----:B------:R-:W-:Y:S01]  /*0080*/  CS2R R18, SRZ ;  /* 0x0000000000127805 */ /* 0x000fe2000001ff00 */
[----:B------:R-:W-:Y:S01]  /*0090*/  CS2R R20, SRZ ;  /* 0x0000000000147805 */ /* 0x000fe2000001ff00 */
[----:B------:R-:W-:Y:S01]  /*00a0*/  SHF.R.S32.HI R3, RZ, 0x1f, R0 ;  /* 0x0000001fff037819 */ /* 0x000fe20000011400 */
[----:B------:R-:W-:Y:S01]  /*00b0*/  CS2R R22, SRZ ;  /* 0x0000000000167805 */ /* 0x000fe2000001ff00 */
[----:B------:R-:W-:Y:S01]  /*00c0*/  CS2R R24, SRZ ;  /* 0x0000000000187805 */ /* 0x000fe2000001ff00 */
[----:B------:R-:W-:Y:S01]  /*00d0*/  CS2R R26, SRZ ;  /* 0x00000000001a7805 */ /* 0x000fe2000001ff00 */
[----:B------:R-:W-:-:S04]  /*00e0*/  LEA.HI R3, R3, R0, RZ, 0x7 ;  /* 0x0000000003037211 */ /* 0x000fc800078f38ff */
[----:B------:R-:W-:Y:S02]  /*00f0*/  SHF.R.S32.HI R0, RZ, 0x7, R3 ;  /* 0x00000007ff007819 */ /* 0x000fe40000011403 */
[----:B------:R-:W1:Y:S03]  /*0100*/  S2R R3, SR_CTAID.X ;  /* 0x0000000000037919 */ /* 0x000e660000002500 */
[----:B------:R-:W-:-:S05]  /*0110*/  IMAD.SHL.U32 R0, R0, 0x8, RZ ;  /* 0x0000000800007824 */ /* 0x000fca00078e00ff */
[-C--:B------:R-:W-:Y:S02]  /*0120*/  IABS R7, R0.reuse ;  /* 0x0000000000077213 */ /* 0x080fe40000000000 */
[----:B------:R-:W-:Y:S02]  /*0130*/  IABS R11, R0 ;  /* 0x00000000000b7213 */ /* 0x000fe40000000000 */
[----:B------:R-:W2:Y:S01]  /*0140*/  I2F.RP R2, R7 ;  /* 0x0000000700027306 */ /* 0x000ea20000209400 */
[----:B-1----:R-:W-:-:S07]  /*0150*/  IABS R10, R3 ;  /* 0x00000003000a7213 */ /* 0x002fce0000000000 */
[----:B--2---:R-:W1:Y:S02]  /*0160*/  MUFU.RCP R2, R2 ;  /* 0x0000000200027308 */ /* 0x004e640000001000 */
[----:B-1----:R-:W-:Y:S01]  /*0170*/  IADD3 R4, R2, 0xffffffe, RZ ;  /* 0x0ffffffe02047810 */ /* 0x002fe20007ffe0ff */
[----:B------:R-:W-:-:S05]  /*0180*/  IMAD.MOV R2, RZ, RZ, -R11 ;  /* 0x000000ffff027224 */ /* 0x000fca00078e0a0b */
[----:B------:R1:W2:Y:S02]  /*0190*/  F2I.FTZ.U32.TRUNC.NTZ R5, R4 ;  /* 0x0000000400057305 */ /* 0x0002a4000021f000 */
[----:B-1----:R-:W-:Y:S02]  /*01a0*/  IMAD.MOV.U32 R4, RZ, RZ, RZ ;  /* 0x000000ffff047224 */ /* 0x002fe400078e00ff */
[----:B--2---:R-:W-:-:S04]  /*01b0*/  IMAD.MOV R8, RZ, RZ, -R5 ;  /* 0x000000ffff087224 */ /* 0x004fc800078e0a05 */
[----:B------:R-:W-:Y:S02]  /*01c0*/  IMAD R9, R8, R7, RZ ;  /* 0x0000000708097224 */ /* 0x000fe400078e02ff */
[----:B------:R-:W-:Y:S02]  /*01d0*/  IMAD.MOV.U32 R8, RZ, RZ, R10 ;  /* 0x000000ffff087224 */ /* 0x000fe400078e000a */
[----:B------:R-:W-:-:S06]  /*01e0*/  IMAD.HI.U32 R5, R5, R9, R4 ;  /* 0x0000000905057227 */ /* 0x000fcc00078e0004 */
[----:B------:R-:W-:-:S04]  /*01f0*/  IMAD.HI.U32 R5, R5, R8, RZ ;  /* 0x0000000805057227 */ /* 0x000fc800078e00ff */
[----:B------:R-:W-:-:S05]  /*0200*/  IMAD R2, R5, R2, R8 ;  /* 0x0000000205027224 */ /* 0x000fca00078e0208 */
[----:B------:R-:W-:-:S13]  /*0210*/  ISETP.GT.U32.AND P1, PT, R7, R2, PT ;  /* 0x000000020700720c */ /* 0x000fda0003f24070 */
[----:B------:R-:W-:Y:S01]  /*0220*/  @!P1 IMAD.IADD R2, R2, 0x1, -R7 ;  /* 0x0000000102029824 */ /* 0x000fe200078e0a07 */
[----:B------:R-:W-:Y:S02]  /*0230*/  @!P1 IADD3 R5, R5, 0x1, RZ ;  /* 0x0000000105059810 */ /* 0x000fe40007ffe0ff */
[----:B------:R-:W-:Y:S02]  /*0240*/  ISETP.NE.AND P1, PT, R0, RZ, PT ;  /* 0x000000ff0000720c */ /* 0x000fe40003f25270 */
[----:B------:R-:W-:Y:S02]  /*0250*/  ISETP.GE.U32.AND P0, PT, R2, R7, PT ;  /* 0x000000070200720c */ /* 0x000fe40003f06070 */
[----:B------:R-:W-:-:S04]  /*0260*/  LOP3.LUT R2, R3, R0, RZ, 0x3c, !PT ;  /* 0x0000000003027212 */ /* 0x000fc800078e3cff */
[----:B------:R-:W-:Y:S02]  /*0270*/  ISETP.GE.AND P2, PT, R2, RZ, PT ;  /* 0x000000ff0200720c */ /* 0x000fe40003f46270 */
[----:B------:R-:W-:-:S05]  /*0280*/  IADD3 R2, R6, c[0x0][0x178], RZ ;  /* 0x00005e0006027a10 */ /* 0x000fca0007ffe0ff */
[----:B------:R-:W-:-:S05]  /*0290*/  @P0 IADD3 R5, R5, 0x1, RZ ;  /* 0x0000000105050810 */ /* 0x000fca0007ffe0ff */
[----:B------:R-:W-:Y:S01]  /*02a0*/  IMAD.MOV.U32 R4, RZ, RZ, R5 ;  /* 0x000000ffff047224 */ /* 0x000fe200078e0005 */
[----:B------:R-:W-:-:S03]  /*02b0*/  SHF.R.S32.HI R5, RZ, 0x1f, R2 ;  /* 0x0000001fff057819 */ /* 0x000fc60000011402 */
[----:B------:R-:W-:Y:S01]  /*02c0*/  @!P2 IMAD.MOV R4, RZ, RZ, -R4 ;  /* 0x000000ffff04a224 */ /* 0x000fe200078e0a04 */
[----:B------:R-:W-:Y:S02]  /*02d0*/  @!P1 LOP3.LUT R4, RZ, R0, RZ, 0x33, !PT ;  /* 0x00000000ff049212 */ /* 0x000fe400078e33ff */
[----:B------:R-:W-:-:S03]  /*02e0*/  LEA.HI R5, R5, R2, RZ, 0x7 ;  /* 0x0000000205057211 */ /* 0x000fc600078f38ff */
[----:B------:R-:W-:Y:S02]  /*02f0*/  IMAD.SHL.U32 R2, R4, 0x8, RZ ;  /* 0x0000000804027824 */ /* 0x000fe400078e00ff */
[----:B------:R-:W-:-:S03]  /*0300*/  IMAD.MOV R4, RZ, RZ, -R4 ;  /* 0x000000ffff047224 */ /* 0x000fc600078e0a04 */
[----:B------:R-:W-:Y:S01]  /*0310*/  LEA.HI.SX32 R5, R5, -R2, 0x19 ;  /* 0x8000000205057211 */ /* 0x000fe200078fcaff */
[----:B------:R-:W-:Y:S02]  /*0320*/  IMAD R9, R0, R4, R3 ;  /* 0x0000000400097224 */ /* 0x000fe400078e0203 */
[----:B------:R-:W-:Y:S01]  /*0330*/  IMAD.MOV.U32 R4, RZ, RZ, RZ ;  /* 0x000000ffff047224 */ /* 0x000fe200078e00ff */
[----:B------:R-:W-:-:S04]  /*0340*/  IMNMX R10, R5, 0x8, PT ;  /* 0x00000008050a7817 */ /* 0x000fc80003800200 */
[-C--:B------:R-:W-:Y:S02]  /*0350*/  IABS R8, R10.reuse ;  /* 0x0000000a00087213 */ /* 0x080fe40000000000 */
[----:B------:R-:W-:Y:S02]  /*0360*/  IABS R0, R10 ;  /* 0x0000000a00007213 */ /* 0x000fe40000000000 */
[----:B------:R-:W1:Y:S08]  /*0370*/  I2F.RP R6, R8 ;  /* 0x0000000800067306 */ /* 0x000e700000209400 */
[----:B-1----:R-:W1:Y:S02]  /*0380*/  MUFU.RCP R6, R6 ;  /* 0x0000000600067308 */ /* 0x002e640000001000 */
[----:B-1----:R-:W-:-:S06]  /*0390*/  IADD3 R5, R6, 0xffffffe, RZ ;  /* 0x0ffffffe06057810 */ /* 0x002fcc0007ffe0ff */
[----:B------:R-:W1:Y:S02]  /*03a0*/  F2I.FTZ.U32.TRUNC.NTZ R5, R5 ;  /* 0x0000000500057305 */ /* 0x000e64000021f000 */
[----:B-1----:R-:W-:-:S04]  /*03b0*/  IMAD.MOV R7, RZ, RZ, -R5 ;  /* 0x000000ffff077224 */ /* 0x002fc800078e0a05 */
[----:B------:R-:W-:Y:S01]  /*03c0*/  IMAD.MOV.U32 R3, RZ, RZ, R7 ;  /* 0x000000ffff037224 */ /* 0x000fe200078e0007 */
[----:B------:R-:W-:-:S03]  /*03d0*/  IABS R7, R9 ;  /* 0x0000000900077213 */ /* 0x000fc60000000000 */
[----:B------:R-:W-:-:S04]  /*03e0*/  IMAD R3, R3, R8, RZ ;  /* 0x0000000803037224 */ /* 0x000fc800078e02ff */
[----:B------:R-:W-:-:S04]  /*03f0*/  IMAD.HI.U32 R4, R5, R3, R4 ;  /* 0x0000000305047227 */ /* 0x000fc800078e0004 */
[----:B------:R-:W-:Y:S02]  /*0400*/  IMAD.MOV R3, RZ, RZ, -R0 ;  /* 0x000000ffff037224 */ /* 0x000fe400078e0a00 */
[----:B------:R-:W-:-:S04]  /*0410*/  IMAD.HI.U32 R0, R4, R7, RZ ;  /* 0x0000000704007227 */ /* 0x000fc800078e00ff */
[----:B------:R-:W-:Y:S01]  /*0420*/  IMAD R3, R0, R3, R7 ;  /* 0x0000000300037224 */ /* 0x000fe200078e0207 */
[----:B------:R-:W-:Y:S01]  /*0430*/  ULDC.64 UR4, c[0x0][0x118] ;  /* 0x0000460000047ab9 */ /* 0x000fe20000000a00 */
[----:B------:R-:W-:-:S03]  /*0440*/  CS2R R6, SRZ ;  /* 0x0000000000067805 */ /* 0x000fc6000001ff00 */
[----:B------:R-:W-:-:S13]  /*0450*/  ISETP.GT.U32.AND P1, PT, R8, R3, PT ;  /* 0x000000030800720c */ /* 0x000fda0003f24070 */
[----:B------:R-:W-:Y:S01]  /*0460*/  @!P1 IMAD.IADD R3, R3, 0x1, -R8 ;  /* 0x0000000103039824 */ /* 0x000fe200078e0a08 */
[----:B------:R-:W-:Y:S02]  /*0470*/  @!P1 IADD3 R0, R0, 0x1, RZ ;  /* 0x0000000100009810 */ /* 0x000fe40007ffe0ff */
[----:B------:R-:W-:Y:S02]  /*0480*/  ISETP.NE.AND P1, PT, R10, RZ, PT ;  /* 0x000000ff0a00720c */ /* 0x000fe40003f25270 */
[----:B------:R-:W-:Y:S02]  /*0490*/  ISETP.GE.U32.AND P0, PT, R3, R8, PT ;  /* 0x000000080300720c */ /* 0x000fe40003f06070 */
[----:B------:R-:W-:-:S04]  /*04a0*/  LOP3.LUT R3, R9, R10, RZ, 0x3c, !PT ;  /* 0x0000000a09037212 */ /* 0x000fc800078e3cff */
[----:B------:R-:W-:Y:S01]  /*04b0*/  ISETP.GE.AND P2, PT, R3, RZ, PT ;  /* 0x000000ff0300720c */ /* 0x000fe20003f46270 */
[----:B------:R-:W-:-:S05]  /*04c0*/  IMAD.MOV.U32 R3, RZ, RZ, c[0x0][0x180] ;  /* 0x00006000ff037624 */ /* 0x000fca00078e00ff */
[----:B------:R-:W-:Y:S02]  /*04d0*/  IADD3 R3, R3, 0xff, RZ ;  /* 0x000000ff03037810 */ /* 0x000fe40007ffe0ff */
[----:B------:R-:W-:Y:S02]  /*04e0*/  @P0 IADD3 R0, R0, 0x1, RZ ;  /* 0x0000000100000810 */ /* 0x000fe40007ffe0ff */
[----:B------:R-:W-:-:S03]  /*04f0*/  ISETP.GE.AND P0, PT, R3, 0x100, PT ;  /* 0x000001000300780c */ /* 0x000fc60003f06270 */
[----:B------:R-:W-:Y:S01]  /*0500*/  @!P2 IMAD.MOV R0, RZ, RZ, -R0 ;  /* 0x000000ffff00a224 */ /* 0x000fe200078e0a00 */
[----:B------:R-:W-:-:S05]  /*0510*/  @!P1 LOP3.LUT R0, RZ, R10, RZ, 0x33, !PT ;  /* 0x0000000aff009212 */ /* 0x000fca00078e33ff */
[----:B------:R-:W-:-:S04]  /*0520*/  IMAD.MOV R5, RZ, RZ, -R0 ;  /* 0x000000ffff057224 */ /* 0x000fc800078e0a00 */
[----:B------:R-:W-:Y:S02]  /*0530*/  IMAD R5, R10, R5, R9 ;  /* 0x000000050a057224 */ /* 0x000fe400078e0209 */
[----:B------:R-:W-:Y:S01]  /*0540*/  CS2R R8, SRZ ;  /* 0x0000000000087805 */ /* 0x000fe2000001ff00 */
[----:B------:R-:W-:Y:S01]  /*0550*/  CS2R R10, SRZ ;  /* 0x00000000000a7805 */ /* 0x000fe2000001ff00 */
[----:B------:R-:W-:Y:S02]  /*0560*/  IMAD.IADD R2, R2, 0x1, R5 ;  /* 0x0000000102027824 */ /* 0x000fe400078e0205 */
[----:B------:R-:W-:-:S03]  /*0570*/  CS2R R4, SRZ ;  /* 0x0000000000047805 */ /* 0x000fc6000001ff00 */
[----:B------:R1:W-:Y:S04]  /*0580*/  STL [R1+0x17e8], R2 ;  /* 0x0017e80201007387 */ /* 0x0003e80000100800 */
[----:B------:R-:W-:Y:S04]  /*0590*/  STL [R1+0x10], RZ ;  /* 0x000010ff01007387 */ /* 0x000fe80000100800 */
[----:B------:R-:W-:Y:S01]  /*05a0*/  STL [R1+0x14], RZ ;  /* 0x000014ff01007387 */ /* 0x000fe20000100800 */
[----:B-1----:R-:W-:-:S03]  /*05b0*/  IMAD.SHL.U32 R2, R0, 0x80, RZ ;  /* 0x0000008000027824 */ /* 0x002fc600078e00ff */
[----:B------:R-:W-:Y:S02]  /*05c0*/  STL [R1+0x18], RZ ;  /* 0x000018ff01007387 */ /* 0x000fe40000100800 */
[C---:B------:R-:W-:Y:S02]  /*05d0*/  IADD3 R29, R2.reuse, 0x1, RZ ;  /* 0x00000001021d7810 */ /* 0x040fe40007ffe0ff */
[----:B------:R-:W-:Y:S01]  /*05e0*/  STL [R1+0x1c], RZ ;  /* 0x00001cff01007387 */ /* 0x000fe20000100800 */
[C---:B------:R-:W-:Y:S02]  /*05f0*/  IADD3 R0, R2.reuse, 0x3, RZ ;  /* 0x0000000302007810 */ /* 0x040fe40007ffe0ff */
[----:B------:R-:W-:Y:S01]  /*0600*/  IADD3 R3, R2, 0x4, RZ ;  /* 0x0000000402037810 */ /* 0x000fe20007ffe0ff */
[----:B------:R-:W-:Y:S04]  /*0610*/  STL [R1], RZ ;  /* 0x000000ff01007387 */ /* 0x000fe80000100800 */
[----:B------:R-:W-:Y:S04]  /*0620*/  STL [R1+0x4], RZ ;  /* 0x000004ff01007387 */ /* 0x000fe80000100800 */
[----:B------:R-:W-:Y:S04]  /*0630*/  STL [R1+0x8], RZ ;  /* 0x000008ff01007387 */ /* 0x000fe80000100800 */
[----:B------:R-:W-:Y:S04]  /*0640*/  STL [R1+0xc], RZ ;  /* 0x00000cff01007387 */ /* 0x000fe80000100800 */
[----:B------:R0:W-:Y:S04]  /*0650*/  STL [R1+0x17e4], R4 ;  /* 0x0017e40401007387 */ /* 0x0001e80000100800 */
[----:B------:R1:W-:Y:S04]  /*0660*/  STL [R1+0x17ec], R5 ;  /* 0x0017ec0501007387 */ /* 0x0003e80000100800 */
[----:B------:R-:W-:Y:S01]  /*0670*/  STL [R1+0x20], RZ ;  /* 0x000020ff01007387 */ /* 0x000fe20000100800 */
[----:B0-----:R-:W-:-:S03]  /*0680*/  LOP3.LUT R4, R28, 0x7f, RZ, 0xc0, !PT ;  /* 0x0000007f1c047812 */ /* 0x001fc600078ec0ff */
[----:B------:R-:W-:Y:S01]  /*0690*/  STL [R1+0x24], RZ ;  /* 0x000024ff01007387 */ /* 0x000fe20000100800 */
[C---:B------:R-:W-:Y:S02]  /*06a0*/  IADD3 R28, R2.reuse, 0x72, RZ ;  /* 0x00000072021c7810 */ /* 0x040fe40007ffe0ff */
[C---:B-1----:R-:W-:Y:S01]  /*06b0*/  IADD3 R5, R2.reuse, 0x2, RZ ;  /* 0x0000000202057810 */ /* 0x042fe20007ffe0ff */
[----:B------:R-:W-:Y:S04]  /*06c0*/  STL [R1+0x28], RZ ;  /* 0x000028ff01007387 */ /* 0x000fe80000100800 */
        /* <DEDUP_REMOVED lines=29> */
[----:B------:R-:W-:Y:S04]  /*08a0*/  STL [R1+0x5bc], R2 ;  /* 0x0005bc0201007387 */ /* 0x000fe80000100800 */
[----:B------:R0:W-:Y:S04]  /*08b0*/  STL [R1+0x15ec], R5 ;  /* 0x0015ec0501007387 */ /* 0x0001e80000100800 */
[----:B------:R-:W-:Y:S04]  /*08c0*/  STL [R1+0x15f0], R29 ;  /* 0x0015f01d01007387 */ /* 0x000fe80000100800 */
[----:B------:R1:W-:Y:S01]  /*08d0*/  STL [R1+0x15e8], R0 ;  /* 0x0015e80001007387 */ /* 0x0003e20000100800 */
[----:B0-----:R-:W-:-:S03]  /*08e0*/  IADD3 R5, R2, 0x6, RZ ;  /* 0x0000000602057810 */ /* 0x001fc60007ffe0ff */
[----:B------:R0:W-:Y:S01]  /*08f0*/  STL [R1+0x15f4], R3 ;  /* 0x0015f40301007387 */ /* 0x0001e20000100800 */
[C---:B-1----:R-:W-:Y:S02]  /*0900*/  IADD3 R0, R2.reuse, 0x5, RZ ;  /* 0x0000000502007810 */ /* 0x042fe40007ffe0ff */
[----:B0-----:R-:W-:-:S03]  /*0910*/  IADD3 R3, R2, 0x7, RZ ;  /* 0x0000000702037810 */ /* 0x001fc60007ffe0ff */
[----:B------:R0:W-:Y:S04]  /*0920*/  STL [R1+0x15f8], R0 ;  /* 0x0015f80001007387 */ /* 0x0001e80000100800 */
[----:B------:R1:W-:Y:S04]  /*0930*/  STL [R1+0x15fc], R5 ;  /* 0x0015fc0501007387 */ /* 0x0003e80000100800 */
[----:B------:R2:W-:Y:S01]  /*0940*/  STL [R1+0x1600], R3 ;  /* 0x0016000301007387 */ /* 0x0005e20000100800 */
[C---:B0-----:R-:W-:Y:S02]  /*0950*/  IADD3 R0, R2.reuse, 0x8, RZ ;  /* 0x0000000802007810 */ /* 0x041fe40007ffe0ff */
[----:B-1----:R-:W-:-:S03]  /*0960*/  IADD3 R5, R2, 0x9, RZ ;  /* 0x0000000902057810 */ /* 0x002fc60007ffe0ff */
[----:B------:R0:W-:Y:S01]  /*0970*/  STL [R1+0x1604], R0 ;  /* 0x0016040001007387 */ /* 0x0001e20000100800 */
[----:B--2---:R-:W-:-:S03]  /*0980*/  IADD3 R3, R2, 0xa, RZ ;  /* 0x0000000a02037810 */ /* 0x004fc60007ffe0ff */
        /* <DEDUP_REMOVED lines=211> */
[----:B------:R-:W-:Y:S01]  /*16c0*/  STL [R1+0x17b0], R28 ;  /* 0x0017b01c01007387 */ /* 0x000fe20000100800 */
[C---:B0-----:R-:W-:Y:S02]  /*16d0*/  IADD3 R0, R2.reuse, 0x74, RZ ;  /* 0x0000007402007810 */ /* 0x041fe40007ffe0ff */
[----:B-1----:R-:W-:-:S03]  /*16e0*/  IADD3 R5, R2, 0x77, RZ ;  /* 0x0000007702057810 */ /* 0x002fc60007ffe0ff */
[----:B------:R0:W-:Y:S04]  /*16f0*/  STL [R1+0x17bc], R0 ;  /* 0x0017bc0001007387 */ /* 0x0001e80000100800 */
[----:B------:R1:W-:Y:S01]  /*1700*/  STL [R1+0x17c4], R3 ;  /* 0x0017c40301007387 */ /* 0x0003e20000100800 */
[C---:B0-----:R-:W-:Y:S02]  /*1710*/  IADD3 R0, R2.reuse, 0x76, RZ ;  /* 0x0000007602007810 */ /* 0x041fe40007ffe0ff */
[----:B-1----:R-:W-:-:S03]  /*1720*/  IADD3 R3, R2, 0x78, RZ ;  /* 0x0000007802037810 */ /* 0x002fc60007ffe0ff */
[----:B------:R0:W-:Y:S04]  /*1730*/  STL [R1+0x17c8], R0 ;  /* 0x0017c80001007387 */ /* 0x0001e80000100800 */
[----:B------:R1:W-:Y:S01]  /*1740*/  STL [R1+0x17d0], R5 ;  /* 0x0017d00501007387 */ /* 0x0003e20000100800 */
[C---:B0-----:R-:W-:Y:S02]  /*1750*/  IADD3 R0, R2.reuse, 0x79, RZ ;  /* 0x0000007902007810 */ /* 0x041fe40007ffe0ff */
[----:B-1----:R-:W-:-:S03]  /*1760*/  IADD3 R5, R2, 0x7a, RZ ;  /* 0x0000007a02057810 */ /* 0x002fc60007ffe0ff */
[----:B------:R0:W-:Y:S04]  /*1770*/  STL [R1+0x17dc], R0 ;  /* 0x0017dc0001007387 */ /* 0x0001e80000100800 */
[----:B------:R-:W-:Y:S04]  /*1780*/  STL [R1+0x17d4], R3 ;  /* 0x0017d40301007387 */ /* 0x000fe80000100800 */
[----:B------:R1:W-:Y:S01]  /*1790*/  STL [R1+0x17e0], R5 ;  /* 0x0017e00501007387 */ /* 0x0003e20000100800 */
[C---:B0-----:R-:W-:Y:S02]  /*17a0*/  IADD3 R0, R2.reuse, 0x7b, RZ ;  /* 0x0000007b02007810 */ /* 0x041fe40007ffe0ff */
[----:B-1----:R-:W-:-:S05]  /*17b0*/  IADD3 R5, R2, 0x7c, RZ ;  /* 0x0000007c02057810 */ /* 0x002fca0007ffe0ff */
[----:B------:R0:W-:Y:S02]  /*17c0*/  STL [R1+0x17cc], R5 ;  /* 0x0017cc0501007387 */ /* 0x0001e40000100800 */
[----:B0-----:R-:W-:-:S05]  /*17d0*/  IADD3 R5, R2, 0x7d, RZ ;  /* 0x0000007d02057810 */ /* 0x001fca0007ffe0ff */
[----:B------:R0:W-:Y:S02]  /*17e0*/  STL [R1+0x17c0], R5 ;  /* 0x0017c00501007387 */ /* 0x0001e40000100800 */
[C---:B0-----:R-:W-:Y:S02]  /*17f0*/  IADD3 R5, R2.reuse, 0x7e, RZ ;  /* 0x0000007e02057810 */ /* 0x041fe40007ffe0ff */
[----:B------:R-:W-:-:S03]  /*1800*/  IADD3 R2, R2, 0x7f, RZ ;  /* 0x0000007f02027810 */ /* 0x000fc60007ffe0ff */
[----:B------:R0:W-:Y:S04]  /*1810*/  STL [R1+0x1774], R5 ;  /* 0x0017740501007387 */ /* 0x0001e80000100800 */
[----:B0-----:R0:W5:Y:S04]  /*1820*/  LDL.LU R5, [R1+0x17ec] ;  /* 0x0017ec0001057983 */ /* 0x0011680000300800 */
[----:B------:R-:W-:Y:S04]  /*1830*/  STL [R1+0x17d8], R0 ;  /* 0x0017d80001007387 */ /* 0x000fe80000100800 */
[----:B------:R1:W-:Y:S04]  /*1840*/  STL [R1+0x1768], R2 ;  /* 0x0017680201007387 */ /* 0x0003e80000100800 */
[----:B-1----:R-:W2:Y:S02]  /*1850*/  LDL.LU R2, [R1+0x17e8] ;  /* 0x0017e80001027983 */ /* 0x002ea40000300800 */
[----:B--2---:R-:W-:-:S02]  /*1860*/  IMAD R2, R2, 0x80, R4 ;  /* 0x0000008002027824 */ /* 0x004fc400078e0204 */
[----:B------:R0:W5:Y:S04]  /*1870*/  LDL.LU R4, [R1+0x17e4] ;  /* 0x0017e40001047983 */ /* 0x0001680000300800 */
[----:B------:R0:W-:Y:S01]  /*1880*/  STL [R1+0x15e4], R2 ;  /* 0x0015e40201007387 */ /* 0x0001e20000100800 */
[----:B------:R-:W-:Y:S05]  /*1890*/  @!P0 BRA `(.L_x_0) ;  /* 0x0005cf8000008947 */ /* 0x000fea0003800000 */
[----:B------:R-:W-:Y:S01]  /*18a0*/  IABS R15, c[0x0][0x17c] ;  /* 0x00005f00000f7a13 */ /* 0x000fe20000000000 */
[----:B------:R-:W-:Y:S01]  /*18b0*/  IMAD.MOV.U32 R9, RZ, RZ, R2 ;  /* 0x000000ffff097224 */ /* 0x000fe200078e0002 */
[----:B------:R-:W2:Y:S02]  /*18c0*/  LDL R11, [R1+0x1774] ;  /* 0x00177400010b7983 */ /* 0x000ea40000100800 */
[----:B0-----:R-:W0:Y:S02]  /*18d0*/  I2F.RP R2, R15 ;  /* 0x0000000f00027306 */ /* 0x001e240000209400 */
[----:B------:R-:W1:Y:S04]  /*18e0*/  S2R R8, SR_TID.X ;  /* 0x0000000000087919 */ /* 0x000e680000002100 */
[----:B------:R-:W3:Y:S04]  /*18f0*/  LDL R13, [R1+0x17c0] ;  /* 0x0017c000010d7983 */ /* 0x000ee80000100800 */
[----:B------:R-:W4:Y:S04]  /*1900*/  LDL R10, [R1+0x5bc] ;  /* 0x0005bc00010a7983 */ /* 0x000f280000100800 */
[----:B------:R-:W4:Y:S01]  /*1910*/  LDL R20, [R1+0x17c8] ;  /* 0x0017c80001147983 */ /* 0x000f220000100800 */
[----:B0-----:R-:W0:Y:S03]  /*1920*/  MUFU.RCP R2, R2 ;  /* 0x0000000200027308 */ /* 0x001e260000001000 */
[----:B------:R-:W4:Y:S04]  /*1930*/  LDL R25, [R1+0x17b4] ;  /* 0x0017b40001197983 */ /* 0x000f280000100800 */
[----:B------:R-:W4:Y:S01]  /*1940*/  LDL R26, [R1+0x17a8] ;  /* 0x0017a800011a7983 */ /* 0x000f220000100800 */
[C---:B-1---5:R-:W-:Y:S01]  /*1950*/  IMAD.SHL.U32 R4, R8.reuse, 0x2, RZ ;  /* 0x0000000208047824 */ /* 0x062fe200078e00ff */
[----:B------:R-:W-:-:S02]  /*1960*/  LOP3.LUT R6, R8, 0x7, RZ, 0xc0, !PT ;  /* 0x0000000708067812 */ /* 0x000fc400078ec0ff */
[----:B------:R-:W4:Y:S01]  /*1970*/  LDL R17, [R1+0x17dc] ;  /* 0x0017dc0001117983 */ /* 0x000f220000100800 */
[----:B0-----:R-:W-:-:S03]  /*1980*/  IADD3 R2, R2, 0xffffffe, RZ ;  /* 0x0ffffffe02027810 */ /* 0x001fc60007ffe0ff */
[----:B------:R-:W4:Y:S01]  /*1990*/  LDL R27, [R1+0x17bc] ;  /* 0x0017bc00011b7983 */ /* 0x000f220000100800 */
[----:B------:R-:W-:Y:S01]  /*19a0*/  SHF.R.U32.HI R8, RZ, 0x1, R8 ;  /* 0x00000001ff087819 */ /* 0x000fe20000011608 */
[----:B------:R0:W-:Y:S02]  /*19b0*/  F2I.FTZ.U32.TRUNC.NTZ R5, R2 ;  /* 0x0000000200057305 */ /* 0x0001e4000021f000 */
[----:B------:R-:W4:Y:S04]  /*19c0*/  LDL R24, [R1+0x17ac] ;  /* 0x0017ac0001187983 */ /* 0x000f280000100800 */
[----:B------:R-:W4:Y:S01]  /*19d0*/  LDL R19, [R1+0x17d0] ;  /* 0x0017d00001137983 */ /* 0x000f220000100800 */
[----:B0-----:R-:W-:-:S03]  /*19e0*/  LOP3.LUT R2, R4, 0x10, RZ, 0xc0, !PT ;  /* 0x0000001004027812 */ /* 0x001fc600078ec0ff */
[----:B------:R-:W4:Y:S01]  /*19f0*/  LDL R12, [R1+0x17cc] ;  /* 0x0017cc00010c7983 */ /* 0x000f220000100800 */
[----:B------:R-:W-:-:S03]  /*1a00*/  LOP3.LUT R2, R2, 0x20, R8, 0xf8, !PT ;  /* 0x0000002002027812 */ /* 0x000fc600078ef808 */
[----:B------:R-:W4:Y:S04]  /*1a10*/  LDL R21, [R1+0x17c4] ;  /* 0x0017c40001157983 */ /* 0x000f280000100800 */
[----:B------:R-:W4:Y:S04]  /*1a20*/  LDL R16, [R1+0x17e0] ;  /* 0x0017e00001107983 */ /* 0x000f280000100800 */
[----:B------:R-:W4:Y:S04]  /*1a30*/  LDL R22, [R1+0x17b8] ;  /* 0x0017b80001167983 */ /* 0x000f280000100800 */
[----:B------:R2:W-:Y:S04]  /*1a40*/  STL [R1+0x1ab4], R29 ;  /* 0x001ab41d01007387 */ /* 0x0005e80000100800 */
[----:B------:R-:W4:Y:S01]  /*1a50*/  LDL R8, [R1+0x1768] ;  /* 0x0017680001087983 */ /* 0x000f220000100800 */
[----:B------:R-:W-:Y:S01]  /*1a60*/  IMAD.MOV.U32 R23, RZ, RZ, R28 ;  /* 0x000000ffff177224 */ /* 0x000fe200078e001c */
[----:B------:R-:W-:Y:S01]  /*1a70*/  IABS R28, c[0x0][0x178] ;  /* 0x00005e00001c7a13 */ /* 0x000fe20000000000 */
[----:B------:R-:W-:-:S03]  /*1a80*/  IMAD.MOV.U32 R14, RZ, RZ, R0 ;  /* 0x000000ffff0e7224 */ /* 0x000fc600078e0000 */
[----:B------:R-:W0:Y:S08]  /*1a90*/  I2F.RP R0, R28 ;  /* 0x0000001c00007306 */ /* 0x000e300000209400 */
[----:B0-----:R-:W0:Y:S01]  /*1aa0*/  MUFU.RCP R0, R0 ;  /* 0x0000000000007308 */ /* 0x001e220000001000 */
[----:B------:R-:W-:Y:S02]  /*1ab0*/  IMAD.MOV.U32 R18, RZ, RZ, R3 ;  /* 0x000000ffff127224 */ /* 0x000fe400078e0003 */
[----:B------:R-:W-:Y:S01]  /*1ac0*/  IMAD R7, R6, 0x210, RZ ;  /* 0x0000021006077824 */ /* 0x000fe200078e02ff */
[----:B0-----:R-:W-:-:S04]  /*1ad0*/  IADD3 R0, R0, 0xffffffe, RZ ;  /* 0x0ffffffe00007810 */ /* 0x001fc80007ffe0ff */
[----:B------:R-:W0:Y:S01]  /*1ae0*/  F2I.FTZ.U32.TRUNC.NTZ R3, R0 ;  /* 0x0000000000037305 */ /* 0x000e22000021f000 */
[----:B------:R-:W-:Y:S01]  /*1af0*/  LOP3.LUT R7, R7, 0x30, R4, 0x78, !PT ;  /* 0x0000003007077812 */ /* 0x000fe200078e7804 */
[----:B------:R-:W-:Y:S02]  /*1b00*/  IMAD R6, R6, 0x110, RZ ;  /* 0x0000011006067824 */ /* 0x000fe400078e02ff */
[----:B------:R-:W-:Y:S02]  /*1b10*/  IMAD.MOV.U32 R4, RZ, RZ, RZ ;  /* 0x000000ffff047224 */ /* 0x000fe400078e00ff */
[----:B------:R4:W-:Y:S01]  /*1b20*/  STL [R1+0x188], R7 ;  /* 0x0001880701007387 */ /* 0x0009e20000100800 */
[----:B------:R-:W-:Y:S01]  /*1b30*/  IABS R9, R9 ;  /* 0x0000000900097213 */ /* 0x000fe20000000000 */
[----:B0-----:R-:W-:Y:S02]  /*1b40*/  IMAD.MOV R0, RZ, RZ, -R3 ;  /* 0x000000ffff007224 */ /* 0x001fe400078e0a03 */
[----:B--2---:R-:W-:-:S02]  /*1b50*/  IMAD.MOV.U32 R29, RZ, RZ, R11 ;  /* 0x000000ffff1d7224 */ /* 0x004fc400078e000b */
[----:B---3--:R-:W-:Y:S02]  /*1b60*/  IMAD.MOV.U32 R11, RZ, RZ, R13 ;  /* 0x000000ffff0b7224 */ /* 0x008fe400078e000d */
[----:B------:R-:W-:Y:S02]  /*1b70*/  IMAD.MOV.U32 R13, RZ, RZ, R14 ;  /* 0x000000ffff0d7224 */ /* 0x000fe400078e000e */
[----:B------:R-:W-:-:S04]  /*1b80*/  IMAD.MOV R14, RZ, RZ, -R5 ;  /* 0x000000ffff0e7224 */ /* 0x000fc800078e0a05 */
[----:B------:R-:W-:Y:S01]  /*1b90*/  IMAD R14, R14, R15, RZ ;  /* 0x0000000f0e0e7224 */ /* 0x000fe200078e02ff */
[----:B----4-:R-:W-:Y:S01]  /*1ba0*/  IABS R7, R10 ;  /* 0x0000000a00077213 */ /* 0x010fe20000000000 */
[----:B------:R-:W-:Y:S02]  /*1bb0*/  IMAD R10, R0, R28, RZ ;  /* 0x0000001c000a7224 */ /* 0x000fe400078e02ff */
[----:B------:R-:W-:Y:S01]  /*1bc0*/  IMAD.HI.U32 R14, R5, R14, R4 ;  /* 0x0000000e050e7227 */ /* 0x000fe200078e0004 */
[----:B------:R-:W-:-:S03]  /*1bd0*/  LOP3.LUT R4, R6, R2, RZ, 0x3c, !PT ;  /* 0x0000000206047212 */ /* 0x000fc600078e3cff */
[----:B------:R-:W-:Y:S02]  /*1be0*/  IMAD.MOV.U32 R2, RZ, RZ, RZ ;  /* 0x000000ffff027224 */ /* 0x000fe400078e00ff */
[----:B------:R-:W-:Y:S02]  /*1bf0*/  IMAD.MOV.U32 R0, RZ, RZ, R7 ;  /* 0x000000ffff007224 */ /* 0x000fe400078e0007 */
[----:B------:R-:W-:Y:S01]  /*1c00*/  IMAD.HI.U32 R10, R3, R10, R2 ;  /* 0x0000000a030a7227 */ /* 0x000fe200078e0002 */
[----:B------:R-:W-:Y:S02]  /*1c10*/  IABS R5, R29 ;  /* 0x0000001d00057213 */ /* 0x000fe40000000000 */
[----:B------:R-:W-:Y:S01]  /*1c20*/  IABS R2, R11 ;  /* 0x0000000b00027213 */ /* 0x000fe20000000000 */
[----:B------:R-:W-:Y:S01]  /*1c30*/  IMAD.HI.U32 R3, R14, R0, RZ ;  /* 0x000000000e037227 */ /* 0x000fe200078e00ff */
[----:B------:R0:W-:Y:S03]  /*1c40*/  STL [R1+0x18c], R4 ;  /* 0x00018c0401007387 */ /* 0x0001e60000100800 */
[----:B------:R-:W-:-:S04]  /*1c50*/  IMAD.HI.U32 R10, R10, R9, RZ ;  /* 0x000000090a0a7227 */ /* 0x000fc800078e00ff */
[----:B------:R-:W-:-:S04]  /*1c60*/  IMAD.HI.U32 R6, R14, R5, RZ ;  /* 0x000000050e067227 */ /* 0x000fc800078e00ff */
[----:B------:R-:W-:Y:S02]  /*1c70*/  IMAD.MOV R3, RZ, RZ, -R3 ;  /* 0x000000ffff037224 */ /* 0x000fe400078e0a03 */
[----:B0-----:R-:W-:-:S04]  /*1c80*/  IMAD.HI.U32 R4, R14, R2, RZ ;  /* 0x000000020e047227 */ /* 0x001fc800078e00ff */
[----:B------:R-:W-:Y:S02]  /*1c90*/  IMAD.MOV R10, RZ, RZ, -R10 ;  /* 0x000000ffff0a7224 */ /* 0x000fe400078e0a0a */
[----:B------:R-:W-:Y:S02]  /*1ca0*/  IMAD.MOV R6, RZ, RZ, -R6 ;  /* 0x000000ffff067224 */ /* 0x000fe400078e0a06 */
[----:B------:R-:W-:Y:S01]  /*1cb0*/  IMAD R0, R15, R3, R0 ;  /* 0x000000030f007224 */ /* 0x000fe200078e0200 */
[----:B------:R-:W-:Y:S01]  /*1cc0*/  IABS R3, R12 ;  /* 0x0000000c00037213 */ /* 0x000fe20000000000 */
[----:B------:R-:W-:Y:S01]  /*1cd0*/  IMAD.MOV R4, RZ, RZ, -R4 ;  /* 0x000000ffff047224 */ /* 0x000fe200078e0a04 */
[----:B------:R-:W-:-:S05]  /*1ce0*/  IABS R7, R8 ;  /* 0x0000000800077213 */ /* 0x000fca0000000000 */
[----:B------:R-:W-:-:S04]  /*1cf0*/  IMAD.HI.U32 R8, R14, R7, RZ ;  /* 0x000000070e087227 */ /* 0x000fc800078e00ff */
[----:B------:R-:W-:Y:S02]  /*1d00*/  IMAD.MOV R8, RZ, RZ, -R8 ;  /* 0x000000ffff087224 */ /* 0x000fe400078e0a08 */
[----:B------:R-:W-:Y:S02]  /*1d10*/  IMAD R9, R28, R10, R9 ;  /* 0x0000000a1c097224 */ /* 0x000fe400078e0209 */
[C---:B------:R-:W-:Y:S02]  /*1d20*/  IMAD R7, R15.reuse, R8, R7 ;  /* 0x000000080f077224 */ /* 0x040fe400078e0207 */
[C---:B------:R-:W-:Y:S02]  /*1d30*/  IMAD R5, R15.reuse, R6, R5 ;  /* 0x000000060f057224 */ /* 0x040fe400078e0205 */
[----:B------:R-:W-:Y:S01]  /*1d40*/  IMAD R2, R15, R4, R2 ;  /* 0x000000040f027224 */ /* 0x000fe200078e0202 */
[----:B------:R0:W-:Y:S01]  /*1d50*/  STL [R1+0x38c], R9 ;  /* 0x00038c0901007387 */ /* 0x0001e20000100800 */
[----:B------:R-:W-:-:S03]  /*1d60*/  IMAD.HI.U32 R4, R14, R3, RZ ;  /* 0x000000030e047227 */ /* 0x000fc600078e00ff */
[----:B------:R1:W-:Y:S01]  /*1d70*/  STL [R1+0x88], R7 ;  /* 0x0000880701007387 */ /* 0x0003e20000100800 */
[----:B------:R-:W-:-:S03]  /*1d80*/  IMAD.MOV R4, RZ, RZ, -R4 ;  /* 0x000000ffff047224 */ /* 0x000fc600078e0a04 */
[----:B------:R2:W-:Y:S01]  /*1d90*/  STL [R1+0x84], R5 ;  /* 0x0000840501007387 */ /* 0x0005e20000100800 */
[----:B0-----:R-:W-:-:S03]  /*1da0*/  IABS R9, R13 ;  /* 0x0000000d00097213 */ /* 0x001fc60000000000 */
[----:B------:R0:W-:Y:S01]  /*1db0*/  STL [R1+0x80], R2 ;  /* 0x0000800201007387 */ /* 0x0001e20000100800 */
[----:B-1----:R-:W-:Y:S01]  /*1dc0*/  IABS R7, R16 ;  /* 0x0000001000077213 */ /* 0x002fe20000000000 */
[----:B------:R-:W-:Y:S01]  /*1dd0*/  IMAD.HI.U32 R10, R14, R9, RZ ;  /* 0x000000090e0a7227 */ /* 0x000fe200078e00ff */
[----:B--2---:R-:W-:-:S03]  /*1de0*/  IABS R5, R17 ;  /* 0x0000001100057213 */ /* 0x004fc60000000000 */
[----:B------:R-:W-:Y:S01]  /*1df0*/  IMAD.HI.U32 R8, R14, R7, RZ ;  /* 0x000000070e087227 */ /* 0x000fe200078e00ff */
[----:B0-----:R-:W-:-:S03]  /*1e00*/  IABS R2, R18 ;  /* 0x0000001200027213 */ /* 0x001fc60000000000 */
[----:B------:R-:W-:Y:S02]  /*1e10*/  IMAD R3, R15, R4, R3 ;  /* 0x000000040f037224 */ /* 0x000fe400078e0203 */
[----:B------:R-:W-:-:S04]  /*1e20*/  IMAD.HI.U32 R6, R14, R5, RZ ;  /* 0x000000050e067227 */ /* 0x000fc800078e00ff */
[----:B------:R-:W-:-:S04]  /*1e30*/  IMAD.HI.U32 R4, R14, R2, RZ ;  /* 0x000000020e047227 */ /* 0x000fc800078e00ff */
[----:B------:R-:W-:Y:S02]  /*1e40*/  IMAD.MOV R10, RZ, RZ, -R10 ;  /* 0x000000ffff0a7224 */ /* 0x000fe400078e0a0a */
[----:B------:R-:W-:Y:S02]  /*1e50*/  IMAD.MOV R8, RZ, RZ, -R8 ;  /* 0x000000ffff087224 */ /* 0x000fe400078e0a08 */
[----:B------:R-:W-:Y:S02]  /*1e60*/  IMAD.MOV R6, RZ, RZ, -R6 ;  /* 0x000000ffff067224 */ /* 0x000fe400078e0a06 */
[----:B------:R-:W-:Y:S02]  /*1e70*/  IMAD.MOV R4, RZ, RZ, -R4 ;  /* 0x000000ffff047224 */ /* 0x000fe400078e0a04 */
[C---:B------:R-:W-:Y:S01]  /*1e80*/  IMAD R9, R15.reuse, R10, R9 ;  /* 0x0000000a0f097224 */ /* 0x040fe200078e0209 */
[----:B------:R0:W-:Y:S01]  /*1e90*/  STL [R1+0x7c], R3 ;  /* 0x00007c0301007387 */ /* 0x0001e20000100800 */
[----:B------:R-:W-:-:S02]  /*1ea0*/  IMAD R7, R15, R8, R7 ;  /* 0x000000080f077224 */ /* 0x000fc400078e0207 */
[C---:B------:R-:W-:Y:S02]  /*1eb0*/  IMAD R5, R15.reuse, R6, R5 ;  /* 0x000000060f057224 */ /* 0x040fe400078e0205 */
[----:B------:R-:W-:Y:S01]  /*1ec0*/  IMAD R2, R15, R4, R2 ;  /* 0x000000040f027224 */ /* 0x000fe200078e0202 */
[----:B------:R1:W-:Y:S01]  /*1ed0*/  STL [R1+0x78], R9 ;  /* 0x0000780901007387 */ /* 0x0003e20000100800 */
[----:B0-----:R-:W-:-:S03]  /*1ee0*/  IABS R3, R19 ;  /* 0x0000001300037213 */ /* 0x001fc60000000000 */
[----:B------:R0:W-:Y:S04]  /*1ef0*/  STL [R1+0x74], R7 ;  /* 0x0000740701007387 */ /* 0x0001e80000100800 */
[----:B------:R2:W-:Y:S01]  /*1f00*/  STL [R1+0x70], R5 ;  /* 0x0000700501007387 */ /* 0x0005e20000100800 */
[----:B-1----:R-:W-:Y:S01]  /*1f10*/  IABS R9, R20 ;  /* 0x0000001400097213 */ /* 0x002fe20000000000 */
[----:B------:R-:W-:Y:S02]  /*1f20*/  IMAD.HI.U32 R4, R14, R3, RZ ;  /* 0x000000030e047227 */ /* 0x000fe400078e00ff */
[----:B------:R1:W-:Y:S01]  /*1f30*/  STL [R1+0x6c], R2 ;  /* 0x00006c0201007387 */ /* 0x0003e20000100800 */
[----:B0-----:R-:W-:Y:S02]  /*1f40*/  IABS R7, R21 ;  /* 0x0000001500077213 */ /* 0x001fe40000000000 */
[----:B--2---:R-:W-:-:S02]  /*1f50*/  IABS R5, R27 ;  /* 0x0000001b00057213 */ /* 0x004fc40000000000 */
[----:B------:R-:W2:Y:S01]  /*1f60*/  LDL R27, [R1+0x17a0] ;  /* 0x0017a000011b7983 */ /* 0x000ea20000100800 */
[----:B------:R-:W-:Y:S01]  /*1f70*/  IMAD.MOV R4, RZ, RZ, -R4 ;  /* 0x000000ffff047224 */ /* 0x000fe200078e0a04 */
[----:B-1----:R-:W-:Y:S01]  /*1f80*/  IABS R2, R22 ;  /* 0x0000001600027213 */ /* 0x002fe20000000000 */
[C---:B------:R-:W-:Y:S01]  /*1f90*/  IMAD.HI.U32 R10, R14.reuse, R9, RZ ;  /* 0x000000090e0a7227 */ /* 0x040fe200078e00ff */
[----:B------:R-:W3:Y:S03]  /*1fa0*/  LDL R22, [R1+0x17a4] ;  /* 0x0017a40001167983 */ /* 0x000ee60000100800 */
[----:B------:R-:W-:-:S04]  /*1fb0*/  IMAD.HI.U32 R8, R14, R7, RZ ;  /* 0x000000070e087227 */ /* 0x000fc800078e00ff */
[----:B------:R-:W-:Y:S02]  /*1fc0*/  IMAD R3, R15, R4, R3 ;  /* 0x000000040f037224 */ /* 0x000fe400078e0203 */
[----:B------:R-:W-:-:S04]  /*1fd0*/  IMAD.HI.U32 R6, R14, R5, RZ ;  /* 0x000000050e067227 */ /* 0x000fc800078e00ff */
[----:B------:R-:W-:Y:S02]  /*1fe0*/  IMAD.MOV R10, RZ, RZ, -R10 ;  /* 0x000000ffff0a7224 */ /* 0x000fe400078e0a0a */
[----:B------:R-:W-:-:S04]  /*1ff0*/  IMAD.HI.U32 R4, R14, R2, RZ ;  /* 0x000000020e047227 */ /* 0x000fc800078e00ff */
[----:B------:R-:W-:Y:S02]  /*2000*/  IMAD.MOV R8, RZ, RZ, -R8 ;  /* 0x000000ffff087224 */ /* 0x000fe400078e0a08 */
[----:B------:R-:W-:Y:S02]  /*2010*/  IMAD.MOV R6, RZ, RZ, -R6 ;  /* 0x000000ffff067224 */ /* 0x000fe400078e0a06 */
[C---:B------:R-:W-:Y:S02]  /*2020*/  IMAD R9, R15.reuse, R10, R9 ;  /* 0x0000000a0f097224 */ /* 0x040fe400078e0209 */
[----:B------:R-:W-:Y:S02]  /*2030*/  IMAD.MOV R4, RZ, RZ, -R4 ;  /* 0x000000ffff047224 */ /* 0x000fe400078e0a04 */
[C---:B------:R-:W-:Y:S01]  /*2040*/  IMAD R7, R15.reuse, R8, R7 ;  /* 0x000000080f077224 */ /* 0x040fe200078e0207 */
[----:B------:R0:W-:Y:S01]  /*2050*/  STL [R1+0x68], R3 ;  /* 0x0000680301007387 */ /* 0x0001e20000100800 */
[----:B------:R-:W-:-:S02]  /*2060*/  IMAD R5, R15, R6, R5 ;  /* 0x000000060f057224 */ /* 0x000fc400078e0205 */
[----:B------:R-:W-:Y:S01]  /*2070*/  IMAD R2, R15, R4, R2 ;  /* 0x000000040f027224 */ /* 0x000fe200078e0202 */
[----:B------:R1:W-:Y:S04]  /*2080*/  STL [R1+0x64], R9 ;  /* 0x0000640901007387 */ /* 0x0003e80000100800 */
[----:B------:R4:W-:Y:S01]  /*2090*/  STL [R1+0x60], R7 ;  /* 0x0000600701007387 */ /* 0x0009e20000100800 */
[----:B0-----:R-:W-:-:S03]  /*20a0*/  IABS R3, R23 ;  /* 0x0000001700037213 */ /* 0x001fc60000000000 */
[----:B------:R-:W3:Y:S01]  /*20b0*/  LDL R23, [R1+0x1798] ;  /* 0x0017980001177983 */ /* 0x000ee20000100800 */
[----:B-1----:R-:W-:-:S03]  /*20c0*/  IABS R9, R25 ;  /* 0x0000001900097213 */ /* 0x002fc60000000000 */
[----:B------:R0:W-:Y:S04]  /*20d0*/  STL [R1+0x5c], R5 ;  /* 0x00005c0501007387 */ /* 0x0001e80000100800 */
[----:B------:R2:W-:Y:S04]  /*20e0*/  STL [R1+0x58], R2 ;  /* 0x0000580201007387 */ /* 0x0005e80000100800 */
[----:B------:R-:W3:Y:S01]  /*20f0*/  LDL R25, [R1+0x179c] ;  /* 0x00179c0001197983 */ /* 0x000ee20000100800 */
[----:B----4-:R-:W-:Y:S02]  /*2100*/  IABS R7, R26 ;  /* 0x0000001a00077213 */ /* 0x010fe40000000000 */
[----:B0-----:R-:W-:Y:S01]  /*2110*/  IABS R5, R24 ;  /* 0x0000001800057213 */ /* 0x001fe20000000000 */
[----:B------:R-:W4:Y:S01]  /*2120*/  LDL R26, [R1+0x1790] ;  /* 0x00179000011a7983 */ /* 0x000f220000100800 */
[----:B------:R-:W-:-:S03]  /*2130*/  IMAD.HI.U32 R4, R14, R3, RZ ;  /* 0x000000030e047227 */ /* 0x000fc600078e00ff */
[----:B------:R-:W4:Y:S01]  /*2140*/  LDL R24, [R1+0x1794] ;  /* 0x0017940001187983 */ /* 0x000f220000100800 */
[----:B------:R-:W-:-:S04]  /*2150*/  IMAD.HI.U32 R10, R14, R9, RZ ;  /* 0x000000090e0a7227 */ /* 0x000fc800078e00ff */
[----:B------:R-:W-:-:S04]  /*2160*/  IMAD.HI.U32 R8, R14, R7, RZ ;  /* 0x000000070e087227 */ /* 0x000fc800078e00ff */
[----:B------:R-:W-:Y:S02]  /*2170*/  IMAD.MOV R4, RZ, RZ, -R4 ;  /* 0x000000ffff047224 */ /* 0x000fe400078e0a04 */
[----:B------:R-:W-:Y:S02]  /*2180*/  IMAD.MOV R10, RZ, RZ, -R10 ;  /* 0x000000ffff0a7224 */ /* 0x000fe400078e0a0a */
[----:B------:R-:W-:Y:S02]  /*2190*/  IMAD.MOV R8, RZ, RZ, -R8 ;  /* 0x000000ffff087224 */ /* 0x000fe400078e0a08 */
[C---:B------:R-:W-:Y:S02]  /*21a0*/  IMAD R3, R15.reuse, R4, R3 ;  /* 0x000000040f037224 */ /* 0x040fe400078e0203 */
[C---:B------:R-:W-:Y:S02]  /*21b0*/  IMAD R9, R15.reuse, R10, R9 ;  /* 0x0000000a0f097224 */ /* 0x040fe400078e0209 */
[----:B------:R-:W-:-:S02]  /*21c0*/  IMAD R7, R15, R8, R7 ;  /* 0x000000080f077224 */ /* 0x000fc400078e0207 */
[----:B------:R-:W-:-:S04]  /*21d0*/  IMAD.HI.U32 R6, R14, R5, RZ ;  /* 0x000000050e067227 */ /* 0x000fc800078e00ff */
[----:B------:R-:W-:-:S04]  /*21e0*/  IMAD.MOV R6, RZ, RZ, -R6 ;  /* 0x000000ffff067224 */ /* 0x000fc800078e0a06 */
[----:B------:R-:W-:Y:S01]  /*21f0*/  IMAD R5, R15, R6, R5 ;  /* 0x000000060f057224 */ /* 0x000fe200078e0205 */
[----:B--2---:R-:W-:Y:S02]  /*2200*/  IABS R2, R27 ;  /* 0x0000001b00027213 */ /* 0x004fe40000000000 */
[----:B------:R-:W2:Y:S04]  /*2210*/  LDL R27, [R1+0x1788] ;  /* 0x00178800011b7983 */ /* 0x000ea80000100800 */
[----:B------:R3:W-:Y:S01]  /*2220*/  STL [R1+0x54], R3 ;  /* 0x0000540301007387 */ /* 0x0007e20000100800 */
[----:B------:R-:W-:-:S03]  /*2230*/  IMAD.HI.U32 R4, R14, R2, RZ ;  /* 0x000000020e047227 */ /* 0x000fc600078e00ff */
[----:B------:R0:W-:Y:S04]  /*2240*/  STL [R1+0x50], R9 ;  /* 0x0000500901007387 */ /* 0x0001e80000100800 */
[----:B------:R1:W-:Y:S01]  /*2250*/  STL [R1+0x4c], R7 ;  /* 0x00004c0701007387 */ /* 0x0003e20000100800 */
[----:B---3--:R-:W-:-:S03]  /*2260*/  IABS R3, R22 ;  /* 0x0000001600037213 */ /* 0x008fc60000000000 */
[----:B------:R-:W3:Y:S01]  /*2270*/  LDL R22, [R1+0x178c] ;  /* 0x00178c0001167983 */ /* 0x000ee20000100800 */
[----:B------:R-:W-:-:S04]  /*2280*/  IMAD.MOV R4, RZ, RZ, -R4 ;  /* 0x000000ffff047224 */ /* 0x000fc800078e0a04 */
[----:B------:R-:W-:Y:S01]  /*2290*/  IMAD R2, R15, R4, R2 ;  /* 0x000000040f027224 */ /* 0x000fe200078e0202 */
[----:B------:R4:W-:Y:S04]  /*22a0*/  STL [R1+0x170], R5 ;  /* 0x0001700501007387 */ /* 0x0009e80000100800 */
[----:B------:R0:W-:Y:S02]  /*22b0*/  STL [R1+0x178], R2 ;  /* 0x0001780201007387 */ /* 0x0001e40000100800 */
[----:B0-----:R-:W-:Y:S02]  /*22c0*/  IABS R9, R23 ;  /* 0x0000001700097213 */ /* 0x001fe40000000000 */
[----:B------:R-:W3:Y:S01]  /*22d0*/  LDL R23, [R1+0x1780] ;  /* 0x0017800001177983 */ /* 0x000ee20000100800 */
[----:B-1----:R-:W-:-:S03]  /*22e0*/  IABS R7, R25 ;  /* 0x0000001900077213 */ /* 0x002fc60000000000 */
[----:B------:R-:W3:Y:S01]  /*22f0*/  LDL R25, [R1+0x1784] ;  /* 0x0017840001197983 */ /* 0x000ee20000100800 */
[C---:B------:R-:W-:Y:S01]  /*2300*/  IMAD.HI.U32 R4, R14.reuse, R3, RZ ;  /* 0x000000030e047227 */ /* 0x040fe200078e00ff */
[----:B----4-:R-:W-:Y:S02]  /*2310*/  IABS R5, R26 ;  /* 0x0000001a00057213 */ /* 0x010fe40000000000 */
[----:B------:R-:W4:Y:S01]  /*2320*/  LDL R26, [R1+0x1778] ;  /* 0x00177800011a7983 */ /* 0x000f220000100800 */
[----:B------:R-:W-:Y:S01]  /*2330*/  IMAD.MOV R4, RZ, RZ, -R4 ;  /* 0x000000ffff047224 */ /* 0x000fe200078e0a04 */
[----:B------:R-:W-:Y:S01]  /*2340*/  IABS R2, R24 ;  /* 0x0000001800027213 */ /* 0x000fe20000000000 */
[C---:B------:R-:W-:Y:S01]  /*2350*/  IMAD.HI.U32 R10, R14.reuse, R9, RZ ;  /* 0x000000090e0a7227 */ /* 0x040fe200078e00ff */
[----:B------:R-:W4:Y:S03]  /*2360*/  LDL R24, [R1+0x177c] ;  /* 0x00177c0001187983 */ /* 0x000f260000100800 */
[----:B------:R-:W-:-:S04]  /*2370*/  IMAD.HI.U32 R8, R14, R7, RZ ;  /* 0x000000070e087227 */ /* 0x000fc800078e00ff */
[----:B------:R-:W-:Y:S02]  /*2380*/  IMAD R3, R15, R4, R3 ;  /* 0x000000040f037224 */ /* 0x000fe400078e0203 */
[----:B------:R-:W-:-:S04]  /*2390*/  IMAD.HI.U32 R6, R14, R5, RZ ;  /* 0x000000050e067227 */ /* 0x000fc800078e00ff */
[----:B------:R-:W-:-:S04]  /*23a0*/  IMAD.HI.U32 R4, R14, R2, RZ ;  /* 0x000000020e047227 */ /* 0x000fc800078e00ff */
[----:B------:R-:W-:Y:S02]  /*23b0*/  IMAD.MOV R10, RZ, RZ, -R10 ;  /* 0x000000ffff0a7224 */ /* 0x000fe400078e0a0a */
[----:B------:R-:W-:Y:S02]  /*23c0*/  IMAD.MOV R8, RZ, RZ, -R8 ;  /* 0x000000ffff087224 */ /* 0x000fe400078e0a08 */
[----:B------:R-:W-:Y:S02]  /*23d0*/  IMAD.MOV R6, RZ, RZ, -R6 ;  /* 0x000000ffff067224 */ /* 0x000fe400078e0a06 */
[----:B------:R-:W-:Y:S02]  /*23e0*/  IMAD.MOV R4, RZ, RZ, -R4 ;  /* 0x000000ffff047224 */ /* 0x000fe400078e0a04 */
[C---:B------:R-:W-:Y:S02]  /*23f0*/  IMAD R9, R15.reuse, R10, R9 ;  /* 0x0000000a0f097224 */ /* 0x040fe400078e0209 */
[C---:B------:R-:W-:Y:S01]  /*2400*/  IMAD R7, R15.reuse, R8, R7 ;  /* 0x000000080f077224 */ /* 0x040fe200078e0207 */
[----:B------:R2:W-:Y:S01]  /*2410*/  STL [R1+0x17c], R3 ;  /* 0x00017c0301007387 */ /* 0x0005e20000100800 */
[----:B------:R-:W-:-:S02]  /*2420*/  IMAD R5, R15, R6, R5 ;  /* 0x000000060f057224 */ /* 0x000fc400078e0205 */
[----:B------:R-:W-:Y:S01]  /*2430*/  IMAD R2, R15, R4, R2 ;  /* 0x000000040f027224 */ /* 0x000fe200078e0202 */
[----:B------:R3:W-:Y:S04]  /*2440*/  STL [R1+0x154], R9 ;  /* 0x0001540901007387 */ /* 0x0007e80000100800 */
[----:B------:R0:W-:Y:S01]  /*2450*/  STL [R1+0x158], R7 ;  /* 0x0001580701007387 */ /* 0x0001e20000100800 */
[----:B--2---:R-:W-:-:S03]  /*2460*/  IABS R3, R27 ;  /* 0x0000001b00037213 */ /* 0x004fc60000000000 */
[----:B------:R-:W2:Y:S04]  /*2470*/  LDL R27, [R1+0x176c] ;  /* 0x00176c00011b7983 */ /* 0x000ea80000100800 */
[----:B------:R1:W-:Y:S04]  /*2480*/  STL [R1+0x164], R5 ;  /* 0x0001640501007387 */ /* 0x0003e80000100800 */
[----:B------:R4:W-:Y:S01]  /*2490*/  STL [R1+0x168], R2 ;  /* 0x0001680201007387 */ /* 0x0009e20000100800 */
[----:B---3--:R-:W-:-:S03]  /*24a0*/  IABS R9, R22 ;  /* 0x0000001600097213 */ /* 0x008fc60000000000 */
[----:B------:R-:W3:Y:S01]  /*24b0*/  LDL R22, [R1+0x1770] ;  /* 0x0017700001167983 */ /* 0x000ee20000100800 */
[----:B0-----:R-:W-:-:S03]  /*24c0*/  IABS R7, R23 ;  /* 0x0000001700077213 */ /* 0x001fc60000000000 */
[----:B------:R-:W3:Y:S01]  /*24d0*/  LDL R23, [R1+0x1760] ;  /* 0x0017600001177983 */ /* 0x000ee20000100800 */
[----:B-1----:R-:W-:-:S03]  /*24e0*/  IABS R5, R25 ;  /* 0x0000001900057213 */ /* 0x002fc60000000000 */
[----:B------:R-:W3:Y:S01]  /*24f0*/  LDL R25, [R1+0x1764] ;  /* 0x0017640001197983 */ /* 0x000ee20000100800 */
[C---:B------:R-:W-:Y:S01]  /*2500*/  IMAD.HI.U32 R4, R14.reuse, R3, RZ ;  /* 0x000000030e047227 */ /* 0x040fe200078e00ff */
[----:B----4-:R-:W-:Y:S02]  /*2510*/  IABS R2, R26 ;  /* 0x0000001a00027213 */ /* 0x010fe40000000000 */
[----:B------:R-:W4:Y:S01]  /*2520*/  LDL R26, [R1+0x175c] ;  /* 0x00175c00011a7983 */ /* 0x000f220000100800 */
[----:B------:R-:W-:Y:S02]  /*2530*/  IMAD.MOV R4, RZ, RZ, -R4 ;  /* 0x000000ffff047224 */ /* 0x000fe400078e0a04 */
[----:B------:R-:W-:-:S04]  /*2540*/  IMAD.HI.U32 R10, R14, R9, RZ ;  /* 0x000000090e0a7227 */ /* 0x000fc800078e00ff */
        /* <DEDUP_REMOVED lines=16> */
[----:B------:R-:W4:Y:S04]  /*2650*/  LDL R24, [R1+0x1758] ;  /* 0x0017580001187983 */ /* 0x000f280000100800 */
[----:B------:R0:W-:Y:S04]  /*2660*/  STL [R1+0x14c], R5 ;  /* 0x00014c0501007387 */ /* 0x0001e80000100800 */
[----:B------:R1:W-:Y:S01]  /*2670*/  STL [R1+0x150], R2 ;  /* 0x0001500201007387 */ /* 0x0003e20000100800 */
[----:B--2---:R-:W-:-:S03]  /*2680*/  IABS R9, R27 ;  /* 0x0000001b00097213 */ /* 0x004fc60000000000 */
[----:B------:R-:W2:Y:S01]  /*2690*/  LDL R27, [R1+0x1754] ;  /* 0x00175400011b7983 */ /* 0x000ea20000100800 */
[----:B---3--:R-:W-:-:S03]  /*26a0*/  IABS R7, R22 ;  /* 0x0000001600077213 */ /* 0x008fc60000000000 */
[----:B------:R-:W3:Y:S01]  /*26b0*/  LDL R22, [R1+0x1750] ;  /* 0x0017500001167983 */ /* 0x000ee20000100800 */
[----:B0-----:R-:W-:-:S03]  /*26c0*/  IABS R5, R23 ;  /* 0x0000001700057213 */ /* 0x001fc60000000000 */
[----:B------:R-:W3:Y:S01]  /*26d0*/  LDL R23, [R1+0x174c] ;  /* 0x00174c0001177983 */ /* 0x000ee20000100800 */
[----:B-1----:R-:W-:-:S03]  /*26e0*/  IABS R2, R25 ;  /* 0x0000001900027213 */ /* 0x002fc60000000000 */
[----:B------:R-:W3:Y:S01]  /*26f0*/  LDL R25, [R1+0x1748] ;  /* 0x0017480001197983 */ /* 0x000ee20000100800 */
[----:B------:R-:W-:-:S04]  /*2700*/  IMAD.HI.U32 R4, R14, R3, RZ ;  /* 0x000000030e047227 */ /* 0x000fc800078e00ff */
[----:B------:R-:W-:-:S04]  /*2710*/  IMAD.HI.U32 R10, R14, R9, RZ ;  /* 0x000000090e0a7227 */ /* 0x000fc800078e00ff */
[----:B------:R-:W-:-:S04]  /*2720*/  IMAD.HI.U32 R8, R14, R7, RZ ;  /* 0x000000070e087227 */ /* 0x000fc800078e00ff */
[----:B------:R-:W-:Y:S02]  /*2730*/  IMAD.MOV R4, RZ, RZ, -R4 ;  /* 0x000000ffff047224 */ /* 0x000fe400078e0a04 */
[----:B------:R-:W-:Y:S02]  /*2740*/  IMAD.MOV R10, RZ, RZ, -R10 ;  /* 0x000000ffff0a7224 */ /* 0x000fe400078e0a0a */
[----:B------:R-:W-:Y:S02]  /*2750*/  IMAD.MOV R8, RZ, RZ, -R8 ;  /* 0x000000ffff087224 */ /* 0x000fe400078e0a08 */
[C---:B------:R-:W-:Y:S02]  /*2760*/  IMAD R3, R15.reuse, R4, R3 ;  /* 0x000000040f037224 */ /* 0x040fe400078e0203 */
[C---:B------:R-:W-:Y:S02]  /*2770*/  IMAD R9, R15.reuse, R10, R9 ;  /* 0x0000000a0f097224 */ /* 0x040fe400078e0209 */
[----:B------:R-:W-:Y:S01]  /*2780*/  IMAD R7, R15, R8, R7 ;  /* 0x000000080f077224 */ /* 0x000fe200078e0207 */
[----:B------:R4:W-:Y:S01]  /*2790*/  STL [R1+0x148], R3 ;  /* 0x0001480301007387 */ /* 0x0009e20000100800 */
[----:B------:R-:W-:-:S03]  /*27a0*/  IMAD.HI.U32 R6, R14, R5, RZ ;  /* 0x000000050e067227 */ /* 0x000fc600078e00ff */
[----:B------:R0:W-:Y:S01]  /*27b0*/  STL [R1+0x118], R9 ;  /* 0x0001180901007387 */ /* 0x0001e20000100800 */
[----:B------:R-:W-:-:S03]  /*27c0*/  IMAD.HI.U32 R4, R14, R2, RZ ;  /* 0x000000020e047227 */ /* 0x000fc600078e00ff */
[----:B------:R2:W-:Y:S01]  /*27d0*/  STL [R1+0x11c], R7 ;  /* 0x00011c0701007387 */ /* 0x0005e20000100800 */
[----:B----4-:R-:W-:-:S03]  /*27e0*/  IABS R3, R26 ;  /* 0x0000001a00037213 */ /* 0x010fc60000000000 */
[----:B------:R-:W4:Y:S01]  /*27f0*/  LDL R26, [R1+0x1744] ;  /* 0x00174400011a7983 */ /* 0x000f220000100800 */
[----:B------:R-:W-:Y:S02]  /*2800*/  IMAD.MOV R6, RZ, RZ, -R6 ;  /* 0x000000ffff067224 */ /* 0x000fe400078e0a06 */
[----:B------:R-:W-:Y:S02]  /*2810*/  IMAD.MOV R4, RZ, RZ, -R4 ;  /* 0x000000ffff047224 */ /* 0x000fe400078e0a04 */
[C---:B------:R-:W-:Y:S02]  /*2820*/  IMAD R5, R15.reuse, R6, R5 ;  /* 0x000000060f057224 */ /* 0x040fe400078e0205 */
[----:B------:R-:W-:-:S03]  /*2830*/  IMAD R2, R15, R4, R2 ;  /* 0x000000040f027224 */ /* 0x000fc600078e0202 */
[----:B------:R3:W-:Y:S01]  /*2840*/  STL [R1+0x128], R5 ;  /* 0x0001280501007387 */ /* 0x0007e20000100800 */
[----:B0-----:R-:W-:-:S03]  /*2850*/  IABS R9, R24 ;  /* 0x0000001800097213 */ /* 0x001fc60000000000 */
[----:B------:R0:W-:Y:S04]  /*2860*/  STL [R1+0x12c], R2 ;  /* 0x00012c0201007387 */ /* 0x0001e80000100800 */
[----:B------:R-:W4:Y:S01]  /*2870*/  LDL R24, [R1+0x1740] ;  /* 0x0017400001187983 */ /* 0x000f220000100800 */
[----:B------:R-:W-:-:S04]  /*2880*/  IMAD.HI.U32 R4, R14, R3, RZ ;  /* 0x000000030e047227 */ /* 0x000fc800078e00ff */
[----:B------:R-:W-:-:S04]  /*2890*/  IMAD.HI.U32 R10, R14, R9, RZ ;  /* 0x000000090e0a7227 */ /* 0x000fc800078e00ff */
[----:B------:R-:W-:Y:S02]  /*28a0*/  IMAD.MOV R4, RZ, RZ, -R4 ;  /* 0x000000ffff047224 */ /* 0x000fe400078e0a04 */
[----:B------:R-:W-:Y:S02]  /*28b0*/  IMAD.MOV R10, RZ, RZ, -R10 ;  /* 0x000000ffff0a7224 */ /* 0x000fe400078e0a0a */
[C---:B------:R-:W-:Y:S02]  /*28c0*/  IMAD R3, R15.reuse, R4, R3 ;  /* 0x000000040f037224 */ /* 0x040fe400078e0203 */
[----:B------:R-:W-:Y:S01]  /*28d0*/  IMAD R9, R15, R10, R9 ;  /* 0x0000000a0f097224 */ /* 0x000fe200078e0209 */
[----:B--2---:R-:W-:Y:S02]  /*28e0*/  IABS R7, R27 ;  /* 0x0000001b00077213 */ /* 0x004fe40000000000 */
[----:B------:R-:W2:Y:S03]  /*28f0*/  LDL R27, [R1+0x173c] ;  /* 0x00173c00011b7983 */ /* 0x000ea60000100800 */
[----:B------:R-:W-:Y:S01]  /*2900*/  IMAD.HI.U32 R8, R14, R7, RZ ;  /* 0x000000070e087227 */ /* 0x000fe200078e00ff */
[----:B---3--:R-:W-:-:S02]  /*2910*/  IABS R5, R22 ;  /* 0x0000001600057213 */ /* 0x008fc40000000000 */
[----:B------:R-:W3:Y:S01]  /*2920*/  LDL R22, [R1+0x1738] ;  /* 0x0017380001167983 */ /* 0x000ee20000100800 */
[----:B------:R-:W-:-:S04]  /*2930*/  IMAD.MOV R8, RZ, RZ, -R8 ;  /* 0x000000ffff087224 */ /* 0x000fc800078e0a08 */
[----:B------:R-:W-:Y:S01]  /*2940*/  IMAD R7, R15, R8, R7 ;  /* 0x000000080f077224 */ /* 0x000fe200078e0207 */
[----:B0-----:R-:W-:Y:S02]  /*2950*/  IABS R2, R23 ;  /* 0x0000001700027213 */ /* 0x001fe40000000000 */
[----:B------:R-:W3:Y:S04]  /*2960*/  LDL R23, [R1+0x1734] ;  /* 0x0017340001177983 */ /* 0x000ee80000100800 */
[----:B------:R0:W-:Y:S04]  /*2970*/  STL [R1+0x120], R3 ;  /* 0x0001200301007387 */ /* 0x0001e80000100800 */
[----:B------:R4:W-:Y:S04]  /*2980*/  STL [R1+0xf8], R9 ;  /* 0x0000f80901007387 */ /* 0x0009e80000100800 */
[----:B------:R1:W-:Y:S01]  /*2990*/  STL [R1+0xfc], R7 ;  /* 0x0000fc0701007387 */ /* 0x0003e20000100800 */
[----:B0-----:R-:W-:-:S03]  /*29a0*/  IABS R3, R25 ;  /* 0x0000001900037213 */ /* 0x001fc60000000000 */
[----:B------:R-:W3:Y:S01]  /*29b0*/  LDL R25, [R1+0x1730] ;  /* 0x0017300001197983 */ /* 0x000ee20000100800 */
[----:B------:R-:W-:-:S04]  /*29c0*/  IMAD.HI.U32 R6, R14, R5, RZ ;  /* 0x000000050e067227 */ /* 0x000fc800078e00ff */
[----:B------:R-:W-:-:S04]  /*29d0*/  IMAD.HI.U32 R4, R14, R2, RZ ;  /* 0x000000020e047227 */ /* 0x000fc800078e00ff */
[----:B------:R-:W-:Y:S02]  /*29e0*/  IMAD.MOV R6, RZ, RZ, -R6 ;  /* 0x000000ffff067224 */ /* 0x000fe400078e0a06 */
[----:B------:R-:W-:Y:S02]  /*29f0*/  IMAD.MOV R4, RZ, RZ, -R4 ;  /* 0x000000ffff047224 */ /* 0x000fe400078e0a04 */
[C---:B------:R-:W-:Y:S02]  /*2a00*/  IMAD R5, R15.reuse, R6, R5 ;  /* 0x000000060f057224 */ /* 0x040fe400078e0205 */
[----:B------:R-:W-:-:S03]  /*2a10*/  IMAD R2, R15, R4, R2 ;  /* 0x000000040f027224 */ /* 0x000fc600078e0202 */
[----:B------:R2:W-:Y:S04]  /*2a20*/  STL [R1+0x110], R5 ;  /* 0x0001100501007387 */ /* 0x0005e80000100800 */
[----:B------:R3:W-:Y:S01]  /*2a30*/  STL [R1+0x114], R2 ;  /* 0x0001140201007387 */ /* 0x0007e20000100800 */
[----:B----4-:R-:W-:-:S03]  /*2a40*/  IABS R9, R26 ;  /* 0x0000001a00097213 */ /* 0x010fc60000000000 */
[----:B------:R-:W4:Y:S01]  /*2a50*/  LDL R26, [R1+0x172c] ;  /* 0x00172c00011a7983 */ /* 0x000f220000100800 */
[----:B------:R-:W-:-:S04]  /*2a60*/  IMAD.HI.U32 R4, R14, R3, RZ ;  /* 0x000000030e047227 */ /* 0x000fc800078e00ff */
[----:B------:R-:W-:Y:S02]  /*2a70*/  IMAD.MOV R4, RZ, RZ, -R4 ;  /* 0x000000ffff047224 */ /* 0x000fe400078e0a04 */
[C---:B------:R-:W-:Y:S01]  /*2a80*/  IMAD.HI.U32 R10, R14.reuse, R9, RZ ;  /* 0x000000090e0a7227 */ /* 0x040fe200078e00ff */
[----:B-1----:R-:W-:Y:S02]  /*2a90*/  IABS R7, R24 ;  /* 0x0000001800077213 */ /* 0x002fe40000000000 */
[----:B------:R-:W4:Y:S01]  /*2aa0*/  LDL R24, [R1+0x1728] ;  /* 0x0017280001187983 */ /* 0x000f220000100800 */
[----:B------:R-:W-:Y:S02]  /*2ab0*/  IMAD R3, R15, R4, R3 ;  /* 0x000000040f037224 */ /* 0x000fe400078e0203 */
        /* <DEDUP_REMOVED lines=8> */
[----:B---3--:R-:W-:-:S03]  /*2b40*/  IABS R2, R22 ;  /* 0x0000001600027213 */ /* 0x008fc60000000000 */
[----:B------:R-:W-:Y:S01]  /*2b50*/  IMAD.MOV R6, RZ, RZ, -R6 ;  /* 0x000000ffff067224 */ /* 0x000fe200078e0a06 */
[----:B------:R-:W3:Y:S01]  /*2b60*/  LDL R22, [R1+0x1720] ;  /* 0x0017200001167983 */ /* 0x000ee20000100800 */
[----:B------:R-:W-:-:S04]  /*2b70*/  IMAD.HI.U32 R4, R14, R2, RZ ;  /* 0x000000020e047227 */ /* 0x000fc800078e00ff */
[----:B------:R-:W-:Y:S01]  /*2b80*/  IMAD.MOV R4, RZ, RZ, -R4 ;  /* 0x000000ffff047224 */ /* 0x000fe200078e0a04 */
[----:B------:R0:W-:Y:S01]  /*2b90*/  STL [R1+0x104], R3 ;  /* 0x0001040301007387 */ /* 0x0001e20000100800 */
[C---:B------:R-:W-:Y:S02]  /*2ba0*/  IMAD R5, R15.reuse, R6, R5 ;  /* 0x000000060f057224 */ /* 0x040fe400078e0205 */
[----:B------:R-:W-:Y:S01]  /*2bb0*/  IMAD R2, R15, R4, R2 ;  /* 0x000000040f027224 */ /* 0x000fe200078e0202 */
[----:B------:R1:W-:Y:S04]  /*2bc0*/  STL [R1+0xe4], R9 ;  /* 0x0000e40901007387 */ /* 0x0003e80000100800 */
[----:B------:R4:W-:Y:S01]  /*2bd0*/  STL [R1+0xe8], R7 ;  /* 0x0000e80701007387 */ /* 0x0009e20000100800 */
[----:B0-----:R-:W-:-:S03]  /*2be0*/  IABS R3, R23 ;  /* 0x0000001700037213 */ /* 0x001fc60000000000 */
[----:B------:R-:W3:Y:S04]  /*2bf0*/  LDL R23, [R1+0x171c] ;  /* 0x00171c0001177983 */ /* 0x000ee80000100800 */
[----:B------:R0:W-:Y:S04]  /*2c00*/  STL [R1+0xf0], R5 ;  /* 0x0000f00501007387 */ /* 0x0001e80000100800 */
[----:B------:R2:W-:Y:S01]  /*2c10*/  STL [R1+0xf4], R2 ;  /* 0x0000f40201007387 */ /* 0x0005e20000100800 */
[----:B-1----:R-:W-:-:S03]  /*2c20*/  IABS R9, R25 ;  /* 0x0000001900097213 */ /* 0x002fc60000000000 */
[----:B------:R-:W3:Y:S01]  /*2c30*/  LDL R25, [R1+0x1718] ;  /* 0x0017180001197983 */ /* 0x000ee20000100800 */
[----:B------:R-:W-:-:S04]  /*2c40*/  IMAD.HI.U32 R4, R14, R3, RZ ;  /* 0x000000030e047227 */ /* 0x000fc800078e00ff */
[----:B------:R-:W-:Y:S02]  /*2c50*/  IMAD.MOV R4, RZ, RZ, -R4 ;  /* 0x000000ffff047224 */ /* 0x000fe400078e0a04 */
[C---:B------:R-:W-:Y:S01]  /*2c60*/  IMAD.HI.U32 R10, R14.reuse, R9, RZ ;  /* 0x000000090e0a7227 */ /* 0x040fe200078e00ff */
[----:B----4-:R-:W-:Y:S02]  /*2c70*/  IABS R7, R26 ;  /* 0x0000001a00077213 */ /* 0x010fe40000000000 */
[----:B------:R-:W4:Y:S01]  /*2c80*/  LDL R26, [R1+0x1714] ;  /* 0x00171400011a7983 */ /* 0x000f220000100800 */
[----:B------:R-:W-:Y:S02]  /*2c90*/  IMAD R3, R15, R4, R3 ;  /* 0x000000040f037224 */ /* 0x000fe400078e0203 */
[----:B------:R-:W-:Y:S01]  /*2ca0*/  IMAD.HI.U32 R8, R14, R7, RZ ;  /* 0x000000070e087227 */ /* 0x000fe200078e00ff */
[----:B0-----:R-:W-:Y:S02]  /*2cb0*/  IABS R5, R24 ;  /* 0x0000001800057213 */ /* 0x001fe40000000000 */
[----:B------:R-:W4:Y:S01]  /*2cc0*/  LDL R24, [R1+0x1710] ;  /* 0x0017100001187983 */ /* 0x000f220000100800 */
[----:B------:R-:W-:-:S02]  /*2cd0*/  IMAD.MOV R10, RZ, RZ, -R10 ;  /* 0x000000ffff0a7224 */ /* 0x000fc400078e0a0a */
[----:B------:R-:W-:-:S04]  /*2ce0*/  IMAD.HI.U32 R6, R14, R5, RZ ;  /* 0x000000050e067227 */ /* 0x000fc800078e00ff */
[----:B------:R-:W-:Y:S02]  /*2cf0*/  IMAD.MOV R8, RZ, RZ, -R8 ;  /* 0x000000ffff087224 */ /* 0x000fe400078e0a08 */
[----:B------:R-:W-:Y:S02]  /*2d00*/  IMAD.MOV R6, RZ, RZ, -R6 ;  /* 0x000000ffff067224 */ /* 0x000fe400078e0a06 */
[C---:B------:R-:W-:Y:S02]  /*2d10*/  IMAD R9, R15.reuse, R10, R9 ;  /* 0x0000000a0f097224 */ /* 0x040fe400078e0209 */
[C---:B------:R-:W-:Y:S02]  /*2d20*/  IMAD R7, R15.reuse, R8, R7 ;  /* 0x000000080f077224 */ /* 0x040fe400078e0207 */
[----:B------:R-:W-:Y:S01]  /*2d30*/  IMAD R5, R15, R6, R5 ;  /* 0x000000060f057224 */ /* 0x000fe200078e0205 */
[----:B--2---:R-:W-:Y:S02]  /*2d40*/  IABS R2, R27 ;  /* 0x0000001b00027213 */ /* 0x004fe40000000000 */
[----:B------:R-:W2:Y:S03]  /*2d50*/  LDL R27, [R1+0x170c] ;  /* 0x00170c00011b7983 */ /* 0x000ea60000100800 */
[----:B------:R-:W-:-:S04]  /*2d60*/  IMAD.HI.U32 R4, R14, R2, RZ ;  /* 0x000000020e047227 */ /* 0x000fc800078e00ff */
[----:B------:R-:W-:Y:S01]  /*2d70*/  IMAD.MOV R4, RZ, RZ, -R4 ;  /* 0x000000ffff047224 */ /* 0x000fe200078e0a04 */
[----:B------:R3:W-:Y:S03]  /*2d80*/  STL [R1+0xec], R3 ;  /* 0x0000ec0301007387 */ /* 0x0007e60000100800 */
[----:B------:R-:W-:Y:S01]  /*2d90*/  IMAD R2, R15, R4, R2 ;  /* 0x000000040f027224 */ /* 0x000fe200078e0202 */
[----:B------:R-:W-:Y:S04]  /*2da0*/  STL [R1+0xcc], R9 ;  /* 0x0000cc0901007387 */ /* 0x000fe80000100800 */
[----:B------:R0:W-:Y:S01]  /*2db0*/  STL [R1+0xd0], R7 ;  /* 0x0000d00701007387 */ /* 0x0001e20000100800 */
[----:B---3--:R-:W-:-:S03]  /*2dc0*/  IABS R3, R22 ;  /* 0x0000001600037213 */ /* 0x008fc60000000000 */
[----:B------:R-:W3:Y:S04]  /*2dd0*/  LDL R22, [R1+0x1708] ;  /* 0x0017080001167983 */ /* 0x000ee80000100800 */
[----:B------:R4:W-:Y:S04]  /*2de0*/  STL [R1+0xd8], R5 ;  /* 0x0000d80501007387 */ /* 0x0009e80000100800 */
[----:B------:R1:W-:Y:S01]  /*2df0*/  STL [R1+0xdc], R2 ;  /* 0x0000dc0201007387 */ /* 0x0003e20000100800 */
[----:B0-----:R-:W-:-:S03]  /*2e00*/  IABS R7, R25 ;  /* 0x0000001900077213 */ /* 0x001fc60000000000 */
[----:B------:R-:W3:Y:S01]  /*2e10*/  LDL R25, [R1+0x1700] ;  /* 0x0017000001197983 */ /* 0x000ee20000100800 */
[----:B------:R-:W-:-:S03]  /*2e20*/  IABS R9, R23 ;  /* 0x0000001700097213 */ /* 0x000fc60000000000 */
[----:B------:R-:W3:Y:S01]  /*2e30*/  LDL R23, [R1+0x1704] ;  /* 0x0017040001177983 */ /* 0x000ee20000100800 */
[----:B------:R-:W-:-:S04]  /*2e40*/  IMAD.HI.U32 R4, R14, R3, RZ ;  /* 0x000000030e047227 */ /* 0x000fc800078e00ff */
[----:B------:R-:W-:-:S04]  /*2e50*/  IMAD.HI.U32 R10, R14, R9, RZ ;  /* 0x000000090e0a7227 */ /* 0x000fc800078e00ff */
[----:B------:R-:W-:-:S04]  /*2e60*/  IMAD.HI.U32 R8, R14, R7, RZ ;  /* 0x000000070e087227 */ /* 0x000fc800078e00ff */
[----:B------:R-:W-:Y:S02]  /*2e70*/  IMAD.MOV R4, RZ, RZ, -R4 ;  /* 0x000000ffff047224 */ /* 0x000fe400078e0a04 */
[----:B------:R-:W-:Y:S02]  /*2e80*/  IMAD.MOV R10, RZ, RZ, -R10 ;  /* 0x000000ffff0a7224 */ /* 0x000fe400078e0a0a */
[----:B------:R-:W-:Y:S01]  /*2e90*/  IMAD.MOV R8, RZ, RZ, -R8 ;  /* 0x000000ffff087224 */ /* 0x000fe200078e0a08 */
[----:B----4-:R-:W-:Y:S02]  /*2ea0*/  IABS R5, R26 ;  /* 0x0000001a00057213 */ /* 0x010fe40000000000 */
[----:B------:R-:W4:Y:S01]  /*2eb0*/  LDL R26, [R1+0x16fc] ;  /* 0x0016fc00011a7983 */ /* 0x000f220000100800 */
[C---:B------:R-:W-:Y:S02]  /*2ec0*/  IMAD R3, R15.reuse, R4, R3 ;  /* 0x000000040f037224 */ /* 0x040fe400078e0203 */
[----:B------:R-:W-:-:S02]  /*2ed0*/  IMAD R9, R15, R10, R9 ;  /* 0x0000000a0f097224 */ /* 0x000fc400078e0209 */
[----:B------:R-:W-:Y:S02]  /*2ee0*/  IMAD R7, R15, R8, R7 ;  /* 0x000000080f077224 */ /* 0x000fe400078e0207 */
[C---:B------:R-:W-:Y:S01]  /*2ef0*/  IMAD.HI.U32 R6, R14.reuse, R5, RZ ;  /* 0x000000050e067227 */ /* 0x040fe200078e00ff */
[----:B-1----:R-:W-:Y:S02]  /*2f00*/  IABS R2, R24 ;  /* 0x0000001800027213 */ /* 0x002fe40000000000 */
[----:B------:R-:W4:Y:S04]  /*2f10*/  LDL R24, [R1+0x16f8] ;  /* 0x0016f80001187983 */ /* 0x000f280000100800 */
[----:B------:R2:W-:Y:S04]  /*2f20*/  STL [R1+0xd4], R3 ;  /* 0x0000d40301007387 */ /* 0x0005e80000100800 */
[----:B------:R-:W-:Y:S04]  /*2f30*/  STL [R1+0xb8], R9 ;  /* 0x0000b80901007387 */ /* 0x000fe80000100800 */
[----:B------:R-:W-:Y:S01]  /*2f40*/  STL [R1+0xbc], R7 ;  /* 0x0000bc0701007387 */ /* 0x000fe20000100800 */
[----:B------:R-:W-:-:S04]  /*2f50*/  IMAD.HI.U32 R4, R14, R2, RZ ;  /* 0x000000020e047227 */ /* 0x000fc800078e00ff */
[----:B------:R-:W-:Y:S02]  /*2f60*/  IMAD.MOV R6, RZ, RZ, -R6 ;  /* 0x000000ffff067224 */ /* 0x000fe400078e0a06 */
[----:B------:R-:W-:Y:S02]  /*2f70*/  IMAD.MOV R4, RZ, RZ, -R4 ;  /* 0x000000ffff047224 */ /* 0x000fe400078e0a04 */
[C---:B------:R-:W-:Y:S02]  /*2f80*/  IMAD R5, R15.reuse, R6, R5 ;  /* 0x000000060f057224 */ /* 0x040fe400078e0205 */
[----:B------:R-:W-:Y:S01]  /*2f90*/  IMAD R2, R15, R4, R2 ;  /* 0x000000040f027224 */ /* 0x000fe200078e0202 */
[----:B--2---:R-:W-:Y:S02]  /*2fa0*/  IABS R3, R27 ;  /* 0x0000001b00037213 */ /* 0x004fe40000000000 */
[----:B------:R-:W2:Y:S04]  /*2fb0*/  LDL R27, [R1+0x16f4] ;  /* 0x0016f400011b7983 */ /* 0x000ea80000100800 */
[----:B------:R3:W-:Y:S04]  /*2fc0*/  STL [R1+0xc4], R5 ;  /* 0x0000c40501007387 */ /* 0x0007e80000100800 */
[----:B------:R4:W-:Y:S01]  /*2fd0*/  STL [R1+0xc8], R2 ;  /* 0x0000c80201007387 */ /* 0x0009e20000100800 */
[----:B------:R-:W-:-:S03]  /*2fe0*/  IMAD.HI.U32 R4, R14, R3, RZ ;  /* 0x000000030e047227 */ /* 0x000fc600078e00ff */
[----:B------:R-:W2:Y:S01]  /*2ff0*/  LDL R21, [R1+0x16f0] ;  /* 0x0016f00001157983 */ /* 0x000ea20000100800 */
[----:B---3--:R-:W-:-:S03]  /*3000*/  IABS R5, R25 ;  /* 0x0000001900057213 */ /* 0x008fc60000000000 */
[----:B------:R-:W3:Y:S01]  /*3010*/  LDL R25, [R1+0x16ec] ;  /* 0x0016ec0001197983 */ /* 0x000ee20000100800 */
[----:B------:R-:W-:Y:S02]  /*3020*/  IABS R9, R22 ;  /* 0x0000001600097213 */ /* 0x000fe40000000000 */
[----:B------:R-:W-:Y:S02]  /*3030*/  IABS R7, R23 ;  /* 0x0000001700077213 */ /* 0x000fe40000000000 */
[----:B------:R-:W3:Y:S01]  /*3040*/  LDL R23, [R1+0x16e8] ;  /* 0x0016e80001177983 */ /* 0x000ee20000100800 */
[----:B------:R-:W-:Y:S02]  /*3050*/  IMAD.MOV R4, RZ, RZ, -R4 ;  /* 0x000000ffff047224 */ /* 0x000fe400078e0a04 */
[----:B------:R-:W-:-:S04]  /*3060*/  IMAD.HI.U32 R10, R14, R9, RZ ;  /* 0x000000090e0a7227 */ /* 0x000fc800078e00ff */
[----:B------:R-:W-:-:S04]  /*3070*/  IMAD.HI.U32 R8, R14, R7, RZ ;  /* 0x000000070e087227 */ /* 0x000fc800078e00ff */
[----:B------:R-:W-:Y:S02]  /*3080*/  IMAD R3, R15, R4, R3 ;  /* 0x000000040f037224 */ /* 0x000fe400078e0203 */
[----:B------:R-:W-:-:S04]  /*3090*/  IMAD.HI.U32 R6, R14, R5, RZ ;  /* 0x000000050e067227 */ /* 0x000fc800078e00ff */
[----:B------:R-:W-:Y:S02]  /*30a0*/  IMAD.MOV R10, RZ, RZ, -R10 ;  /* 0x000000ffff0a7224 */ /* 0x000fe400078e0a0a */
[----:B------:R-:W-:Y:S01]  /*30b0*/  IMAD.MOV R8, RZ, RZ, -R8 ;  /* 0x000000ffff087224 */ /* 0x000fe200078e0a08 */
[----:B----4-:R-:W-:Y:S01]  /*30c0*/  IABS R2, R26 ;  /* 0x0000001a00027213 */ /* 0x010fe20000000000 */
[----:B------:R-:W-:Y:S01]  /*30d0*/  IMAD.MOV R6, RZ, RZ, -R6 ;  /* 0x000000ffff067224 */ /* 0x000fe200078e0a06 */
[----:B------:R-:W4:Y:S03]  /*30e0*/  LDL R26, [R1+0x16e4] ;  /* 0x0016e400011a7983 */ /* 0x000f260000100800 */
[----:B------:R-:W-:-:S04]  /*30f0*/  IMAD.HI.U32 R4, R14, R2, RZ ;  /* 0x000000020e047227 */ /* 0x000fc800078e00ff */
[----:B------:R-:W-:Y:S02]  /*3100*/  IMAD.MOV R4, RZ, RZ, -R4 ;  /* 0x000000ffff047224 */ /* 0x000fe400078e0a04 */
[C---:B------:R-:W-:Y:S02]  /*3110*/  IMAD R9, R15.reuse, R10, R9 ;  /* 0x0000000a0f097224 */ /* 0x040fe400078e0209 */
[C---:B------:R-:W-:Y:S01]  /*3120*/  IMAD R7, R15.reuse, R8, R7 ;  /* 0x000000080f077224 */ /* 0x040fe200078e0207 */
[----:B------:R0:W-:Y:S01]  /*3130*/  STL [R1+0xc0], R3 ;  /* 0x0000c00301007387 */ /* 0x0001e20000100800 */
[C---:B------:R-:W-:Y:S02]  /*3140*/  IMAD R5, R15.reuse, R6, R5 ;  /* 0x000000060f057224 */ /* 0x040fe400078e0205 */
[----:B------:R-:W-:Y:S01]  /*3150*/  IMAD R2, R15, R4, R2 ;  /* 0x000000040f027224 */ /* 0x000fe200078e0202 */
[----:B------:R2:W-:Y:S04]  /*3160*/  STL [R1+0xa4], R9 ;  /* 0x0000a40901007387 */ /* 0x0005e80000100800 */
[----:B------:R-:W-:Y:S04]  /*3170*/  STL [R1+0xa8], R7 ;  /* 0x0000a80701007387 */ /* 0x000fe80000100800 */
[----:B------:R-:W4:Y:S04]  /*3180*/  LDL R22, [R1+0x16e0] ;  /* 0x0016e00001167983 */ /* 0x000f280000100800 */
[----:B------:R-:W-:Y:S04]  /*3190*/  STL [R1+0xb0], R5 ;  /* 0x0000b00501007387 */ /* 0x000fe80000100800 */
[----:B------:R3:W-:Y:S01]  /*31a0*/  STL [R1+0xb4], R2 ;  /* 0x0000b40201007387 */ /* 0x0007e20000100800 */
[----:B0-----:R-:W-:-:S03]  /*31b0*/  IABS R3, R24 ;  /* 0x0000001800037213 */ /* 0x001fc60000000000 */
[----:B------:R-:W4:Y:S01]  /*31c0*/  LDL R24, [R1+0x16d4] ;  /* 0x0016d40001187983 */ /* 0x000f220000100800 */
[----:B--2---:R-:W-:-:S03]  /*31d0*/  IABS R9, R27 ;  /* 0x0000001b00097213 */ /* 0x004fc60000000000 */
[----:B------:R-:W2:Y:S01]  /*31e0*/  LDL R27, [R1+0x16c8] ;  /* 0x0016c800011b7983 */ /* 0x000ea20000100800 */
[----:B---3--:R-:W-:-:S03]  /*31f0*/  IABS R2, R25 ;  /* 0x0000001900027213 */ /* 0x008fc60000000000 */
[----:B------:R-:W3:Y:S01]  /*3200*/  LDL R25, [R1+0x16d8] ;  /* 0x0016d80001197983 */ /* 0x000ee20000100800 */
[----:B------:R-:W-:Y:S01]  /*3210*/  IABS R7, R21 ;  /* 0x0000001500077213 */ /* 0x000fe20000000000 */
[C---:B------:R-:W-:Y:S01]  /*3220*/  IMAD.HI.U32 R4, R14.reuse, R3, RZ ;  /* 0x000000030e047227 */ /* 0x040fe200078e00ff */
[----:B------:R-:W-:Y:S02]  /*3230*/  IABS R5, R23 ;  /* 0x0000001700057213 */ /* 0x000fe40000000000 */
[----:B------:R-:W3:Y:S01]  /*3240*/  LDL R23, [R1+0x16dc] ;  /* 0x0016dc0001177983 */ /* 0x000ee20000100800 */
[----:B------:R-:W-:-:S04]  /*3250*/  IMAD.HI.U32 R10, R14, R9, RZ ;  /* 0x000000090e0a7227 */ /* 0x000fc800078e00ff */
[----:B------:R-:W-:-:S04]  /*3260*/  IMAD.HI.U32 R8, R14, R7, RZ ;  /* 0x000000070e087227 */ /* 0x000fc800078e00ff */
[----:B------:R-:W-:Y:S02]  /*3270*/  IMAD.MOV R4, RZ, RZ, -R4 ;  /* 0x000000ffff047224 */ /* 0x000fe400078e0a04 */
[----:B------:R-:W-:Y:S02]  /*3280*/  IMAD.MOV R10, RZ, RZ, -R10 ;  /* 0x000000ffff0a7224 */ /* 0x000fe400078e0a0a */
[----:B------:R-:W-:Y:S02]  /*3290*/  IMAD.MOV R8, RZ, RZ, -R8 ;  /* 0x000000ffff087224 */ /* 0x000fe400078e0a08 */
[----:B------:R-:W-:Y:S02]  /*32a0*/  IMAD R3, R15, R4, R3 ;  /* 0x000000040f037224 */ /* 0x000fe400078e0203 */
[----:B------:R-:W-:-:S04]  /*32b0*/  IMAD.HI.U32 R6, R14, R5, RZ ;  /* 0x000000050e067227 */ /* 0x000fc800078e00ff */
[----:B------:R-:W-:-:S04]  /*32c0*/  IMAD.HI.U32 R4, R14, R2, RZ ;  /* 0x000000020e047227 */ /* 0x000fc800078e00ff */
[C---:B------:R-:W-:Y:S02]  /*32d0*/  IMAD R9, R15.reuse, R10, R9 ;  /* 0x0000000a0f097224 */ /* 0x040fe400078e0209 */
[C---:B------:R-:W-:Y:S02]  /*32e0*/  IMAD R7, R15.reuse, R8, R7 ;  /* 0x000000080f077224 */ /* 0x040fe400078e0207 */
[----:B------:R-:W-:Y:S01]  /*32f0*/  IMAD.MOV R6, RZ, RZ, -R6 ;  /* 0x000000ffff067224 */ /* 0x000fe200078e0a06 */
[----:B------:R4:W-:Y:S01]  /*3300*/  STL [R1+0xac], R3 ;  /* 0x0000ac0301007387 */ /* 0x0009e20000100800 */
[----:B------:R-:W-:Y:S02]  /*3310*/  IMAD.MOV R4, RZ, RZ, -R4 ;  /* 0x000000ffff047224 */ /* 0x000fe400078e0a04 */
[C---:B------:R-:W-:Y:S01]  /*3320*/  IMAD R5, R15.reuse, R6, R5 ;  /* 0x000000060f057224 */ /* 0x040fe200078e0205 */
[----:B------:R0:W-:Y:S01]  /*3330*/  STL [R1+0x94], R9 ;  /* 0x0000940901007387 */ /* 0x0001e20000100800 */
[----:B------:R-:W-:-:S03]  /*3340*/  IMAD R2, R15, R4, R2 ;  /* 0x000000040f027224 */ /* 0x000fc600078e0202 */
[----:B------:R-:W-:Y:S01]  /*3350*/  STL [R1+0x98], R7 ;  /* 0x0000980701007387 */ /* 0x000fe20000100800 */
[----:B----4-:R-:W-:-:S03]  /*3360*/  IABS R3, R26 ;  /* 0x0000001a00037213 */ /* 0x010fc60000000000 */
[----:B------:R-:W4:Y:S04]  /*3370*/  LDL R26, [R1+0x16d0] ;  /* 0x0016d000011a7983 */ /* 0x000f280000100800 */
[----:B------:R1:W-:Y:S01]  /*3380*/  STL [R1+0xa0], R5 ;  /* 0x0000a00501007387 */ /* 0x0003e20000100800 */
[----:B0-----:R-:W-:-:S03]  /*3390*/  IABS R9, R22 ;  /* 0x0000001600097213 */ /* 0x001fc60000000000 */
[----:B------:R-:W-:Y:S01]  /*33a0*/  STL [R1+0x1c0], R2 ;  /* 0x0001c00201007387 */ /* 0x000fe20000100800 */
[----:B------:R-:W-:-:S03]  /*33b0*/  IMAD.HI.U32 R4, R14, R3, RZ ;  /* 0x000000030e047227 */ /* 0x000fc600078e00ff */
[----:B------:R-:W4:Y:S01]  /*33c0*/  LDL R21, [R1+0x16c4] ;  /* 0x0016c40001157983 */ /* 0x000f220000100800 */
[----:B------:R-:W-:-:S03]  /*33d0*/  IMAD.HI.U32 R10, R14, R9, RZ ;  /* 0x000000090e0a7227 */ /* 0x000fc600078e00ff */
[----:B------:R-:W4:Y:S01]  /*33e0*/  LDL R22, [R1+0x16bc] ;  /* 0x0016bc0001167983 */ /* 0x000f220000100800 */
[----:B------:R-:W-:Y:S02]  /*33f0*/  IMAD.MOV R4, RZ, RZ, -R4 ;  /* 0x000000ffff047224 */ /* 0x000fe400078e0a04 */
[----:B------:R-:W-:Y:S01]  /*3400*/  IMAD.MOV R10, RZ, RZ, -R10 ;  /* 0x000000ffff0a7224 */ /* 0x000fe200078e0a0a */
[----:B-1----:R-:W-:Y:S01]  /*3410*/  IABS R5, R24 ;  /* 0x0000001800057213 */ /* 0x002fe20000000000 */
[C---:B------:R-:W-:Y:S01]  /*3420*/  IMAD R3, R15.reuse, R4, R3 ;  /* 0x000000040f037224 */ /* 0x040fe200078e0203 */
[----:B------:R-:W4:Y:S01]  /*3430*/  LDL R24, [R1+0x16c0] ;  /* 0x0016c00001187983 */ /* 0x000f220000100800 */
[----:B------:R-:W-:Y:S01]  /*3440*/  IMAD R9, R15, R10, R9 ;  /* 0x0000000a0f097224 */ /* 0x000fe200078e0209 */
[----:B--2---:R-:W-:Y:S02]  /*3450*/  IABS R7, R27 ;  /* 0x0000001b00077213 */ /* 0x004fe40000000000 */
[----:B------:R-:W2:Y:S04]  /*3460*/  LDL R27, [R1+0x16cc] ;  /* 0x0016cc00011b7983 */ /* 0x000ea80000100800 */
[----:B------:R3:W-:Y:S04]  /*3470*/  STL [R1+0x9c], R3 ;  /* 0x00009c0301007387 */ /* 0x0007e80000100800 */
[----:B------:R4:W-:Y:S01]  /*3480*/  STL [R1+0x8c], R9 ;  /* 0x00008c0901007387 */ /* 0x0009e20000100800 */
[----:B---3--:R-:W-:-:S03]  /*3490*/  IABS R3, R25 ;  /* 0x0000001900037213 */ /* 0x008fc60000000000 */
[----:B------:R-:W3:Y:S01]  /*34a0*/  LDL R25, [R1+0x16b8] ;  /* 0x0016b80001197983 */ /* 0x000ee20000100800 */
[----:B------:R-:W-:Y:S01]  /*34b0*/  IMAD.HI.U32 R8, R14, R7, RZ ;  /* 0x000000070e087227 */ /* 0x000fe200078e00ff */
[----:B------:R-:W-:-:S03]  /*34c0*/  IABS R2, R23 ;  /* 0x0000001700027213 */ /* 0x000fc60000000000 */
        /* <DEDUP_REMOVED lines=8> */
[----:B------:R-:W-:Y:S04]  /*3550*/  STL [R1+0x90], R7 ;  /* 0x0000900701007387 */ /* 0x000fe80000100800 */
[----:B------:R0:W-:Y:S01]  /*3560*/  STL [R1+0x1a4], R5 ;  /* 0x0001a40501007387 */ /* 0x0001e20000100800 */
[----:B------:R-:W-:Y:S01]  /*3570*/  IMAD.HI.U32 R4, R14, R3, RZ ;  /* 0x000000030e047227 */ /* 0x000fe200078e00ff */
[----:B----4-:R-:W-:-:S02]  /*3580*/  IABS R9, R26 ;  /* 0x0000001a00097213 */ /* 0x010fc40000000000 */
[----:B------:R-:W4:Y:S04]  /*3590*/  LDL R26, [R1+0x16b4] ;  /* 0x0016b400011a7983 */ /* 0x000f280000100800 */
[----:B------:R1:W-:Y:S04]  /*35a0*/  STL [R1+0x1b0], R2 ;  /* 0x0001b00201007387 */ /* 0x0003e80000100800 */
[----:B------:R-:W4:Y:S01]  /*35b0*/  LDL R23, [R1+0x16b0] ;  /* 0x0016b00001177983 */ /* 0x000f220000100800 */
[----:B0-----:R-:W-:Y:S01]  /*35c0*/  IABS R5, R21 ;  /* 0x0000001500057213 */ /* 0x001fe20000000000 */
[----:B------:R-:W-:-:S04]  /*35d0*/  IMAD.HI.U32 R10, R14, R9, RZ ;  /* 0x000000090e0a7227 */ /* 0x000fc800078e00ff */
[----:B------:R-:W-:-:S04]  /*35e0*/  IMAD.HI.U32 R6, R14, R5, RZ ;  /* 0x000000050e067227 */ /* 0x000fc800078e00ff */
[----:B------:R-:W-:Y:S02]  /*35f0*/  IMAD.MOV R4, RZ, RZ, -R4 ;  /* 0x000000ffff047224 */ /* 0x000fe400078e0a04 */
[----:B------:R-:W-:Y:S02]  /*3600*/  IMAD.MOV R10, RZ, RZ, -R10 ;  /* 0x000000ffff0a7224 */ /* 0x000fe400078e0a0a */
[----:B------:R-:W-:Y:S02]  /*3610*/  IMAD.MOV R6, RZ, RZ, -R6 ;  /* 0x000000ffff067224 */ /* 0x000fe400078e0a06 */
[C---:B------:R-:W-:Y:S01]  /*3620*/  IMAD R3, R15.reuse, R4, R3 ;  /* 0x000000040f037224 */ /* 0x040fe200078e0203 */
[----:B-1----:R-:W-:Y:S01]  /*3630*/  IABS R2, R24 ;  /* 0x0000001800027213 */ /* 0x002fe20000000000 */
[C---:B------:R-:W-:Y:S01]  /*3640*/  IMAD R9, R15.reuse, R10, R9 ;  /* 0x0000000a0f097224 */ /* 0x040fe200078e0209 */
[----:B------:R-:W4:Y:S01]  /*3650*/  LDL R24, [R1+0x16ac] ;  /* 0x0016ac0001187983 */ /* 0x000f220000100800 */
[----:B------:R-:W-:Y:S01]  /*3660*/  IMAD R5, R15, R6, R5 ;  /* 0x000000060f057224 */ /* 0x000fe200078e0205 */
[----:B--2---:R-:W-:-:S02]  /*3670*/  IABS R7, R27 ;  /* 0x0000001b00077213 */ /* 0x004fc40000000000 */
[----:B------:R-:W2:Y:S03]  /*3680*/  LDL R27, [R1+0x16a8] ;  /* 0x0016a800011b7983 */ /* 0x000ea60000100800 */
[----:B------:R-:W-:-:S04]  /*3690*/  IMAD.HI.U32 R8, R14, R7, RZ ;  /* 0x000000070e087227 */ /* 0x000fc800078e00ff */
[----:B------:R-:W-:Y:S01]  /*36a0*/  IMAD.MOV R8, RZ, RZ, -R8 ;  /* 0x000000ffff087224 */ /* 0x000fe200078e0a08 */
[----:B------:R-:W-:Y:S03]  /*36b0*/  STL [R1+0x1a0], R3 ;  /* 0x0001a00301007387 */ /* 0x000fe60000100800 */
[----:B------:R-:W-:Y:S01]  /*36c0*/  IMAD R7, R15, R8, R7 ;  /* 0x000000080f077224 */ /* 0x000fe200078e0207 */
[----:B------:R3:W-:Y:S04]  /*36d0*/  STL [R1+0x16c], R9 ;  /* 0x00016c0901007387 */ /* 0x0007e80000100800 */
[----:B------:R4:W-:Y:S04]  /*36e0*/  STL [R1+0x174], R7 ;  /* 0x0001740701007387 */ /* 0x0009e80000100800 */
[----:B------:R0:W-:Y:S01]  /*36f0*/  STL [R1+0x184], R5 ;  /* 0x0001840501007387 */ /* 0x0001e20000100800 */
[----:B---3--:R-:W-:-:S03]  /*3700*/  IABS R9, R25 ;  /* 0x0000001900097213 */ /* 0x008fc60000000000 */
[----:B------:R-:W3:Y:S01]  /*3710*/  LDL R25, [R1+0x16a0] ;  /* 0x0016a00001197983 */ /* 0x000ee20000100800 */
[----:B------:R-:W-:-:S04]  /*3720*/  IMAD.HI.U32 R4, R14, R2, RZ ;  /* 0x000000020e047227 */ /* 0x000fc800078e00ff */
[----:B------:R-:W-:Y:S01]  /*3730*/  IMAD.MOV R4, RZ, RZ, -R4 ;  /* 0x000000ffff047224 */ /* 0x000fe200078e0a04 */
[----:B------:R-:W-:-:S03]  /*3740*/  IABS R3, R22 ;  /* 0x0000001600037213 */ /* 0x000fc60000000000 */
[----:B------:R-:W-:Y:S02]  /*3750*/  IMAD R2, R15, R4, R2 ;  /* 0x000000040f027224 */ /* 0x000fe400078e0202 */
[----:B------:R-:W-:-:S03]  /*3760*/  IMAD.HI.U32 R4, R14, R3, RZ ;  /* 0x000000030e047227 */ /* 0x000fc600078e00ff */
[----:B------:R2:W-:Y:S01]  /*3770*/  STL [R1+0x198], R2 ;  /* 0x0001980201007387 */ /* 0x0005e20000100800 */
[----:B------:R-:W-:Y:S02]  /*3780*/  IMAD.MOV R4, RZ, RZ, -R4 ;  /* 0x000000ffff047224 */ /* 0x000fe400078e0a04 */
[----:B------:R-:W-:-:S04]  /*3790*/  IMAD.HI.U32 R10, R14, R9, RZ ;  /* 0x000000090e0a7227 */ /* 0x000fc800078e00ff */
[----:B------:R-:W-:Y:S02]  /*37a0*/  IMAD R3, R15, R4, R3 ;  /* 0x000000040f037224 */ /* 0x000fe400078e0203 */
[----:B------:R-:W-:-:S04]  /*37b0*/  IMAD.MOV R10, RZ, RZ, -R10 ;  /* 0x000000ffff0a7224 */ /* 0x000fc800078e0a0a */
[----:B------:R-:W-:Y:S01]  /*37c0*/  IMAD R29, R15, R10, R9 ;  /* 0x0000000a0f1d7224 */ /* 0x000fe200078e0209 */
[----:B----4-:R-:W-:Y:S02]  /*37d0*/  IABS R7, R26 ;  /* 0x0000001a00077213 */ /* 0x010fe40000000000 */
[----:B------:R-:W4:Y:S01]  /*37e0*/  LDL R26, [R1+0x16a4] ;  /* 0x0016a400011a7983 */ /* 0x000f220000100800 */
[----:B0-----:R-:W-:-:S03]  /*37f0*/  IABS R5, R23 ;  /* 0x0000001700057213 */ /* 0x001fc60000000000 */
        /* <DEDUP_REMOVED lines=10> */
[----:B------:R0:W-:Y:S03]  /*38a0*/  STL [R1+0x180], R3 ;  /* 0x0001800301007387 */ /* 0x0001e60000100800 */
[----:B------:R-:W-:-:S04]  /*38b0*/  IMAD.MOV R4, RZ, RZ, -R4 ;  /* 0x000000ffff047224 */ /* 0x000fc800078e0a04 */
[----:B------:R-:W-:Y:S01]  /*38c0*/  IMAD R2, R15, R4, R2 ;  /* 0x000000040f027224 */ /* 0x000fe200078e0202 */
[----:B0-----:R-:W-:Y:S02]  /*38d0*/  IABS R3, R24 ;  /* 0x0000001800037213 */ /* 0x001fe40000000000 */
[----:B------:R-:W2:Y:S04]  /*38e0*/  LDL R24, [R1+0x1690] ;  /* 0x0016900001187983 */ /* 0x000ea80000100800 */
[----:B------:R-:W-:Y:S04]  /*38f0*/  STL [R1+0x1ab8], R29 ;  /* 0x001ab81d01007387 */ /* 0x000fe80000100800 */
[----:B------:R4:W-:Y:S04]  /*3900*/  STL [R1+0x13c], R7 ;  /* 0x00013c0701007387 */ /* 0x0009e80000100800 */
[----:B------:R-:W2:Y:S04]  /*3910*/  LDL R22, [R1+0x1694] ;  /* 0x0016940001167983 */ /* 0x000ea80000100800 */
[----:B------:R0:W-:Y:S04]  /*3920*/  STL [R1+0x144], R5 ;  /* 0x0001440501007387 */ /* 0x0001e80000100800 */
[----:B------:R2:W-:Y:S01]  /*3930*/  STL [R1+0x15c], R2 ;  /* 0x00015c0201007387 */ /* 0x0005e20000100800 */
[----:B---3--:R-:W-:-:S03]  /*3940*/  IABS R9, R25 ;  /* 0x0000001900097213 */ /* 0x008fc60000000000 */
[----:B------:R-:W3:Y:S01]  /*3950*/  LDL R25, [R1+0x1688] ;  /* 0x0016880001197983 */ /* 0x000ee20000100800 */
[----:B------:R-:W-:-:S04]  /*3960*/  IMAD.HI.U32 R4, R14, R3, RZ ;  /* 0x000000030e047227 */ /* 0x000fc800078e00ff */
        /* <DEDUP_REMOVED lines=14> */
[C---:B------:R-:W-:Y:S01]  /*3a50*/  IMAD R5, R15.reuse, R6, R5 ;  /* 0x000000060f057224 */ /* 0x040fe200078e0205 */
[----:B--2---:R-:W-:Y:S02]  /*3a60*/  IABS R2, R27 ;  /* 0x0000001b00027213 */ /* 0x004fe40000000000 */
[----:B------:R-:W2:Y:S03]  /*3a70*/  LDL R27, [R1+0x1684] ;  /* 0x00168400011b7983 */ /* 0x000ea60000100800 */
[----:B------:R-:W-:Y:S01]  /*3a80*/  IMAD.HI.U32 R4, R14, R2, RZ ;  /* 0x000000020e047227 */ /* 0x000fe200078e00ff */
[----:B------:R0:W-:Y:S03]  /*3a90*/  STL [R1+0x140], R3 ;  /* 0x0001400301007387 */ /* 0x0001e60000100800 */
[----:B------:R-:W-:Y:S01]  /*3aa0*/  IMAD.MOV R4, RZ, RZ, -R4 ;  /* 0x000000ffff047224 */ /* 0x000fe200078e0a04 */
[----:B------:R-:W-:Y:S03]  /*3ab0*/  STL [R1+0x48], R9 ;  /* 0x0000480901007387 */ /* 0x000fe60000100800 */
[----:B------:R-:W-:Y:S01]  /*3ac0*/  IMAD R2, R15, R4, R2 ;  /* 0x000000040f027224 */ /* 0x000fe200078e0202 */
[----:B------:R-:W-:Y:S01]  /*3ad0*/  STL [R1+0x100], R7 ;  /* 0x0001000701007387 */ /* 0x000fe20000100800 */
[----:B0-----:R-:W-:-:S03]  /*3ae0*/  IABS R3, R24 ;  /* 0x0000001800037213 */ /* 0x001fc60000000000 */
[----:B------:R-:W2:Y:S04]  /*3af0*/  LDL R24, [R1+0x167c] ;  /* 0x00167c0001187983 */ /* 0x000ea80000100800 */
[----:B------:R0:W-:Y:S04]  /*3b00*/  STL [R1+0x10c], R5 ;  /* 0x00010c0501007387 */ /* 0x0001e80000100800 */
[----:B------:R1:W-:Y:S01]  /*3b10*/  STL [R1+0x124], R2 ;  /* 0x0001240201007387 */ /* 0x0003e20000100800 */
[----:B---3--:R-:W-:Y:S01]  /*3b20*/  IABS R6, R25 ;  /* 0x0000001900067213 */ /* 0x008fe20000000000 */
[----:B0-----:R-:W-:-:S02]  /*3b30*/  IMAD.HI.U32 R5, R14, R3, RZ ;  /* 0x000000030e057227 */ /* 0x001fc400078e00ff */
[----:B------:R-:W3:Y:S01]  /*3b40*/  LDL R25, [R1+0x1674] ;  /* 0x0016740001197983 */ /* 0x000ee20000100800 */
[----:B------:R-:W-:-:S03]  /*3b50*/  IABS R9, R22 ;  /* 0x0000001600097213 */ /* 0x000fc60000000000 */
[----:B------:R-:W3:Y:S01]  /*3b60*/  LDL R21, [R1+0x1678] ;  /* 0x0016780001157983 */ /* 0x000ee20000100800 */
[----:B------:R-:W-:Y:S02]  /*3b70*/  IMAD.MOV R5, RZ, RZ, -R5 ;  /* 0x000000ffff057224 */ /* 0x000fe400078e0a05 */
[C---:B------:R-:W-:Y:S01]  /*3b80*/  IMAD.HI.U32 R10, R14.reuse, R9, RZ ;  /* 0x000000090e0a7227 */ /* 0x040fe200078e00ff */
[----:B------:R-:W3:Y:S03]  /*3b90*/  LDL R22, [R1+0x166c] ;  /* 0x00166c0001167983 */ /* 0x000ee60000100800 */
[----:B------:R-:W-:Y:S02]  /*3ba0*/  IMAD R3, R15, R5, R3 ;  /* 0x000000050f037224 */ /* 0x000fe400078e0203 */
[----:B------:R-:W-:-:S04]  /*3bb0*/  IMAD.HI.U32 R8, R14, R6, RZ ;  /* 0x000000060e087227 */ /* 0x000fc800078e00ff */
[----:B------:R-:W-:Y:S02]  /*3bc0*/  IMAD.MOV R10, RZ, RZ, -R10 ;  /* 0x000000ffff0a7224 */ /* 0x000fe400078e0a0a */
[----:B------:R-:W-:Y:S02]  /*3bd0*/  IMAD.MOV R8, RZ, RZ, -R8 ;  /* 0x000000ffff087224 */ /* 0x000fe400078e0a08 */
[C---:B------:R-:W-:Y:S02]  /*3be0*/  IMAD R9, R15.reuse, R10, R9 ;  /* 0x0000000a0f097224 */ /* 0x040fe400078e0209 */
[----:B------:R-:W-:Y:S01]  /*3bf0*/  IMAD R6, R15, R8, R6 ;  /* 0x000000080f067224 */ /* 0x000fe200078e0206 */
[----:B----4-:R-:W-:Y:S02]  /*3c00*/  IABS R4, R26 ;  /* 0x0000001a00047213 */ /* 0x010fe40000000000 */
[----:B------:R-:W4:Y:S03]  /*3c10*/  LDL R26, [R1+0x1670] ;  /* 0x00167000011a7983 */ /* 0x000f260000100800 */
[----:B------:R-:W-:Y:S01]  /*3c20*/  IMAD.HI.U32 R5, R14, R4, RZ ;  /* 0x000000040e057227 */ /* 0x000fe200078e00ff */
[----:B-1----:R-:W-:Y:S01]  /*3c30*/  IABS R2, R23 ;  /* 0x0000001700027213 */ /* 0x002fe20000000000 */
[----:B------:R0:W-:Y:S02]  /*3c40*/  STL [R1+0x108], R3 ;  /* 0x0001080301007387 */ /* 0x0001e40000100800 */
[----:B------:R-:W-:-:S02]  /*3c50*/  IMAD.MOV R5, RZ, RZ, -R5 ;  /* 0x000000ffff057224 */ /* 0x000fc400078e0a05 */
[----:B0-----:R-:W-:-:S04]  /*3c60*/  IMAD.HI.U32 R3, R14, R2, RZ ;  /* 0x000000020e037227 */ /* 0x001fc800078e00ff */
[----:B------:R-:W-:Y:S02]  /*3c70*/  IMAD.MOV R3, RZ, RZ, -R3 ;  /* 0x000000ffff037224 */ /* 0x000fe400078e0a03 */
[C---:B------:R-:W-:Y:S01]  /*3c80*/  IMAD R4, R15.reuse, R5, R4 ;  /* 0x000000050f047224 */ /* 0x040fe200078e0204 */
[----:B------:R-:W-:Y:S01]  /*3c90*/  STL [R1+0x44], R9 ;  /* 0x0000440901007387 */ /* 0x000fe20000100800 */
[----:B------:R-:W-:Y:S01]  /*3ca0*/  IMAD R3, R15, R3, R2 ;  /* 0x000000030f037224 */ /* 0x000fe200078e0202 */
[----:B--2---:R-:W-:Y:S02]  /*3cb0*/  IABS R7, R27 ;  /* 0x0000001b00077213 */ /* 0x004fe40000000000 */
[----:B------:R-:W2:Y:S04]  /*3cc0*/  LDL R27, [R1+0x1668] ;  /* 0x00166800011b7983 */ /* 0x000ea80000100800 */
[----:B------:R-:W-:Y:S04]  /*3cd0*/  STL [R1+0x40], R6 ;  /* 0x0000400601007387 */ /* 0x000fe80000100800 */
[----:B------:R3:W-:Y:S04]  /*3ce0*/  STL [R1+0x3c], R4 ;  /* 0x00003c0401007387 */ /* 0x0007e80000100800 */
[----:B------:R-:W2:Y:S01]  /*3cf0*/  LDL R23, [R1+0x1664] ;  /* 0x0016640001177983 */ /* 0x000ea20000100800 */
[----:B------:R-:W-:-:S03]  /*3d00*/  IABS R2, R24 ;  /* 0x0000001800027213 */ /* 0x000fc60000000000 */
[----:B------:R4:W-:Y:S04]  /*3d10*/  STL [R1+0xe0], R3 ;  /* 0x0000e00301007387 */ /* 0x0009e80000100800 */
[----:B------:R-:W2:Y:S01]  /*3d20*/  LDL R24, [R1+0x1660] ;  /* 0x0016600001187983 */ /* 0x000ea20000100800 */
[----:B---3--:R-:W-:-:S03]  /*3d30*/  IABS R4, R25 ;  /* 0x0000001900047213 */ /* 0x008fc60000000000 */
[----:B------:R-:W3:Y:S01]  /*3d40*/  LDL R25, [R1+0x165c] ;  /* 0x00165c0001197983 */ /* 0x000ee20000100800 */
[----:B------:R-:W-:Y:S01]  /*3d50*/  IMAD.HI.U32 R6, R14, R7, RZ ;  /* 0x000000070e067227 */ /* 0x000fe200078e00ff */
[----:B------:R-:W-:-:S03]  /*3d60*/  IABS R5, R21 ;  /* 0x0000001500057213 */ /* 0x000fc60000000000 */
[----:B------:R-:W-:Y:S02]  /*3d70*/  IMAD.MOV R6, RZ, RZ, -R6 ;  /* 0x000000ffff067224 */ /* 0x000fe400078e0a06 */
[----:B------:R-:W-:-:S04]  /*3d80*/  IMAD.HI.U32 R10, R14, R2, RZ ;  /* 0x000000020e0a7227 */ /* 0x000fc800078e00ff */
[----:B------:R-:W-:Y:S02]  /*3d90*/  IMAD R6, R15, R6, R7 ;  /* 0x000000060f067224 */ /* 0x000fe400078e0207 */
[----:B------:R-:W-:-:S04]  /*3da0*/  IMAD.HI.U32 R9, R14, R5, RZ ;  /* 0x000000050e097227 */ /* 0x000fc800078e00ff */
[----:B------:R-:W-:-:S04]  /*3db0*/  IMAD.HI.U32 R8, R14, R4, RZ ;  /* 0x000000040e087227 */ /* 0x000fc800078e00ff */
[----:B------:R-:W-:Y:S02]  /*3dc0*/  IMAD.MOV R9, RZ, RZ, -R9 ;  /* 0x000000ffff097224 */ /* 0x000fe400078e0a09 */
[----:B------:R-:W-:Y:S01]  /*3dd0*/  IMAD.MOV R8, RZ, RZ, -R8 ;  /* 0x000000ffff087224 */ /* 0x000fe200078e0a08 */
[----:B----4-:R-:W-:Y:S02]  /*3de0*/  IABS R3, R26 ;  /* 0x0000001a00037213 */ /* 0x010fe40000000000 */
[----:B------:R-:W4:Y:S04]  /*3df0*/  LDL R26, [R1+0x1658] ;  /* 0x00165800011a7983 */ /* 0x000f280000100800 */
[----:B------:R0:W-:Y:S01]  /*3e00*/  STL [R1+0x38], R6 ;  /* 0x0000380601007387 */ /* 0x0001e20000100800 */
[----:B------:R-:W-:-:S04]  /*3e10*/  IMAD.HI.U32 R7, R14, R3, RZ ;  /* 0x000000030e077227 */ /* 0x000fc800078e00ff */
[----:B0-----:R-:W-:Y:S01]  /*3e20*/  IMAD.MOV R6, RZ, RZ, -R10 ;  /* 0x000000ffff067224 */ /* 0x001fe200078e0a0a */
[----:B------:R-:W-:-:S03]  /*3e30*/  IABS R10, R22 ;  /* 0x00000016000a7213 */ /* 0x000fc60000000000 */
[C---:B------:R-:W-:Y:S02]  /*3e40*/  IMAD R11, R15.reuse, R6, R2 ;  /* 0x000000060f0b7224 */ /* 0x040fe400078e0202 */
[C---:B------:R-:W-:Y:S02]  /*3e50*/  IMAD R6, R15.reuse, R9, R5 ;  /* 0x000000090f067224 */ /* 0x040fe400078e0205 */
[C---:B------:R-:W-:Y:S01]  /*3e60*/  IMAD R5, R15.reuse, R8, R4 ;  /* 0x000000080f057224 */ /* 0x040fe200078e0204 */
[----:B------:R-:W-:Y:S01]  /*3e70*/  STL [R1+0x34], R11 ;  /* 0x0000340b01007387 */ /* 0x000fe20000100800 */
[----:B------:R-:W-:Y:S02]  /*3e80*/  IMAD.MOV R7, RZ, RZ, -R7 ;  /* 0x000000ffff077224 */ /* 0x000fe400078e0a07 */
[----:B------:R-:W-:Y:S01]  /*3e90*/  IMAD.MOV.U32 R2, RZ, RZ, R10 ;  /* 0x000000ffff027224 */ /* 0x000fe200078e000a */
[----:B------:R-:W-:Y:S01]  /*3ea0*/  STL [R1+0x30], R6 ;  /* 0x0000300601007387 */ /* 0x000fe20000100800 */
[----:B------:R-:W-:-:S03]  /*3eb0*/  IMAD R4, R15, R7, R3 ;  /* 0x000000070f047224 */ /* 0x000fc600078e0203 */
[----:B------:R0:W-:Y:S02]  /*3ec0*/  STL [R1+0x2c], R5 ;  /* 0x00002c0501007387 */ /* 0x0001e40000100800 */
[----:B0-----:R-:W-:-:S04]  /*3ed0*/  IMAD.HI.U32 R5, R14, R2, RZ ;  /* 0x000000020e057227 */ /* 0x001fc800078e00ff */
[----:B------:R-:W-:-:S04]  /*3ee0*/  IMAD.MOV R7, RZ, RZ, -R5 ;  /* 0x000000ffff077224 */ /* 0x000fc800078e0a05 */
[----:B------:R-:W-:Y:S01]  /*3ef0*/  IMAD R2, R15, R7, R2 ;  /* 0x000000070f027224 */ /* 0x000fe200078e0202 */
[----:B--2---:R-:W-:Y:S02]  /*3f00*/  IABS R3, R27 ;  /* 0x0000001b00037213 */ /* 0x004fe40000000000 */
[----:B------:R-:W2:Y:S04]  /*3f10*/  LDL R27, [R1+0x1654] ;  /* 0x00165400011b7983 */ /* 0x000ea80000100800 */
[----:B------:R0:W-:Y:S04]  /*3f20*/  STL [R1+0x28], R4 ;  /* 0x0000280401007387 */ /* 0x0001e80000100800 */
[----:B------:R-:W2:Y:S01]  /*3f30*/  LDL R21, [R1+0x164c] ;  /* 0x00164c0001157983 */ /* 0x000ea20000100800 */
[----:B------:R-:W-:-:S03]  /*3f40*/  IMAD.HI.U32 R10, R14, R3, RZ ;  /* 0x000000030e0a7227 */ /* 0x000fc600078e00ff */
[----:B------:R-:W2:Y:S01]  /*3f50*/  LDL R20, [R1+0x1650] ;  /* 0x0016500001147983 */ /* 0x000ea20000100800 */
[----:B0-----:R-:W-:-:S03]  /*3f60*/  IABS R4, R23 ;  /* 0x0000001700047213 */ /* 0x001fc60000000000 */
[----:B------:R-:W2:Y:S01]  /*3f70*/  LDL R22, [R1+0x1644] ;  /* 0x0016440001167983 */ /* 0x000ea20000100800 */
[----:B------:R-:W-:-:S03]  /*3f80*/  IABS R6, R24 ;  /* 0x0000001800067213 */ /* 0x000fc60000000000 */
[----:B------:R-:W2:Y:S02]  /*3f90*/  LDL R24, [R1+0x1648] ;  /* 0x0016480001187983 */ /* 0x000ea40000100800 */
[----:B------:R-:W-:Y:S02]  /*3fa0*/  IMAD.MOV.U32 R5, RZ, RZ, R6 ;  /* 0x000000ffff057224 */ /* 0x000fe400078e0006 */
[----:B------:R0:W-:Y:S01]  /*3fb0*/  STL [R1+0x24], R2 ;  /* 0x0000240201007387 */ /* 0x0001e20000100800 */
[----:B------:R-:W-:-:S04]  /*3fc0*/  IMAD.HI.U32 R9, R14, R4, RZ ;  /* 0x000000040e097227 */ /* 0x000fc800078e00ff */
[----:B------:R-:W-:Y:S02]  /*3fd0*/  IMAD.MOV R11, RZ, RZ, -R9 ;  /* 0x000000ffff0b7224 */ /* 0x000fe400078e0a09 */
[----:B0-----:R-:W-:-:S04]  /*3fe0*/  IMAD.MOV R2, RZ, RZ, -R10 ;  /* 0x000000ffff027224 */ /* 0x001fc800078e0a0a */
[C---:B------:R-:W-:Y:S02]  /*3ff0*/  IMAD R3, R15.reuse, R2, R3 ;  /* 0x000000020f037224 */ /* 0x040fe400078e0203 */
[----:B------:R-:W-:-:S03]  /*4000*/  IMAD R2, R15, R11, R4 ;  /* 0x0000000b0f027224 */ /* 0x000fc600078e0204 */
[----:B------:R0:W-:Y:S04]  /*4010*/  STL [R1+0x20], R3 ;  /* 0x0000200301007387 */ /* 0x0001e80000100800 */
[----:B------:R-:W2:Y:S01]  /*4020*/  LDL R23, [R1+0x1640] ;  /* 0x0016400001177983 */ /* 0x000ea20000100800 */
[----:B---3--:R-:W-:-:S05]  /*4030*/  IABS R8, R25 ;  /* 0x0000001900087213 */ /* 0x008fca0000000000 */
[----:B------:R-:W-:Y:S02]  /*4040*/  IMAD.MOV.U32 R6, RZ, RZ, R8 ;  /* 0x000000ffff067224 */ /* 0x000fe400078e0008 */
[----:B------:R-:W-:-:S04]  /*4050*/  IMAD.HI.U32 R8, R14, R5, RZ ;  /* 0x000000050e087227 */ /* 0x000fc800078e00ff */
[----:B------:R-:W-:-:S04]  /*4060*/  IMAD.MOV R9, RZ, RZ, -R8 ;  /* 0x000000ffff097224 */ /* 0x000fc800078e0a08 */
[----:B0-----:R-:W-:Y:S01]  /*4070*/  IMAD R3, R15, R9, R5 ;  /* 0x000000090f037224 */ /* 0x001fe200078e0205 */
[----:B------:R0:W-:Y:S04]  /*4080*/  STL [R1+0x1c], R2 ;  /* 0x00001c0201007387 */ /* 0x0001e80000100800 */
[----:B------:R-:W-:Y:S04]  /*4090*/  STL [R1+0x18], R3 ;  /* 0x0000180301007387 */ /* 0x000fe80000100800 */
[----:B------:R-:W3:Y:S01]  /*40a0*/  LDL R25, [R1+0x163c] ;  /* 0x00163c0001197983 */ /* 0x000ee20000100800 */
[----:B------:R-:W-:-:S04]  /*40b0*/  IMAD.HI.U32 R7, R14, R6, RZ ;  /* 0x000000060e077227 */ /* 0x000fc800078e00ff */
[----:B------:R-:W-:-:S04]  /*40c0*/  IMAD.MOV R8, RZ, RZ, -R7 ;  /* 0x000000ffff087224 */ /* 0x000fc800078e0a07 */
[----:B0-----:R-:W-:Y:S01]  /*40d0*/  IMAD R2, R15, R8, R6 ;  /* 0x000000080f027224 */ /* 0x001fe200078e0206 */
[----:B----4-:R-:W-:Y:S02]  /*40e0*/  IABS R10, R26 ;  /* 0x0000001a000a7213 */ /* 0x010fe40000000000 */
[----:B------:R-:W4:Y:S03]  /*40f0*/  LDL R26, [R1+0x1638] ;  /* 0x00163800011a7983 */ /* 0x000f260000100800 */
[----:B------:R-:W-:-:S04]  /*4100*/  IMAD.MOV.U32 R7, RZ, RZ, R10 ;  /* 0x000000ffff077224 */ /* 0x000fc800078e000a */
[----:B------:R-:W-:Y:S01]  /*4110*/  IMAD.HI.U32 R4, R14, R7, RZ ;  /* 0x000000070e047227 */ /* 0x000fe200078e00ff */
[----:B------:R2:W-:Y:S03]  /*4120*/  STL [R1+0x14], R2 ;  /* 0x0000140201007387 */ /* 0x0005e60000100800 */
[----:B------:R-:W-:-:S04]  /*4130*/  IMAD.MOV R6, RZ, RZ, -R4 ;  /* 0x000000ffff067224 */ /* 0x000fc800078e0a04 */
[----:B------:R-:W-:Y:S01]  /*4140*/  IMAD R6, R15, R6, R7 ;  /* 0x000000060f067224 */ /* 0x000fe200078e0207 */
[----:B--2---:R-:W-:Y:S02]  /*4150*/  IABS R2, R27 ;  /* 0x0000001b00027213 */ /* 0x004fe40000000000 */
[----:B------:R-:W2:Y:S03]  /*4160*/  LDL R27, [R1+0x1634] ;  /* 0x00163400011b7983 */ /* 0x000ea60000100800 */
[----:B------:R-:W-:Y:S01]  /*4170*/  IMAD.HI.U32 R10, R14, R2, RZ ;  /* 0x000000020e0a7227 */ /* 0x000fe200078e00ff */
[----:B------:R-:W-:Y:S02]  /*4180*/  IABS R5, R21 ;  /* 0x0000001500057213 */ /* 0x000fe40000000000 */
[----:B------:R-:W-:-:S03]  /*4190*/  IABS R3, R20 ;  /* 0x0000001400037213 */ /* 0x000fc60000000000 */
[----:B------:R-:W-:Y:S01]  /*41a0*/  IMAD.MOV.U32 R4, RZ, RZ, R5 ;  /* 0x000000ffff047224 */ /* 0x000fe200078e0005 */
[----:B------:R-:W-:Y:S02]  /*41b0*/  IABS R8, R24 ;  /* 0x0000001800087213 */ /* 0x000fe40000000000 */
[----:B------:R-:W2:Y:S01]  /*41c0*/  LDL R24, [R1+0x1630] ;  /* 0x0016300001187983 */ /* 0x000ea20000100800 */
[----:B------:R-:W-:-:S03]  /*41d0*/  IMAD.HI.U32 R9, R14, R3, RZ ;  /* 0x000000030e097227 */ /* 0x000fc600078e00ff */
[----:B------:R0:W-:Y:S01]  /*41e0*/  STL [R1+0x10], R6 ;  /* 0x0000100601007387 */ /* 0x0001e20000100800 */
[----:B------:R-:W-:Y:S02]  /*41f0*/  IMAD.MOV.U32 R5, RZ, RZ, R8 ;  /* 0x000000ffff057224 */ /* 0x000fe400078e0008 */
[----:B------:R-:W-:-:S04]  /*4200*/  IMAD.HI.U32 R8, R14, R4, RZ ;  /* 0x000000040e087227 */ /* 0x000fc800078e00ff */
[----:B------:R-:W-:-:S04]  /*4210*/  IMAD.HI.U32 R7, R14, R5, RZ ;  /* 0x000000050e077227 */ /* 0x000fc800078e00ff */
[----:B0-----:R-:W-:Y:S02]  /*4220*/  IMAD.MOV R6, RZ, RZ, -R10 ;  /* 0x000000ffff067224 */ /* 0x001fe400078e0a0a */
[----:B------:R-:W-:Y:S02]  /*4230*/  IMAD.MOV R9, RZ, RZ, -R9 ;  /* 0x000000ffff097224 */ /* 0x000fe400078e0a09 */
[C---:B------:R-:W-:Y:S02]  /*4240*/  IMAD R6, R15.reuse, R6, R2 ;  /* 0x000000060f067224 */ /* 0x040fe400078e0202 */
[----:B------:R-:W-:Y:S02]  /*4250*/  IMAD.MOV R8, RZ, RZ, -R8 ;  /* 0x000000ffff087224 */ /* 0x000fe400078e0a08 */
[----:B------:R-:W-:Y:S01]  /*4260*/  IMAD.MOV R7, RZ, RZ, -R7 ;  /* 0x000000ffff077224 */ /* 0x000fe200078e0a07 */
[----:B------:R0:W-:Y:S01]  /*4270*/  STL [R1+0xc], R6 ;  /* 0x00000c0601007387 */ /* 0x0001e20000100800 */
[----:B------:R-:W-:-:S05]  /*4280*/  IMAD R3, R15, R9, R3 ;  /* 0x000000090f037224 */ /* 0x000fca00078e0203 */
[----:B------:R-:W-:Y:S01]  /*4290*/  STL [R1+0x8], R3 ;  /* 0x0000080301007387 */ /* 0x000fe20000100800 */
[C---:B0-----:R-:W-:Y:S02]  /*42a0*/  IMAD R6, R15.reuse, R8, R4 ;  /* 0x000000080f067224 */ /* 0x041fe400078e0204 */
[----:B------:R-:W-:-:S03]  /*42b0*/  IMAD R4, R15, R7, R5 ;  /* 0x000000070f047224 */ /* 0x000fc600078e0205 */
[----:B------:R-:W-:Y:S04]  /*42c0*/  STL [R1+0x4], R6 ;  /* 0x0000040601007387 */ /* 0x000fe80000100800 */
[----:B------:R3:W-:Y:S02]  /*42d0*/  STL [R1], R4 ;  /* 0x0000000401007387 */ /* 0x0007e40000100800 */
[----:B---3--:R-:W-:Y:S02]  /*42e0*/  IABS R4, R25 ;  /* 0x0000001900047213 */ /* 0x008fe40000000000 */
[----:B------:R-:W3:Y:S01]  /*42f0*/  LDL R25, [R1+0x1628] ;  /* 0x0016280001197983 */ /* 0x000ee20000100800 */
[----:B------:R-:W-:-:S05]  /*4300*/  IABS R10, R22 ;  /* 0x00000016000a7213 */ /* 0x000fca0000000000 */
[----:B------:R-:W-:Y:S01]  /*4310*/  IMAD.MOV.U32 R2, RZ, RZ, R10 ;  /* 0x000000ffff027224 */ /* 0x000fe200078e000a */
[----:B------:R-:W-:Y:S02]  /*4320*/  IABS R3, R23 ;  /* 0x0000001700037213 */ /* 0x000fe40000000000 */
[----:B------:R-:W3:Y:S01]  /*4330*/  LDL R23, [R1+0x162c] ;  /* 0x00162c0001177983 */ /* 0x000ee20000100800 */
[----:B------:R-:W-:-:S04]  /*4340*/  IMAD.HI.U32 R5, R14, R2, RZ ;  /* 0x000000020e057227 */ /* 0x000fc800078e00ff */
[----:B------:R-:W-:Y:S02]  /*4350*/  IMAD.MOV R7, RZ, RZ, -R5 ;  /* 0x000000ffff077224 */ /* 0x000fe400078e0a05 */
[C---:B------:R-:W-:Y:S01]  /*4360*/  IMAD.HI.U32 R11, R14.reuse, R3, RZ ;  /* 0x000000030e0b7227 */ /* 0x040fe200078e00ff */
[----:B----4-:R-:W-:Y:S02]  /*4370*/  IABS R6, R26 ;  /* 0x0000001a00067213 */ /* 0x010fe40000000000 */
[----:B------:R-:W4:Y:S01]  /*4380*/  LDL R26, [R1+0x1624] ;  /* 0x00162400011a7983 */ /* 0x000f220000100800 */
[----:B------:R-:W-:Y:S02]  /*4390*/  IMAD R2, R15, R7, R2 ;  /* 0x000000070f027224 */ /* 0x000fe400078e0202 */
[----:B------:R-:W-:Y:S02]  /*43a0*/  IMAD.MOV.U32 R5, RZ, RZ, R6 ;  /* 0x000000ffff057224 */ /* 0x000fe400078e0006 */
        /* <DEDUP_REMOVED lines=8> */
[----:B--2---:R-:W-:-:S02]  /*4430*/  IABS R8, R27 ;  /* 0x0000001b00087213 */ /* 0x004fc40000000000 */
[----:B------:R-:W2:Y:S03]  /*4440*/  LDL R27, [R1+0x1620] ;  /* 0x00162000011b7983 */ /* 0x000ea60000100800 */
[----:B------:R-:W-:Y:S01]  /*4450*/  IMAD.MOV.U32 R6, RZ, RZ, R8 ;  /* 0x000000ffff067224 */ /* 0x000fe200078e0008 */
[----:B------:R0:W-:Y:S03]  /*4460*/  STL [R1+0x1a7c], R2 ;  /* 0x001a7c0201007387 */ /* 0x0001e60000100800 */
[----:B------:R-:W-:-:S04]  /*4470*/  IMAD.HI.U32 R8, R14, R6, RZ ;  /* 0x000000060e087227 */ /* 0x000fc800078e00ff */
[----:B------:R-:W-:Y:S01]  /*4480*/  IMAD.MOV R8, RZ, RZ, -R8 ;  /* 0x000000ffff087224 */ /* 0x000fe200078e0a08 */
[----:B------:R-:W-:Y:S02]  /*4490*/  IABS R11, R24 ;  /* 0x00000018000b7213 */ /* 0x000fe40000000000 */
[----:B------:R-:W2:Y:S01]  /*44a0*/  LDL R24, [R1+0x161c] ;  /* 0x00161c0001187983 */ /* 0x000ea20000100800 */
[----:B------:R-:W-:-:S03]  /*44b0*/  IMAD R6, R15, R8, R6 ;  /* 0x000000080f067224 */ /* 0x000fc600078e0206 */
[----:B------:R-:W-:Y:S04]  /*44c0*/  STL [R1+0x1a78], R3 ;  /* 0x001a780301007387 */ /* 0x000fe80000100800 */
[----:B------:R1:W-:Y:S04]  /*44d0*/  STL [R1+0x1a74], R4 ;  /* 0x001a740401007387 */ /* 0x0003e80000100800 */
[----:B------:R-:W-:Y:S04]  /*44e0*/  STL [R1+0x1a70], R5 ;  /* 0x001a700501007387 */ /* 0x000fe80000100800 */
[----:B------:R-:W-:Y:S01]  /*44f0*/  STL [R1+0x1a6c], R6 ;  /* 0x001a6c0601007387 */ /* 0x000fe20000100800 */
[----:B---3--:R-:W-:-:S03]  /*4500*/  IABS R9, R25 ;  /* 0x0000001900097213 */ /* 0x008fc60000000000 */
[----:B------:R-:W3:Y:S01]  /*4510*/  LDL R25, [R1+0x1614] ;  /* 0x0016140001197983 */ /* 0x000ee20000100800 */
[----:B------:R-:W-:-:S04]  /*4520*/  IMAD.MOV.U32 R7, RZ, RZ, R11 ;  /* 0x000000ffff077224 */ /* 0x000fc800078e000b */
[C---:B------:R-:W-:Y:S01]  /*4530*/  IMAD.HI.U32 R10, R14.reuse, R7, RZ ;  /* 0x000000070e0a7227 */ /* 0x040fe200078e00ff */
[----:B------:R-:W-:Y:S02]  /*4540*/  IABS R8, R23 ;  /* 0x0000001700087213 */ /* 0x000fe40000000000 */
[----:B------:R-:W3:Y:S01]  /*4550*/  LDL R23, [R1+0x1618] ;  /* 0x0016180001177983 */ /* 0x000ee20000100800 */
[----:B------:R-:W-:Y:S02]  /*4560*/  IMAD.MOV R12, RZ, RZ, -R10 ;  /* 0x000000ffff0c7224 */ /* 0x000fe400078e0a0a */
[----:B------:R-:W-:-:S04]  /*4570*/  IMAD.HI.U32 R18, R14, R8, RZ ;  /* 0x000000080e127227 */ /* 0x000fc800078e00ff */
[----:B------:R-:W-:Y:S01]  /*4580*/  IMAD R7, R15, R12, R7 ;  /* 0x0000000c0f077224 */ /* 0x000fe200078e0207 */
[----:B----4-:R-:W-:Y:S01]  /*4590*/  IABS R11, R26 ;  /* 0x0000001a000b7213 */ /* 0x010fe20000000000 */
[C---:B------:R-:W-:Y:S01]  /*45a0*/  IMAD.HI.U32 R17, R14.reuse, R9, RZ ;  /* 0x000000090e117227 */ /* 0x040fe200078e00ff */
[----:B------:R-:W4:Y:S03]  /*45b0*/  LDL R26, [R1+0x1610] ;  /* 0x00161000011a7983 */ /* 0x000f260000100800 */
[----:B------:R-:W-:Y:S02]  /*45c0*/  IMAD.MOV.U32 R10, RZ, RZ, R11 ;  /* 0x000000ffff0a7224 */ /* 0x000fe400078e000b */
[----:B------:R-:W-:Y:S02]  /*45d0*/  IMAD.MOV R12, RZ, RZ, -R18 ;  /* 0x000000ffff0c7224 */ /* 0x000fe400078e0a12 */
        /* <DEDUP_REMOVED lines=15> */
[----:B------:R-:W-:Y:S01]  /*46d0*/  STL [R1+0x1a84], R8 ;  /* 0x001a840801007387 */ /* 0x000fe20000100800 */
[----:B------:R-:W-:-:S03]  /*46e0*/  IMAD.MOV.U32 R12, RZ, RZ, R18 ;  /* 0x000000ffff0c7224 */ /* 0x000fc600078e0012 */
[----:B------:R-:W-:Y:S04]  /*46f0*/  STL [R1+0x1a88], R9 ;  /* 0x001a880901007387 */ /* 0x000fe80000100800 */
[----:B------:R-:W-:Y:S04]  /*4700*/  STL [R1+0x1a8c], R10 ;  /* 0x001a8c0a01007387 */ /* 0x000fe80000100800 */
[----:B------:R-:W-:Y:S04]  /*4710*/  STL [R1+0x1a90], R11 ;  /* 0x001a900b01007387 */ /* 0x000fe80000100800 */
[----:B------:R-:W2:Y:S04]  /*4720*/  LDL R29, [R1+0x1604] ;  /* 0x00160400011d7983 */ /* 0x000ea80000100800 */
[----:B0-----:R-:W2:Y:S01]  /*4730*/  LDL.LU R2, [R1+0x38c] ;  /* 0x00038c0001027983 */ /* 0x001ea20000300800 */
[----:B---3--:R-:W-:-:S03]  /*4740*/  IABS R18, R25 ;  /* 0x0000001900127213 */ /* 0x008fc60000000000 */
[----:B------:R-:W3:Y:S01]  /*4750*/  LDL R25, [R1+0x1600] ;  /* 0x0016000001197983 */ /* 0x000ee20000100800 */
[----:B------:R-:W-:Y:S01]  /*4760*/  IMAD.HI.U32 R16, R14, R12, RZ ;  /* 0x0000000c0e107227 */ /* 0x000fe200078e00ff */
[----:B------:R-:W-:-:S03]  /*4770*/  IABS R13, R23 ;  /* 0x00000017000d7213 */ /* 0x000fc60000000000 */
[----:B------:R-:W-:Y:S02]  /*4780*/  IMAD.MOV R16, RZ, RZ, -R16 ;  /* 0x000000ffff107224 */ /* 0x000fe400078e0a10 */
[----:B------:R-:W-:-:S04]  /*4790*/  IMAD.HI.U32 R23, R14, R13, RZ ;  /* 0x0000000d0e177227 */ /* 0x000fc800078e00ff */
[----:B------:R-:W-:Y:S02]  /*47a0*/  IMAD R12, R15, R16, R12 ;  /* 0x000000100f0c7224 */ /* 0x000fe400078e020c */
[----:B------:R-:W-:Y:S01]  /*47b0*/  IMAD.HI.U32 R22, R14, R18, RZ ;  /* 0x000000120e167227 */ /* 0x000fe200078e00ff */
[----:B----4-:R-:W-:-:S03]  /*47c0*/  IABS R19, R26 ;  /* 0x0000001a00137213 */ /* 0x010fc60000000000 */
[----:B------:R-:W-:Y:S01]  /*47d0*/  IMAD.MOV R16, RZ, RZ, -R23 ;  /* 0x000000ffff107224 */ /* 0x000fe200078e0a17 */
[----:B------:R-:W4:Y:S01]  /*47e0*/  LDL R26, [R1+0x15fc] ;  /* 0x0015fc00011a7983 */ /* 0x000f220000100800 */
[----:B------:R-:W-:-:S04]  /*47f0*/  IMAD.HI.U32 R21, R14, R19, RZ ;  /* 0x000000130e157227 */ /* 0x000fc800078e00ff */
[----:B------:R-:W-:Y:S01]  /*4800*/  IMAD R13, R15, R16, R13 ;  /* 0x000000100f0d7224 */ /* 0x000fe200078e020d */
[----:B--2---:R-:W-:Y:S02]  /*4810*/  IABS R20, R27 ;  /* 0x0000001b00147213 */ /* 0x004fe40000000000 */
[----:B------:R-:W2:Y:S03]  /*4820*/  LDL R27, [R1+0x15f8] ;  /* 0x0015f800011b7983 */ /* 0x000ea60000100800 */
[----:B------:R-:W-:-:S04]  /*4830*/  IMAD.HI.U32 R17, R14, R20, RZ ;  /* 0x000000140e117227 */ /* 0x000fc800078e00ff */
[----:B------:R-:W-:Y:S01]  /*4840*/  IMAD.MOV R17, RZ, RZ, -R17 ;  /* 0x000000ffff117224 */ /* 0x000fe200078e0a11 */
[----:B------:R-:W-:Y:S01]  /*4850*/  IABS R23, R24 ;  /* 0x0000001800177213 */ /* 0x000fe20000000000 */
[----:B------:R-:W-:Y:S02]  /*4860*/  IMAD.MOV R24, RZ, RZ, -R22 ;  /* 0x000000ffff187224 */ /* 0x000fe400078e0a16 */
[----:B------:R-:W-:Y:S02]  /*4870*/  IMAD.MOV R22, RZ, RZ, -R21 ;  /* 0x000000ffff167224 */ /* 0x000fe400078e0a15 */
[----:B------:R-:W-:Y:S02]  /*4880*/  IMAD.MOV.U32 R21, RZ, RZ, R23 ;  /* 0x000000ffff157224 */ /* 0x000fe400078e0017 */
[C---:B------:R-:W-:Y:S02]  /*4890*/  IMAD R18, R15.reuse, R24, R18 ;  /* 0x000000180f127224 */ /* 0x040fe400078e0212 */
[----:B------:R-:W-:Y:S01]  /*48a0*/  IMAD.HI.U32 R16, R14, R21, RZ ;  /* 0x000000150e107227 */ /* 0x000fe200078e00ff */
[----:B------:R-:W-:Y:S03]  /*48b0*/  STL [R1+0x1a94], R12 ;  /* 0x001a940c01007387 */ /* 0x000fe60000100800 */
[----:B------:R-:W-:-:S02]  /*48c0*/  IMAD R19, R15, R22, R19 ;  /* 0x000000160f137224 */ /* 0x000fc400078e0213 */
[C---:B------:R-:W-:Y:S02]  /*48d0*/  IMAD R20, R15.reuse, R17, R20 ;  /* 0x000000110f147224 */ /* 0x040fe400078e0214 */
[----:B------:R-:W-:Y:S01]  /*48e0*/  IMAD.MOV R16, RZ, RZ, -R16 ;  /* 0x000000ffff107224 */ /* 0x000fe200078e0a10 */
[----:B------:R-:W-:Y:S01]  /*48f0*/  IABS R22, R29 ;  /* 0x0000001d00167213 */ /* 0x000fe20000000000 */
[----:B------:R-:W-:Y:S02]  /*4900*/  STL [R1+0x1a98], R13 ;  /* 0x001a980d01007387 */ /* 0x000fe40000100800 */
[----:B------:R-:W-:Y:S02]  /*4910*/  IMAD R21, R15, R16, R21 ;  /* 0x000000100f157224 */ /* 0x000fe400078e0215 */
[----:B------:R-:W-:Y:S01]  /*4920*/  STL [R1+0x1a9c], R18 ;  /* 0x001a9c1201007387 */ /* 0x000fe20000100800 */
[----:B------:R-:W-:-:S03]  /*4930*/  IMAD.HI.U32 R17, R14, R22, RZ ;  /* 0x000000160e117227 */ /* 0x000fc600078e00ff */
[----:B------:R-:W-:Y:S01]  /*4940*/  STL [R1+0x1aa0], R19 ;  /* 0x001aa01301007387 */ /* 0x000fe20000100800 */
[----:B------:R-:W-:-:S03]  /*4950*/  IMAD.MOV R17, RZ, RZ, -R17 ;  /* 0x000000ffff117224 */ /* 0x000fc600078e0a11 */
[----:B------:R0:W-:Y:S04]  /*4960*/  STL [R1+0x1aa4], R20 ;  /* 0x001aa41401007387 */ /* 0x0001e80000100800 */
[----:B-1----:R-:W2:Y:S04]  /*4970*/  LDL R4, [R1+0x15f4] ;  /* 0x0015f40001047983 */ /* 0x002ea80000100800 */
[----:B------:R-:W2:Y:S04]  /*4980*/  LDL.LU R7, [R1+0x88] ;  /* 0x0000880001077983 */ /* 0x000ea80000300800 */
[----:B------:R-:W2:Y:S01]  /*4990*/  LDL.LU R6, [R1+0x84] ;  /* 0x0000840001067983 */ /* 0x000ea20000300800 */
[----:B------:R-:W-:-:S03]  /*49a0*/  IMAD R22, R15, R17, R22 ;  /* 0x000000110f167224 */ /* 0x000fc600078e0216 */
[----:B------:R-:W2:Y:S04]  /*49b0*/  LDL.LU R5, [R1+0x80] ;  /* 0x0000800001057983 */ /* 0x000ea80000300800 */
[----:B0-----:R-:W2:Y:S04]  /*49c0*/  LDL.LU R20, [R1+0x78] ;  /* 0x0000780001147983 */ /* 0x001ea80000300800 */
[----:B------:R-:W2:Y:S04]  /*49d0*/  LDL.LU R19, [R1+0x74] ;  /* 0x0000740001137983 */ /* 0x000ea80000300800 */
[----:B------:R-:W2:Y:S01]  /*49e0*/  LDL.LU R18, [R1+0x70] ;  /* 0x0000700001127983 */ /* 0x000ea20000300800 */
[----:B---3--:R-:W-:-:S03]  /*49f0*/  IABS R23, R25 ;  /* 0x0000001900177213 */ /* 0x008fc60000000000 */
[----:B------:R-:W3:Y:S02]  /*4a00*/  LDL.LU R29, [R1+0x6c] ;  /* 0x00006c00011d7983 */ /* 0x000ee40000300800 */
[----:B------:R-:W-:Y:S02]  /*4a10*/  IMAD.HI.U32 R16, R14, R23, RZ ;  /* 0x000000170e107227 */ /* 0x000fe400078e00ff */
[----:B------:R-:W3:Y:S02]  /*4a20*/  LDL.LU R13, [R1+0x68] ;  /* 0x00006800010d7983 */ /* 0x000ee40000300800 */
[----:B------:R-:W-:Y:S02]  /*4a30*/  IMAD.MOV R16, RZ, RZ, -R16 ;  /* 0x000000ffff107224 */ /* 0x000fe400078e0a10 */
[----:B------:R-:W3:Y:S02]  /*4a40*/  LDL.LU R3, [R1+0x64] ;  /* 0x0000640001037983 */ /* 0x000ee40000300800 */
[----:B------:R-:W-:-:S02]  /*4a50*/  IMAD R23, R15, R16, R23 ;  /* 0x000000100f177224 */ /* 0x000fc400078e0217 */
[----:B------:R-:W-:Y:S04]  /*4a60*/  STL [R1+0x1aa8], R21 ;  /* 0x001aa81501007387 */ /* 0x000fe80000100800 */
[----:B------:R-:W-:Y:S04]  /*4a70*/  STL [R1+0x1aac], R22 ;  /* 0x001aac1601007387 */ /* 0x000fe80000100800 */
[----:B------:R0:W-:Y:S04]  /*4a80*/  STL [R1+0x1ab0], R23 ;  /* 0x001ab01701007387 */ /* 0x0001e80000100800 */
[----:B0-----:R-:W3:Y:S01]  /*4a90*/  LDL.LU R23, [R1+0x7c] ;  /* 0x00007c0001177983 */ /* 0x001ee20000300800 */
[----:B------:R-:W-:-:S02]  /*4aa0*/  ISETP.GT.U32.AND P0, PT, R28, R2, PT ;  /* 0x000000021c00720c */ /* 0x000fc40003f04070 */
[----:B----4-:R-:W-:-:S11]  /*4ab0*/  IABS R24, R26 ;  /* 0x0000001a00187213 */ /* 0x010fd60000000000 */
[----:B------:R-:W-:-:S05]  /*4ac0*/  @!P0 IMAD.IADD R2, R2, 0x1, -R28 ;  /* 0x0000000102028824 */ /* 0x000fca00078e0a1c */
[----:B------:R-:W-:Y:S02]  /*4ad0*/  ISETP.GT.U32.AND P0, PT, R28, R2, PT ;  /* 0x000000021c00720c */ /* 0x000fe40003f04070 */
[----:B------:R-:W-:Y:S01]  /*4ae0*/  ISETP.GT.U32.AND P1, PT, R15, R0, PT ;  /* 0x000000000f00720c */ /* 0x000fe20003f24070 */
[----:B------:R-:W-:-:S04]  /*4af0*/  IMAD.HI.U32 R26, R14, R24, RZ ;  /* 0x000000180e1a7227 */ /* 0x000fc800078e00ff */
[----:B------:R-:W-:-:S06]  /*4b00*/  IMAD.MOV R26, RZ, RZ, -R26 ;  /* 0x000000ffff1a7224 */ /* 0x000fcc00078e0a1a */
[----:B------:R-:W-:Y:S02]  /*4b10*/  @!P0 IMAD.IADD R2, R2, 0x1, -R28 ;  /* 0x0000000102028824 */ /* 0x000fe400078e0a1c */
[C---:B------:R-:W-:Y:S02]  /*4b20*/  IMAD R24, R15.reuse, R26, R24 ;  /* 0x0000001a0f187224 */ /* 0x040fe400078e0218 */
[----:B------:R-:W-:Y:S01]  /*4b30*/  @!P1 IMAD.IADD R0, R0, 0x1, -R15 ;  /* 0x0000000100009824 */ /* 0x000fe200078e0a0f */
[C---:B--2---:R-:W-:Y:S02]  /*4b40*/  ISETP.GT.U32.AND P3, PT, R15.reuse, R7, PT ;  /* 0x000000070f00720c */ /* 0x044fe40003f64070 */
[C---:B------:R-:W-:Y:S02]  /*4b50*/  ISETP.GT.U32.AND P6, PT, R15.reuse, R6, PT ;  /* 0x000000060f00720c */ /* 0x040fe40003fc4070 */
[C---:B------:R-:W-:Y:S02]  /*4b60*/  ISETP.GT.U32.AND P5, PT, R15.reuse, R5, PT ;  /* 0x000000050f00720c */ /* 0x040fe40003fa4070 */
[----:B------:R-:W-:-:S02]  /*4b70*/  ISETP.GT.U32.AND P4, PT, R15, R20, PT ;  /* 0x000000140f00720c */ /* 0x000fc40003f84070 */
[C---:B------:R-:W-:Y:S02]  /*4b80*/  ISETP.GT.U32.AND P0, PT, R15.reuse, R19, PT ;  /* 0x000000130f00720c */ /* 0x040fe40003f04070 */
[----:B------:R-:W-:Y:S02]  /*4b90*/  IABS R26, R4 ;  /* 0x00000004001a7213 */ /* 0x000fe40000000000 */
[----:B------:R-:W2:Y:S01]  /*4ba0*/  LDL.LU R4, [R1+0x60] ;  /* 0x0000600001047983 */ /* 0x000ea20000300800 */
[----:B------:R-:W-:Y:S01]  /*4bb0*/  ISETP.GT.U32.AND P1, PT, R15, R18, PT ;  /* 0x000000120f00720c */ /* 0x000fe20003f24070 */
[--C-:B------:R-:W-:Y:S02]  /*4bc0*/  @!P3 IMAD.IADD R7, R7, 0x1, -R15.reuse ;  /* 0x000000010707b824 */ /* 0x100fe400078e0a0f */
[----:B------:R-:W4:Y:S01]  /*4bd0*/  LDL.LU R12, [R1+0x5c] ;  /* 0x00005c00010c7983 */ /* 0x000f220000300800 */
[--C-:B------:R-:W-:Y:S01]  /*4be0*/  @!P6 IMAD.IADD R6, R6, 0x1, -R15.reuse ;  /* 0x000000010606e824 */ /* 0x100fe200078e0a0f */
[----:B---3--:R-:W-:Y:S01]  /*4bf0*/  ISETP.GT.U32.AND P3, PT, R15, R29, PT ;  /* 0x0000001d0f00720c */ /* 0x008fe20003f64070 */
[--C-:B------:R-:W-:Y:S01]  /*4c00*/  @!P5 IMAD.IADD R5, R5, 0x1, -R15.reuse ;  /* 0x000000010505d824 */ /* 0x100fe200078e0a0f */
[----:B------:R-:W3:Y:S01]  /*4c10*/  LDL.LU R11, [R1+0x58] ;  /* 0x00005800010b7983 */ /* 0x000ee20000300800 */
[----:B------:R-:W-:Y:S01]  /*4c20*/  @!P0 IMAD.IADD R19, R19, 0x1, -R15 ;  /* 0x0000000113138824 */ /* 0x000fe200078e0a0f */
[----:B------:R-:W-:-:S02]  /*4c30*/  ISETP.GT.U32.AND P0, PT, R15, R6, PT ;  /* 0x000000060f00720c */ /* 0x000fc40003f04070 */
[C---:B------:R-:W-:Y:S01]  /*4c40*/  ISETP.GT.U32.AND P5, PT, R15.reuse, R3, PT ;  /* 0x000000030f00720c */ /* 0x040fe20003fa4070 */
[----:B------:R-:W-:Y:S01]  /*4c50*/  @!P4 IMAD.IADD R20, R20, 0x1, -R15 ;  /* 0x000000011414c824 */ /* 0x000fe200078e0a0f */
[----:B------:R0:W-:Y:S01]  /*4c60*/  STL [R1+0x38c], R2 ;  /* 0x00038c0201007387 */ /* 0x0001e20000100800 */
[----:B------:R-:W-:-:S03]  /*4c70*/  ISETP.GT.U32.AND P4, PT, R15, R7, PT ;  /* 0x000000070f00720c */ /* 0x000fc60003f84070 */
[----:B------:R-:W3:Y:S04]  /*4c80*/  LDL.LU R10, [R1+0x54] ;  /* 0x00005400010a7983 */ /* 0x000ee80000300800 */
[----:B------:R-:W3:Y:S04]  /*4c90*/  LDL.LU R9, [R1+0x50] ;  /* 0x0000500001097983 */ /* 0x000ee80000300800 */
[----:B0-----:R-:W3:Y:S01]  /*4ca0*/  LDL.LU R2, [R1+0x4c] ;  /* 0x00004c0001027983 */ /* 0x001ee20000300800 */
[----:B------:R-:W-:-:S03]  /*4cb0*/  ISETP.GT.U32.AND P2, PT, R15, R23, PT ;  /* 0x000000170f00720c */ /* 0x000fc60003f44070 */
[----:B------:R-:W3:Y:S01]  /*4cc0*/  LDL.LU R22, [R1+0x170] ;  /* 0x0001700001167983 */ /* 0x000ee20000300800 */
[----:B------:R-:W-:-:S09]  /*4cd0*/  @!P1 IMAD.IADD R18, R18, 0x1, -R15 ;  /* 0x0000000112129824 */ /* 0x000fd200078e0a0f */
[--C-:B------:R-:W-:Y:S01]  /*4ce0*/  @!P2 IMAD.IADD R23, R23, 0x1, -R15.reuse ;  /* 0x000000011717a824 */ /* 0x100fe200078e0a0f */
[C---:B------:R-:W-:Y:S01]  /*4cf0*/  ISETP.GT.U32.AND P2, PT, R15.reuse, R0, PT ;  /* 0x000000000f00720c */ /* 0x040fe20003f44070 */
[----:B------:R-:W3:Y:S01]  /*4d00*/  LDL.LU R17, [R1+0x178] ;  /* 0x0001780001117983 */ /* 0x000ee20000300800 */
[----:B------:R-:W-:Y:S01]  /*4d10*/  ISETP.GT.U32.AND P1, PT, R15, R5, PT ;  /* 0x000000050f00720c */ /* 0x000fe20003f24070 */
[--C-:B------:R-:W-:Y:S02]  /*4d20*/  @!P3 IMAD.IADD R29, R29, 0x1, -R15.reuse ;  /* 0x000000011d1db824 */ /* 0x100fe400078e0a0f */
[----:B------:R-:W3:Y:S01]  /*4d30*/  LDL.LU R21, [R1+0x17c] ;  /* 0x00017c0001157983 */ /* 0x000ee20000300800 */
[----:B------:R-:W-:Y:S01]  /*4d40*/  ISETP.GT.U32.AND P3, PT, R15, R23, PT ;  /* 0x000000170f00720c */ /* 0x000fe20003f64070 */
[--C-:B------:R-:W-:Y:S01]  /*4d50*/  @!P5 IMAD.IADD R3, R3, 0x1, -R15.reuse ;  /* 0x000000010303d824 */ /* 0x100fe200078e0a0f */
[C---:B------:R-:W-:Y:S01]  /*4d60*/  ISETP.GT.U32.AND P5, PT, R15.reuse, R20, PT ;  /* 0x000000140f00720c */ /* 0x040fe20003fa4070 */
[----:B------:R-:W3:Y:S01]  /*4d70*/  LDL.LU R8, [R1+0x154] ;  /* 0x0001540001087983 */ /* 0x000ee20000300800 */
[----:B------:R-:W-:Y:S01]  /*4d80*/  @!P0 IMAD.IADD R6, R6, 0x1, -R15 ;  /* 0x0000000106068824 */ /* 0x000fe200078e0a0f */
[----:B------:R-:W-:-:S02]  /*4d90*/  ISETP.GT.U32.AND P0, PT, R15, R29, PT ;  /* 0x0000001d0f00720c */ /* 0x000fc40003f04070 */
[--C-:B------:R-:W-:Y:S01]  /*4da0*/  @!P2 IMAD.IADD R0, R0, 0x1, -R15.reuse ;  /* 0x000000010000a824 */ /* 0x100fe200078e0a0f */
[----:B------:R-:W-:Y:S01]  /*4db0*/  ISETP.GT.U32.AND P2, PT, R15, R19, PT ;  /* 0x000000130f00720c */ /* 0x000fe20003f44070 */
[--C-:B------:R-:W-:Y:S01]  /*4dc0*/  @!P4 IMAD.IADD R7, R7, 0x1, -R15.reuse ;  /* 0x000000010707c824 */ /* 0x100fe200078e0a0f */
[----:B------:R-:W-:Y:S01]  /*4dd0*/  ISETP.GT.U32.AND P4, PT, R15, R18, PT ;  /* 0x000000120f00720c */ /* 0x000fe20003f84070 */
[----:B------:R-:W-:-:S03]  /*4de0*/  @!P1 IMAD.IADD R5, R5, 0x1, -R15 ;  /* 0x0000000105059824 */ /* 0x000fc600078e0a0f */
[----:B------:R0:W-:Y:S01]  /*4df0*/  STL [R1+0x88], R7 ;  /* 0x0000880701007387 */ /* 0x0001e20000100800 */
[--C-:B------:R-:W-:Y:S02]  /*4e00*/  @!P3 IMAD.IADD R23, R23, 0x1, -R15.reuse ;  /* 0x000000011717b824 */ /* 0x100fe400078e0a0f */
[--C-:B------:R-:W-:Y:S02]  /*4e10*/  @!P5 IMAD.IADD R20, R20, 0x1, -R15.reuse ;  /* 0x000000011414d824 */ /* 0x100fe400078e0a0f */
[--C-:B------:R-:W-:Y:S02]  /*4e20*/  @!P0 IMAD.IADD R29, R29, 0x1, -R15.reuse ;  /* 0x000000011d1d8824 */ /* 0x100fe400078e0a0f */
[--C-:B------:R-:W-:Y:S01]  /*4e30*/  @!P2 IMAD.IADD R19, R19, 0x1, -R15.reuse ;  /* 0x000000011313a824 */ /* 0x100fe200078e0a0f */
[----:B0-----:R-:W3:Y:S01]  /*4e40*/  LDL.LU R7, [R1+0x158] ;  /* 0x0001580001077983 */ /* 0x001ee20000300800 */
[----:B------:R-:W-:-:S03]  /*4e50*/  @!P4 IMAD.IADD R18, R18, 0x1, -R15 ;  /* 0x000000011212c824 */ /* 0x000fc600078e0a0f */
[----:B------:R0:W-:Y:S04]  /*4e60*/  STL [R1+0x84], R6 ;  /* 0x0000840601007387 */ /* 0x0001e80000100800 */
[----:B0-----:R-:W3:Y:S04]  /*4e70*/  LDL.LU R6, [R1+0x164] ;  /* 0x0001640001067983 */ /* 0x001ee80000300800 */
[----:B------:R0:W-:Y:S04]  /*4e80*/  STL [R1+0x80], R5 ;  /* 0x0000800501007387 */ /* 0x0001e80000100800 */
[----:B0-----:R-:W3:Y:S04]  /*4e90*/  LDL.LU R5, [R1+0x168] ;  /* 0x0001680001057983 */ /* 0x001ee80000300800 */
[----:B------:R-:W-:Y:S04]  /*4ea0*/  STL [R1+0x7c], R23 ;  /* 0x00007c1701007387 */ /* 0x000fe80000100800 */
[----:B------:R-:W-:Y:S04]  /*4eb0*/  STL [R1+0x78], R20 ;  /* 0x0000781401007387 */ /* 0x000fe80000100800 */
[----:B------:R-:W-:Y:S04]  /*4ec0*/  STL [R1+0x74], R19 ;  /* 0x0000741301007387 */ /* 0x000fe80000100800 */
[----:B------:R0:W-:Y:S04]  /*4ed0*/  STL [R1+0x6c], R29 ;  /* 0x00006c1d01007387 */ /* 0x0001e80000100800 */
[----:B------:R-:W-:Y:S04]  /*4ee0*/  STL [R1+0x70], R18 ;  /* 0x0000701201007387 */ /* 0x000fe80000100800 */
[----:B0-----:R-:W3:Y:S01]  /*4ef0*/  LDL R29, [R1+0x15e8] ;  /* 0x0015e800011d7983 */ /* 0x001ee20000100800 */
[----:B------:R-:W-:-:S13]  /*4f00*/  ISETP.GT.U32.AND P6, PT, R15, R13, PT ;  /* 0x0000000d0f00720c */ /* 0x000fda0003fc4070 */
[----:B------:R-:W-:Y:S01]  /*4f10*/  @!P6 IMAD.IADD R13, R13, 0x1, -R15 ;  /* 0x000000010d0de824 */ /* 0x000fe200078e0a0f */
[----:B------:R-:W-:-:S04]  /*4f20*/  ISETP.GT.U32.AND P6, PT, R15, R3, PT ;  /* 0x000000030f00720c */ /* 0x000fc80003fc4070 */
[----:B------:R-:W-:-:S09]  /*4f30*/  ISETP.GT.U32.AND P1, PT, R15, R13, PT ;  /* 0x0000000d0f00720c */ /* 0x000fd20003f24070 */
[----:B------:R-:W-:Y:S01]  /*4f40*/  @!P6 IMAD.IADD R3, R3, 0x1, -R15 ;  /* 0x000000010303e824 */ /* 0x000fe200078e0a0f */
[----:B------:R-:W-:-:S03]  /*4f50*/  IABS R25, R27 ;  /* 0x0000001b00197213 */ /* 0x000fc60000000000 */
[----:B------:R-:W-:Y:S01]  /*4f60*/  @!P1 IMAD.IADD R13, R13, 0x1, -R15 ;  /* 0x000000010d0d9824 */ /* 0x000fe200078e0a0f */
[----:B------:R0:W-:Y:S01]  /*4f70*/  STL [R1+0x64], R3 ;  /* 0x0000640301007387 */ /* 0x0001e20000100800 */
[----:B------:R-:W-:-:S03]  /*4f80*/  IMAD.HI.U32 R27, R14, R25, RZ ;  /* 0x000000190e1b7227 */ /* 0x000fc600078e00ff */
[----:B------:R-:W-:Y:S01]  /*4f90*/  STL [R1+0x68], R13 ;  /* 0x0000680d01007387 */ /* 0x000fe20000100800 */
[----:B------:R-:W-:-:S03]  /*4fa0*/  IMAD.MOV R16, RZ, RZ, -R27 ;  /* 0x000000ffff107224 */ /* 0x000fc600078e0a1b */
[----:B0-----:R-:W3:Y:S04]  /*4fb0*/  LDL.LU R3, [R1+0x160] ;  /* 0x0001600001037983 */ /* 0x001ee80000300800 */
[----:B------:R-:W3:Y:S04]  /*4fc0*/  LDL.LU R20, [R1+0x130] ;  /* 0x0001300001147983 */ /* 0x000ee80000300800 */
[----:B------:R-:W3:Y:S01]  /*4fd0*/  LDL.LU R19, [R1+0x138] ;  /* 0x0001380001137983 */ /* 0x000ee20000300800 */
[C---:B--2---:R-:W-:Y:S02]  /*4fe0*/  ISETP.GT.U32.AND P3, PT, R15.reuse, R4, PT ;  /* 0x000000040f00720c */ /* 0x044fe40003f64070 */
[----:B----4-:R-:W-:-:S02]  /*4ff0*/  ISETP.GT.U32.AND P5, PT, R15, R12, PT ;  /* 0x0000000c0f00720c */ /* 0x010fc40003fa4070 */
[----:B---3--:R-:W-:-:S09]  /*5000*/  ISETP.GT.U32.AND P2, PT, R15, R11, PT ;  /* 0x0000000b0f00720c */ /* 0x008fd20003f44070 */
[--C-:B------:R-:W-:Y:S02]  /*5010*/  @!P3 IMAD.IADD R4, R4, 0x1, -R15.reuse ;  /* 0x000000010404b824 */ /* 0x100fe400078e0a0f */
[--C-:B------:R-:W-:Y:S01]  /*5020*/  @!P5 IMAD.IADD R12, R12, 0x1, -R15.reuse ;  /* 0x000000010c0cd824 */ /* 0x100fe200078e0a0f */
[----:B------:R-:W-:Y:S01]  /*5030*/  ISETP.GT.U32.AND P4, PT, R15, R10, PT ;  /* 0x0000000a0f00720c */ /* 0x000fe20003f84070 */
[----:B------:R-:W-:Y:S01]  /*5040*/  @!P2 IMAD.IADD R11, R11, 0x1, -R15 ;  /* 0x000000010b0ba824 */ /* 0x000fe200078e0a0f */
[----:B------:R-:W-:-:S11]  /*5050*/  ISETP.GT.U32.AND P6, PT, R15, R22, PT ;  /* 0x000000160f00720c */ /* 0x000fd60003fc4070 */
[--C-:B------:R-:W-:Y:S01]  /*5060*/  @!P4 IMAD.IADD R10, R10, 0x1, -R15.reuse ;  /* 0x000000010a0ac824 */ /* 0x100fe200078e0a0f */
[C---:B------:R-:W-:Y:S02]  /*5070*/  ISETP.GT.U32.AND P0, PT, R15.reuse, R9, PT ;  /* 0x000000090f00720c */ /* 0x040fe40003f04070 */
[C---:B------:R-:W-:Y:S02]  /*5080*/  ISETP.GT.U32.AND P3, PT, R15.reuse, R17, PT ;  /* 0x000000110f00720c */ /* 0x040fe40003f64070 */
[C---:B------:R-:W-:Y:S02]  /*5090*/  ISETP.GT.U32.AND P5, PT, R15.reuse, R21, PT ;  /* 0x000000150f00720c */ /* 0x040fe40003fa4070 */
[C---:B------:R-:W-:Y:S01]  /*50a0*/  ISETP.GT.U32.AND P2, PT, R15.reuse, R8, PT ;  /* 0x000000080f00720c */ /* 0x040fe20003f44070 */
[----:B------:R-:W-:Y:S01]  /*50b0*/  @!P6 IMAD.IADD R22, R22, 0x1, -R15 ;  /* 0x000000011616e824 */ /* 0x000fe200078e0a0f */
[----:B------:R-:W-:-:S07]  /*50c0*/  ISETP.GT.U32.AND P6, PT, R15, R4, PT ;  /* 0x000000040f00720c */ /* 0x000fce0003fc4070 */
[--C-:B------:R-:W-:Y:S01]  /*50d0*/  @!P3 IMAD.IADD R17, R17, 0x1, -R15.reuse ;  /* 0x000000011111b824 */ /* 0x100fe200078e0a0f */
[----:B------:R-:W-:Y:S01]  /*50e0*/  ISETP.GT.U32.AND P3, PT, R15, R12, PT ;  /* 0x0000000c0f00720c */ /* 0x000fe20003f64070 */
[--C-:B------:R-:W-:Y:S01]  /*50f0*/  @!P5 IMAD.IADD R21, R21, 0x1, -R15.reuse ;  /* 0x000000011515d824 */ /* 0x100fe200078e0a0f */
[C---:B------:R-:W-:Y:S01]  /*5100*/  ISETP.GT.U32.AND P5, PT, R15.reuse, R11, PT ;  /* 0x0000000b0f00720c */ /* 0x040fe20003fa4070 */
[--C-:B------:R-:W-:Y:S01]  /*5110*/  @!P2 IMAD.IADD R8, R8, 0x1, -R15.reuse ;  /* 0x000000010808a824 */ /* 0x100fe200078e0a0f */
[C---:B------:R-:W-:Y:S02]  /*5120*/  ISETP.GT.U32.AND P2, PT, R15.reuse, R10, PT ;  /* 0x0000000a0f00720c */ /* 0x040fe40003f44070 */
[----:B------:R-:W-:Y:S01]  /*5130*/  ISETP.GT.U32.AND P4, PT, R15, R7, PT ;  /* 0x000000070f00720c */ /* 0x000fe20003f84070 */
[--C-:B------:R-:W-:Y:S02]  /*5140*/  @!P0 IMAD.IADD R9, R9, 0x1, -R15.reuse ;  /* 0x0000000109098824 */ /* 0x100fe400078e0a0f */
[----:B------:R-:W-:-:S04]  /*5150*/  @!P6 IMAD.IADD R4, R4, 0x1, -R15 ;  /* 0x000000010404e824 */ /* 0x000fc800078e0a0f */
[--C-:B------:R-:W-:Y:S02]  /*5160*/  @!P3 IMAD.IADD R12, R12, 0x1, -R15.reuse ;  /* 0x000000010c0cb824 */ /* 0x100fe400078e0a0f */
[--C-:B------:R-:W-:Y:S02]  /*5170*/  @!P5 IMAD.IADD R11, R11, 0x1, -R15.reuse ;  /* 0x000000010b0bd824 */ /* 0x100fe400078e0a0f */
[--C-:B------:R-:W-:Y:S02]  /*5180*/  @!P2 IMAD.IADD R10, R10, 0x1, -R15.reuse ;  /* 0x000000010a0aa824 */ /* 0x100fe400078e0a0f */
[----:B------:R-:W-:Y:S01]  /*5190*/  @!P4 IMAD.IADD R7, R7, 0x1, -R15 ;  /* 0x000000010707c824 */ /* 0x000fe200078e0a0f */
[----:B------:R-:W-:-:S13]  /*51a0*/  ISETP.GT.U32.AND P4, PT, R15, R9, PT ;  /* 0x000000090f00720c */ /* 0x000fda0003f84070 */
[----:B------:R-:W-:Y:S01]  /*51b0*/  @!P4 IMAD.IADD R9, R9, 0x1, -R15 ;  /* 0x000000010909c824 */ /* 0x000fe200078e0a0f */
[----:B------:R-:W-:Y:S02]  /*51c0*/  IABS R27, R29 ;  /* 0x0000001d001b7213 */ /* 0x000fe40000000000 */
[----:B------:R-:W2:Y:S04]  /*51d0*/  LDL.LU R29, [R1+0x14c] ;  /* 0x00014c00011d7983 */ /* 0x000ea80000300800 */
[----:B------:R-:W3:Y:S04]  /*51e0*/  LDL.LU R18, [R1+0x150] ;  /* 0x0001500001127983 */ /* 0x000ee80000300800 */
[----:B------:R0:W-:Y:S04]  /*51f0*/  STL [R1+0x60], R4 ;  /* 0x0000600401007387 */ /* 0x0001e80000100800 */
[----:B0-----:R-:W4:Y:S04]  /*5200*/  LDL.LU R4, [R1+0x148] ;  /* 0x0001480001047983 */ /* 0x001f280000300800 */
[----:B------:R0:W-:Y:S04]  /*5210*/  STL [R1+0x5c], R12 ;  /* 0x00005c0c01007387 */ /* 0x0001e80000100800 */
[----:B------:R-:W4:Y:S04]  /*5220*/  LDL.LU R23, [R1+0x118] ;  /* 0x0001180001177983 */ /* 0x000f280000300800 */
[----:B------:R1:W-:Y:S04]  /*5230*/  STL [R1+0x58], R11 ;  /* 0x0000580b01007387 */ /* 0x0003e80000100800 */
[----:B------:R-:W4:Y:S04]  /*5240*/  LDL.LU R13, [R1+0x11c] ;  /* 0x00011c00010d7983 */ /* 0x000f280000300800 */
[----:B------:R1:W-:Y:S04]  /*5250*/  STL [R1+0x54], R10 ;  /* 0x0000540a01007387 */ /* 0x0003e80000100800 */
[----:B0-----:R-:W4:Y:S04]  /*5260*/  LDL.LU R12, [R1+0x128] ;  /* 0x00012800010c7983 */ /* 0x001f280000300800 */
[----:B-1----:R-:W4:Y:S04]  /*5270*/  LDL.LU R11, [R1+0x12c] ;  /* 0x00012c00010b7983 */ /* 0x002f280000300800 */
[----:B------:R0:W-:Y:S04]  /*5280*/  STL [R1+0x50], R9 ;  /* 0x0000500901007387 */ /* 0x0001e80000100800 */
[----:B------:R-:W4:Y:S01]  /*5290*/  LDL.LU R10, [R1+0x120] ;  /* 0x00012000010a7983 */ /* 0x000f220000300800 */
[----:B------:R-:W-:-:S02]  /*52a0*/  ISETP.GT.U32.AND P1, PT, R15, R2, PT ;  /* 0x000000020f00720c */ /* 0x000fc40003f24070 */
[C---:B------:R-:W-:Y:S02]  /*52b0*/  ISETP.GT.U32.AND P0, PT, R15.reuse, R6, PT ;  /* 0x000000060f00720c */ /* 0x040fe40003f04070 */
[C---:B------:R-:W-:Y:S01]  /*52c0*/  ISETP.GT.U32.AND P5, PT, R15.reuse, R21, PT ;  /* 0x000000150f00720c */ /* 0x040fe20003fa4070 */
[----:B0-----:R-:W4:Y:S08]  /*52d0*/  LDL.LU R9, [R1+0xf8] ;  /* 0x0000f80001097983 */ /* 0x001f300000300800 */
[--C-:B------:R-:W-:Y:S01]  /*52e0*/  @!P1 IMAD.IADD R2, R2, 0x1, -R15.reuse ;  /* 0x0000000102029824 */ /* 0x100fe200078e0a0f */
[C---:B------:R-:W-:Y:S01]  /*52f0*/  ISETP.GT.U32.AND P1, PT, R15.reuse, R5, PT ;  /* 0x000000050f00720c */ /* 0x040fe20003f24070 */
[----:B------:R-:W-:Y:S01]  /*5300*/  @!P0 IMAD.IADD R6, R6, 0x1, -R15 ;  /* 0x0000000106068824 */ /* 0x000fe200078e0a0f */
[----:B------:R-:W-:-:S02]  /*5310*/  ISETP.GT.U32.AND P3, PT, R15, R17, PT ;  /* 0x000000110f00720c */ /* 0x000fc40003f64070 */
[----:B------:R-:W-:-:S09]  /*5320*/  ISETP.GT.U32.AND P0, PT, R15, R2, PT ;  /* 0x000000020f00720c */ /* 0x000fd20003f04070 */
[--C-:B------:R-:W-:Y:S01]  /*5330*/  @!P1 IMAD.IADD R5, R5, 0x1, -R15.reuse ;  /* 0x0000000105059824 */ /* 0x100fe200078e0a0f */
[C---:B------:R-:W-:Y:S02]  /*5340*/  ISETP.GT.U32.AND P1, PT, R15.reuse, R22, PT ;  /* 0x000000160f00720c */ /* 0x040fe40003f24070 */
[C---:B------:R-:W-:Y:S02]  /*5350*/  ISETP.GT.U32.AND P2, PT, R15.reuse, R8, PT ;  /* 0x000000080f00720c */ /* 0x040fe40003f44070 */
[----:B------:R-:W-:Y:S01]  /*5360*/  ISETP.GT.U32.AND P6, PT, R15, R5, PT ;  /* 0x000000050f00720c */ /* 0x000fe20003fc4070 */
[--C-:B------:R-:W-:Y:S01]  /*5370*/  @!P5 IMAD.IADD R21, R21, 0x1, -R15.reuse ;  /* 0x000000011515d824 */ /* 0x100fe200078e0a0f */
[----:B------:R-:W-:Y:S01]  /*5380*/  ISETP.GT.U32.AND P5, PT, R15, R19, PT ;  /* 0x000000130f00720c */ /* 0x000fe20003fa4070 */
[--C-:B------:R-:W-:Y:S01]  /*5390*/  @!P3 IMAD.IADD R17, R17, 0x1, -R15.reuse ;  /* 0x000000011111b824 */ /* 0x100fe200078e0a0f */
[----:B------:R-:W-:Y:S01]  /*53a0*/  ISETP.GT.U32.AND P3, PT, R15, R20, PT ;  /* 0x000000140f00720c */ /* 0x000fe20003f64070 */
[----:B------:R-:W-:-:S04]  /*53b0*/  @!P0 IMAD.IADD R2, R2, 0x1, -R15 ;  /* 0x0000000102028824 */ /* 0x000fc800078e0a0f */
[--C-:B------:R-:W-:Y:S01]  /*53c0*/  @!P1 IMAD.IADD R22, R22, 0x1, -R15.reuse ;  /* 0x0000000116169824 */ /* 0x100fe200078e0a0f */
[C---:B------:R-:W-:Y:S01]  /*53d0*/  ISETP.GT.U32.AND P1, PT, R15.reuse, R3, PT ;  /* 0x000000030f00720c */ /* 0x040fe20003f24070 */
[----:B------:R0:W-:Y:S01]  /*53e0*/  STL [R1+0x4c], R2 ;  /* 0x00004c0201007387 */ /* 0x0001e20000100800 */
[----:B------:R-:W-:Y:S01]  /*53f0*/  ISETP.GT.U32.AND P4, PT, R15, R7, PT ;  /* 0x000000070f00720c */ /* 0x000fe20003f84070 */
[--C-:B------:R-:W-:Y:S02]  /*5400*/  @!P2 IMAD.IADD R8, R8, 0x1, -R15.reuse ;  /* 0x000000010808a824 */ /* 0x100fe400078e0a0f */
[--C-:B------:R-:W-:Y:S01]  /*5410*/  @!P6 IMAD.IADD R5, R5, 0x1, -R15.reuse ;  /* 0x000000010505e824 */ /* 0x100fe200078e0a0f */
[----:B0-----:R-:W4:Y:S01]  /*5420*/  LDL.LU R2, [R1+0xfc] ;  /* 0x0000fc0001027983 */ /* 0x001f220000300800 */
[----:B------:R-:W-:-:S06]  /*5430*/  @!P5 IMAD.IADD R19, R19, 0x1, -R15 ;  /* 0x000000011313d824 */ /* 0x000fcc00078e0a0f */
[--C-:B------:R-:W-:Y:S02]  /*5440*/  @!P1 IMAD.IADD R3, R3, 0x1, -R15.reuse ;  /* 0x0000000103039824 */ /* 0x100fe400078e0a0f */
[--C-:B------:R-:W-:Y:S01]  /*5450*/  @!P3 IMAD.IADD R20, R20, 0x1, -R15.reuse ;  /* 0x000000011414b824 */ /* 0x100fe200078e0a0f */
[----:B------:R-:W-:Y:S01]  /*5460*/  ISETP.GT.U32.AND P0, PT, R15, R6, PT ;  /* 0x000000060f00720c */ /* 0x000fe20003f04070 */
[--C-:B------:R-:W-:Y:S01]  /*5470*/  @!P4 IMAD.IADD R7, R7, 0x1, -R15.reuse ;  /* 0x000000010707c824 */ /* 0x100fe200078e0a0f */
[----:B------:R-:W-:Y:S04]  /*5480*/  STL [R1+0x170], R22 ;  /* 0x0001701601007387 */ /* 0x000fe80000100800 */
[----:B------:R-:W-:Y:S04]  /*5490*/  STL [R1+0x178], R17 ;  /* 0x0001781101007387 */ /* 0x000fe80000100800 */
[----:B------:R-:W-:Y:S03]  /*54a0*/  STL [R1+0x17c], R21 ;  /* 0x00017c1501007387 */ /* 0x000fe60000100800 */
[----:B------:R-:W-:Y:S01]  /*54b0*/  @!P0 IMAD.IADD R6, R6, 0x1, -R15 ;  /* 0x0000000106068824 */ /* 0x000fe200078e0a0f */
[----:B------:R0:W-:Y:S04]  /*54c0*/  STL [R1+0x154], R8 ;  /* 0x0001540801007387 */ /* 0x0001e80000100800 */
[----:B------:R1:W-:Y:S04]  /*54d0*/  STL [R1+0x158], R7 ;  /* 0x0001580701007387 */ /* 0x0003e80000100800 */
[----:B0-----:R-:W4:Y:S04]  /*54e0*/  LDL.LU R8, [R1+0x110] ;  /* 0x0001100001087983 */ /* 0x001f280000300800 */
[----:B------:R0:W-:Y:S04]  /*54f0*/  STL [R1+0x164], R6 ;  /* 0x0001640601007387 */ /* 0x0001e80000100800 */
[----:B------:R-:W4:Y:S04]  /*5500*/  LDL.LU R22, [R1+0x114] ;  /* 0x0001140001167983 */ /* 0x000f280000300800 */
[----:B-1----:R-:W4:Y:S04]  /*5510*/  LDL.LU R7, [R1+0x104] ;  /* 0x0001040001077983 */ /* 0x002f280000300800 */
[----:B------:R1:W-:Y:S04]  /*5520*/  STL [R1+0x168], R5 ;  /* 0x0001680501007387 */ /* 0x0003e80000100800 */
[----:B0-----:R-:W4:Y:S04]  /*5530*/  LDL.LU R6, [R1+0xe4] ;  /* 0x0000e40001067983 */ /* 0x001f280000300800 */
[----:B-1----:R-:W4:Y:S01]  /*5540*/  LDL.LU R5, [R1+0xe8] ;  /* 0x0000e80001057983 */ /* 0x002f220000300800 */
[----:B--2---:R-:W-:-:S02]  /*5550*/  ISETP.GT.U32.AND P2, PT, R15, R29, PT ;  /* 0x0000001d0f00720c */ /* 0x004fc40003f44070 */
[----:B---3--:R-:W-:-:S11]  /*5560*/  ISETP.GT.U32.AND P4, PT, R15, R18, PT ;  /* 0x000000120f00720c */ /* 0x008fd60003f84070 */
[----:B------:R-:W-:Y:S01]  /*5570*/  @!P2 IMAD.IADD R29, R29, 0x1, -R15 ;  /* 0x000000011d1da824 */ /* 0x000fe200078e0a0f */
[C---:B----4-:R-:W-:Y:S02]  /*5580*/  ISETP.GT.U32.AND P6, PT, R15.reuse, R23, PT ;  /* 0x000000170f00720c */ /* 0x050fe40003fc4070 */
[C---:B------:R-:W-:Y:S02]  /*5590*/  ISETP.GT.U32.AND P1, PT, R15.reuse, R13, PT ;  /* 0x0000000d0f00720c */ /* 0x040fe40003f24070 */
[C---:B------:R-:W-:Y:S02]  /*55a0*/  ISETP.GT.U32.AND P3, PT, R15.reuse, R12, PT ;  /* 0x0000000c0f00720c */ /* 0x040fe40003f64070 */
[----:B------:R-:W-:-:S07]  /*55b0*/  ISETP.GT.U32.AND P5, PT, R15, R11, PT ;  /* 0x0000000b0f00720c */ /* 0x000fce0003fa4070 */
[--C-:B------:R-:W-:Y:S01]  /*55c0*/  @!P6 IMAD.IADD R23, R23, 0x1, -R15.reuse ;  /* 0x000000011717e824 */ /* 0x100fe200078e0a0f */
[----:B------:R-:W-:Y:S01]  /*55d0*/  ISETP.GT.U32.AND P6, PT, R15, R3, PT ;  /* 0x000000030f00720c */ /* 0x000fe20003fc4070 */
[--C-:B------:R-:W-:Y:S01]  /*55e0*/  @!P1 IMAD.IADD R13, R13, 0x1, -R15.reuse ;  /* 0x000000010d0d9824 */ /* 0x100fe200078e0a0f */
[C---:B------:R-:W-:Y:S02]  /*55f0*/  ISETP.GT.U32.AND P1, PT, R15.reuse, R20, PT ;  /* 0x000000140f00720c */ /* 0x040fe40003f24070 */
[C---:B------:R-:W-:Y:S01]  /*5600*/  ISETP.GT.U32.AND P2, PT, R15.reuse, R10, PT ;  /* 0x0000000a0f00720c */ /* 0x040fe20003f44070 */
[--C-:B------:R-:W-:Y:S01]  /*5610*/  @!P3 IMAD.IADD R12, R12, 0x1, -R15.reuse ;  /* 0x000000010c0cb824 */ /* 0x100fe200078e0a0f */
[----:B------:R-:W-:Y:S01]  /*5620*/  ISETP.GT.U32.AND P3, PT, R15, R19, PT ;  /* 0x000000130f00720c */ /* 0x000fe20003f64070 */
[--C-:B------:R-:W-:Y:S01]  /*5630*/  @!P5 IMAD.IADD R11, R11, 0x1, -R15.reuse ;  /* 0x000000010b0bd824 */ /* 0x100fe200078e0a0f */
[----:B------:R-:W-:Y:S01]  /*5640*/  ISETP.GT.U32.AND P5, PT, R15, R29, PT ;  /* 0x0000001d0f00720c */ /* 0x000fe20003fa4070 */
[----:B------:R-:W-:-:S04]  /*5650*/  @!P4 IMAD.IADD R18, R18, 0x1, -R15 ;  /* 0x000000011212c824 */ /* 0x000fc800078e0a0f */
[--C-:B------:R-:W-:Y:S02]  /*5660*/  @!P6 IMAD.IADD R3, R3, 0x1, -R15.reuse ;  /* 0x000000010303e824 */ /* 0x100fe400078e0a0f */
[--C-:B------:R-:W-:Y:S02]  /*5670*/  @!P1 IMAD.IADD R20, R20, 0x1, -R15.reuse ;  /* 0x0000000114149824 */ /* 0x100fe400078e0a0f */
[--C-:B------:R-:W-:Y:S01]  /*5680*/  @!P2 IMAD.IADD R10, R10, 0x1, -R15.reuse ;  /* 0x000000010a0aa824 */ /* 0x100fe200078e0a0f */
[----:B------:R-:W-:Y:S01]  /*5690*/  ISETP.GT.U32.AND P2, PT, R15, R18, PT ;  /* 0x000000120f00720c */ /* 0x000fe20003f44070 */
[--C-:B------:R-:W-:Y:S01]  /*56a0*/  @!P3 IMAD.IADD R19, R19, 0x1, -R15.reuse ;  /* 0x000000011313b824 */ /* 0x100fe200078e0a0f */
[----:B------:R0:W-:Y:S01]  /*56b0*/  STL [R1+0x160], R3 ;  /* 0x0001600301007387 */ /* 0x0001e20000100800 */
[----:B------:R-:W-:-:S03]  /*56c0*/  @!P5 IMAD.IADD R29, R29, 0x1, -R15 ;  /* 0x000000011d1dd824 */ /* 0x000fc600078e0a0f */
[----:B0-----:R-:W2:Y:S04]  /*56d0*/  LDL.LU R3, [R1+0xf0] ;  /* 0x0000f00001037983 */ /* 0x001ea80000300800 */
[----:B------:R-:W-:Y:S04]  /*56e0*/  STL [R1+0x130], R20 ;  /* 0x0001301401007387 */ /* 0x000fe80000100800 */
[----:B------:R0:W-:Y:S04]  /*56f0*/  STL [R1+0x14c], R29 ;  /* 0x00014c1d01007387 */ /* 0x0001e80000100800 */
[----:B------:R1:W-:Y:S01]  /*5700*/  STL [R1+0x138], R19 ;  /* 0x0001381301007387 */ /* 0x0003e20000100800 */
[----:B------:R-:W-:-:S03]  /*5710*/  @!P2 IMAD.IADD R18, R18, 0x1, -R15 ;  /* 0x000000011212a824 */ /* 0x000fc600078e0a0f */
[----:B0-----:R-:W3:Y:S04]  /*5720*/  LDL.LU R29, [R1+0xf4] ;  /* 0x0000f400011d7983 */ /* 0x001ee80000300800 */
[----:B------:R-:W4:Y:S04]  /*5730*/  LDL.LU R17, [R1+0xec] ;  /* 0x0000ec0001117983 */ /* 0x000f280000300800 */
[----:B------:R-:W2:Y:S04]  /*5740*/  LDL.LU R21, [R1+0xcc] ;  /* 0x0000cc0001157983 */ /* 0x000ea80000300800 */
[----:B------:R-:W2:Y:S04]  /*5750*/  LDL.LU R20, [R1+0xd0] ;  /* 0x0000d00001147983 */ /* 0x000ea80000300800 */
[----:B------:R0:W-:Y:S04]  /*5760*/  STL [R1+0x150], R18 ;  /* 0x0001501201007387 */ /* 0x0001e80000100800 */
[----:B-1----:R-:W2:Y:S04]  /*5770*/  LDL.LU R19, [R1+0xd8] ;  /* 0x0000d80001137983 */ /* 0x002ea80000300800 */
[----:B0-----:R-:W2:Y:S01]  /*5780*/  LDL.LU R18, [R1+0xdc] ;  /* 0x0000dc0001127983 */ /* 0x001ea20000300800 */
[----:B------:R-:W-:-:S02]  /*5790*/  ISETP.GT.U32.AND P0, PT, R15, R4, PT ;  /* 0x000000040f00720c */ /* 0x000fc40003f04070 */
[----:B------:R-:W-:-:S11]  /*57a0*/  ISETP.GT.U32.AND P4, PT, R15, R9, PT ;  /* 0x000000090f00720c */ /* 0x000fd60003f84070 */
[--C-:B------:R-:W-:Y:S01]  /*57b0*/  @!P0 IMAD.IADD R4, R4, 0x1, -R15.reuse ;  /* 0x0000000104048824 */ /* 0x100fe200078e0a0f */
[----:B------:R-:W-:Y:S01]  /*57c0*/  ISETP.GT.U32.AND P0, PT, R15, R2, PT ;  /* 0x000000020f00720c */ /* 0x000fe20003f04070 */
[----:B------:R-:W-:Y:S01]  /*57d0*/  @!P4 IMAD.IADD R9, R9, 0x1, -R15 ;  /* 0x000000010909c824 */ /* 0x000fe200078e0a0f */
[C---:B------:R-:W-:Y:S02]  /*57e0*/  ISETP.GT.U32.AND P1, PT, R15.reuse, R13, PT ;  /* 0x0000000d0f00720c */ /* 0x040fe40003f24070 */
[C---:B------:R-:W-:Y:S02]  /*57f0*/  ISETP.GT.U32.AND P4, PT, R15.reuse, R4, PT ;  /* 0x000000040f00720c */ /* 0x040fe40003f84070 */
[----:B------:R-:W-:-:S07]  /*5800*/  ISETP.GT.U32.AND P3, PT, R15, R12, PT ;  /* 0x0000000c0f00720c */ /* 0x000fce0003f64070 */
[--C-:B------:R-:W-:Y:S01]  /*5810*/  @!P0 IMAD.IADD R2, R2, 0x1, -R15.reuse ;  /* 0x0000000102028824 */ /* 0x100fe200078e0a0f */
[C---:B------:R-:W-:Y:S02]  /*5820*/  ISETP.GT.U32.AND P0, PT, R15.reuse, R23, PT ;  /* 0x000000170f00720c */ /* 0x040fe40003f04070 */
[C---:B------:R-:W-:Y:S02]  /*5830*/  ISETP.GT.U32.AND P5, PT, R15.reuse, R11, PT ;  /* 0x0000000b0f00720c */ /* 0x040fe40003fa4070 */
[----:B------:R-:W-:Y:S01]  /*5840*/  ISETP.GT.U32.AND P6, PT, R15, R2, PT ;  /* 0x000000020f00720c */ /* 0x000fe20003fc4070 */
[--C-:B------:R-:W-:Y:S01]  /*5850*/  @!P1 IMAD.IADD R13, R13, 0x1, -R15.reuse ;  /* 0x000000010d0d9824 */ /* 0x100fe200078e0a0f */
[----:B------:R-:W-:Y:S01]  /*5860*/  ISETP.GT.U32.AND P1, PT, R15, R22, PT ;  /* 0x000000160f00720c */ /* 0x000fe20003f24070 */
[--C-:B------:R-:W-:Y:S02]  /*5870*/  @!P4 IMAD.IADD R4, R4, 0x1, -R15.reuse ;  /* 0x000000010404c824 */ /* 0x100fe400078e0a0f */
[----:B------:R-:W-:-:S04]  /*5880*/  @!P3 IMAD.IADD R12, R12, 0x1, -R15 ;  /* 0x000000010c0cb824 */ /* 0x000fc800078e0a0f */
[--C-:B------:R-:W-:Y:S01]  /*5890*/  @!P0 IMAD.IADD R23, R23, 0x1, -R15.reuse ;  /* 0x0000000117178824 */ /* 0x100fe200078e0a0f */
[C---:B------:R-:W-:Y:S02]  /*58a0*/  ISETP.GT.U32.AND P0, PT, R15.reuse, R8, PT ;  /* 0x000000080f00720c */ /* 0x040fe40003f04070 */
[C---:B------:R-:W-:Y:S02]  /*58b0*/  ISETP.GT.U32.AND P3, PT, R15.reuse, R7, PT ;  /* 0x000000070f00720c */ /* 0x040fe40003f64070 */
[----:B------:R-:W-:Y:S01]  /*58c0*/  ISETP.GT.U32.AND P2, PT, R15, R10, PT ;  /* 0x0000000a0f00720c */ /* 0x000fe20003f44070 */
[----:B------:R0:W-:Y:S01]  /*58d0*/  STL [R1+0x148], R4 ;  /* 0x0001480401007387 */ /* 0x0001e20000100800 */
[--C-:B------:R-:W-:Y:S01]  /*58e0*/  @!P5 IMAD.IADD R11, R11, 0x1, -R15.reuse ;  /* 0x000000010b0bd824 */ /* 0x100fe200078e0a0f */
[C---:B------:R-:W-:Y:S01]  /*58f0*/  ISETP.GT.U32.AND P5, PT, R15.reuse, R6, PT ;  /* 0x000000060f00720c */ /* 0x040fe20003fa4070 */
[--C-:B------:R-:W-:Y:S01]  /*5900*/  @!P6 IMAD.IADD R2, R2, 0x1, -R15.reuse ;  /* 0x000000010202e824 */ /* 0x100fe200078e0a0f */
[----:B0-----:R-:W2:Y:S04]  /*5910*/  LDL.LU R4, [R1+0xd4] ;  /* 0x0000d40001047983 */ /* 0x001ea80000300800 */
[--C-:B------:R-:W-:Y:S01]  /*5920*/  @!P0 IMAD.IADD R8, R8, 0x1, -R15.reuse ;  /* 0x0000000108088824 */ /* 0x100fe200078e0a0f */
[----:B------:R-:W-:Y:S01]  /*5930*/  ISETP.GT.U32.AND P4, PT, R15, R9, PT ;  /* 0x000000090f00720c */ /* 0x000fe20003f84070 */
[----:B------:R-:W-:-:S02]  /*5940*/  @!P1 IMAD.IADD R22, R22, 0x1, -R15 ;  /* 0x0000000116169824 */ /* 0x000fc400078e0a0f */
[--C-:B------:R-:W-:Y:S02]  /*5950*/  @!P3 IMAD.IADD R7, R7, 0x1, -R15.reuse ;  /* 0x000000010707b824 */ /* 0x100fe400078e0a0f */
[--C-:B------:R-:W-:Y:S01]  /*5960*/  @!P2 IMAD.IADD R10, R10, 0x1, -R15.reuse ;  /* 0x000000010a0aa824 */ /* 0x100fe200078e0a0f */
[----:B------:R-:W-:Y:S01]  /*5970*/  ISETP.GT.U32.AND P2, PT, R15, R5, PT ;  /* 0x000000050f00720c */ /* 0x000fe20003f44070 */
[--C-:B------:R-:W-:Y:S01]  /*5980*/  @!P5 IMAD.IADD R6, R6, 0x1, -R15.reuse ;  /* 0x000000010606d824 */ /* 0x100fe200078e0a0f */
[----:B------:R-:W-:Y:S04]  /*5990*/  STL [R1+0x118], R23 ;  /* 0x0001181701007387 */ /* 0x000fe80000100800 */
[----:B------:R-:W-:Y:S01]  /*59a0*/  STL [R1+0x11c], R13 ;  /* 0x00011c0d01007387 */ /* 0x000fe20000100800 */
[----:B------:R-:W-:-:S03]  /*59b0*/  @!P4 IMAD.IADD R9, R9, 0x1, -R15 ;  /* 0x000000010909c824 */ /* 0x000fc600078e0a0f */
[----:B------:R-:W-:Y:S03]  /*59c0*/  STL [R1+0x128], R12 ;  /* 0x0001280c01007387 */ /* 0x000fe60000100800 */
[----:B------:R-:W-:Y:S01]  /*59d0*/  @!P2 IMAD.IADD R5, R5, 0x1, -R15 ;  /* 0x000000010505a824 */ /* 0x000fe200078e0a0f */
[----:B------:R-:W-:Y:S04]  /*59e0*/  STL [R1+0x12c], R11 ;  /* 0x00012c0b01007387 */ /* 0x000fe80000100800 */
[----:B------:R-:W-:Y:S04]  /*59f0*/  STL [R1+0x120], R10 ;  /* 0x0001200a01007387 */ /* 0x000fe80000100800 */
[----:B------:R0:W-:Y:S04]  /*5a00*/  STL [R1+0xfc], R2 ;  /* 0x0000fc0201007387 */ /* 0x0001e80000100800 */
[----:B------:R1:W-:Y:S04]  /*5a10*/  STL [R1+0xf8], R9 ;  /* 0x0000f80901007387 */ /* 0x0003e80000100800 */
[----:B0-----:R-:W2:Y:S04]  /*5a20*/  LDL R2, [R1+0x15ec] ;  /* 0x0015ec0001027983 */ /* 0x001ea80000100800 */
[----:B------:R-:W2:Y:S04]  /*5a30*/  LDL.LU R13, [R1+0xb8] ;  /* 0x0000b800010d7983 */ /* 0x000ea80000300800 */
[----:B------:R-:W2:Y:S04]  /*5a40*/  LDL.LU R12, [R1+0xbc] ;  /* 0x0000bc00010c7983 */ /* 0x000ea80000300800 */
[----:B------:R-:W2:Y:S04]  /*5a50*/  LDL.LU R11, [R1+0xc4] ;  /* 0x0000c400010b7983 */ /* 0x000ea80000300800 */
[----:B------:R-:W2:Y:S04]  /*5a60*/  LDL.LU R10, [R1+0xc8] ;  /* 0x0000c800010a7983 */ /* 0x000ea80000300800 */
[----:B-1----:R-:W2:Y:S01]  /*5a70*/  LDL.LU R9, [R1+0xc0] ;  /* 0x0000c00001097983 */ /* 0x002ea20000300800 */
[----:B---3--:R-:W-:-:S02]  /*5a80*/  ISETP.GT.U32.AND P6, PT, R15, R29, PT ;  /* 0x0000001d0f00720c */ /* 0x008fc40003fc4070 */
[C---:B----4-:R-:W-:Y:S02]  /*5a90*/  ISETP.GT.U32.AND P0, PT, R15.reuse, R17, PT ;  /* 0x000000110f00720c */ /* 0x050fe40003f04070 */
[C---:B--2---:R-:W-:Y:S02]  /*5aa0*/  ISETP.GT.U32.AND P1, PT, R15.reuse, R21, PT ;  /* 0x000000150f00720c */ /* 0x044fe40003f24070 */
[----:B------:R-:W-:-:S07]  /*5ab0*/  ISETP.GT.U32.AND P3, PT, R15, R20, PT ;  /* 0x000000140f00720c */ /* 0x000fce0003f64070 */
[--C-:B------:R-:W-:Y:S01]  /*5ac0*/  @!P6 IMAD.IADD R29, R29, 0x1, -R15.reuse ;  /* 0x000000011d1de824 */ /* 0x100fe200078e0a0f */
[C---:B------:R-:W-:Y:S02]  /*5ad0*/  ISETP.GT.U32.AND P6, PT, R15.reuse, R8, PT ;  /* 0x000000080f00720c */ /* 0x040fe40003fc4070 */
[----:B------:R-:W-:Y:S01]  /*5ae0*/  ISETP.GT.U32.AND P5, PT, R15, R19, PT ;  /* 0x000000130f00720c */ /* 0x000fe20003fa4070 */
[--C-:B------:R-:W-:Y:S01]  /*5af0*/  @!P0 IMAD.IADD R17, R17, 0x1, -R15.reuse ;  /* 0x0000000111118824 */ /* 0x100fe200078e0a0f */
[----:B------:R-:W-:Y:S01]  /*5b00*/  ISETP.GT.U32.AND P0, PT, R15, R22, PT ;  /* 0x000000160f00720c */ /* 0x000fe20003f04070 */
[--C-:B------:R-:W-:Y:S01]  /*5b10*/  @!P1 IMAD.IADD R21, R21, 0x1, -R15.reuse ;  /* 0x0000000115159824 */ /* 0x100fe200078e0a0f */
[C---:B------:R-:W-:Y:S01]  /*5b20*/  ISETP.GT.U32.AND P1, PT, R15.reuse, R7, PT ;  /* 0x000000070f00720c */ /* 0x040fe20003f24070 */
[----:B------:R-:W-:Y:S01]  /*5b30*/  @!P3 IMAD.IADD R20, R20, 0x1, -R15 ;  /* 0x000000011414b824 */ /* 0x000fe200078e0a0f */
[C---:B------:R-:W-:Y:S02]  /*5b40*/  ISETP.GT.U32.AND P3, PT, R15.reuse, R6, PT ;  /* 0x000000060f00720c */ /* 0x040fe40003f64070 */
[----:B------:R-:W-:-:S03]  /*5b50*/  ISETP.GT.U32.AND P4, PT, R15, R3, PT ;  /* 0x000000030f00720c */ /* 0x000fc60003f84070 */
[--C-:B------:R-:W-:Y:S02]  /*5b60*/  @!P6 IMAD.IADD R8, R8, 0x1, -R15.reuse ;  /* 0x000000010808e824 */ /* 0x100fe400078e0a0f */
[--C-:B------:R-:W-:Y:S01]  /*5b70*/  @!P5 IMAD.IADD R19, R19, 0x1, -R15.reuse ;  /* 0x000000011313d824 */ /* 0x100fe200078e0a0f */
[C---:B------:R-:W-:Y:S01]  /*5b80*/  ISETP.GT.U32.AND P5, PT, R15.reuse, R5, PT ;  /* 0x000000050f00720c */ /* 0x040fe20003fa4070 */
[--C-:B------:R-:W-:Y:S01]  /*5b90*/  @!P0 IMAD.IADD R22, R22, 0x1, -R15.reuse ;  /* 0x0000000116168824 */ /* 0x100fe200078e0a0f */
[----:B------:R-:W-:Y:S01]  /*5ba0*/  ISETP.GT.U32.AND P2, PT, R15, R18, PT ;  /* 0x000000120f00720c */ /* 0x000fe20003f44070 */
[--C-:B------:R-:W-:Y:S01]  /*5bb0*/  @!P1 IMAD.IADD R7, R7, 0x1, -R15.reuse ;  /* 0x0000000107079824 */ /* 0x100fe200078e0a0f */
[----:B------:R0:W-:Y:S01]  /*5bc0*/  STL [R1+0x110], R8 ;  /* 0x0001100801007387 */ /* 0x0001e20000100800 */
[--C-:B------:R-:W-:Y:S02]  /*5bd0*/  @!P3 IMAD.IADD R6, R6, 0x1, -R15.reuse ;  /* 0x000000010606b824 */ /* 0x100fe400078e0a0f */
[--C-:B------:R-:W-:Y:S01]  /*5be0*/  @!P4 IMAD.IADD R3, R3, 0x1, -R15.reuse ;  /* 0x000000010303c824 */ /* 0x100fe200078e0a0f */
[----:B0-----:R-:W2:Y:S05]  /*5bf0*/  LDL.LU R8, [R1+0xa4] ;  /* 0x0000a40001087983 */ /* 0x001eaa0000300800 */
[--C-:B------:R-:W-:Y:S01]  /*5c00*/  @!P5 IMAD.IADD R5, R5, 0x1, -R15.reuse ;  /* 0x000000010505d824 */ /* 0x100fe200078e0a0f */
[----:B------:R0:W-:Y:S04]  /*5c10*/  STL [R1+0x114], R22 ;  /* 0x0001141601007387 */ /* 0x0001e80000100800 */
[----:B------:R-:W3:Y:S04]  /*5c20*/  LDL.LU R23, [R1+0xa8] ;  /* 0x0000a80001177983 */ /* 0x000ee80000300800 */
[----:B------:R1:W-:Y:S04]  /*5c30*/  STL [R1+0x104], R7 ;  /* 0x0001040701007387 */ /* 0x0003e80000100800 */
[----:B------:R4:W-:Y:S01]  /*5c40*/  STL [R1+0xe4], R6 ;  /* 0x0000e40601007387 */ /* 0x0009e20000100800 */
[----:B------:R-:W-:-:S03]  /*5c50*/  @!P2 IMAD.IADD R18, R18, 0x1, -R15 ;  /* 0x000000011212a824 */ /* 0x000fc600078e0a0f */
[----:B0-----:R-:W2:Y:S01]  /*5c60*/  LDL.LU R22, [R1+0xb0] ;  /* 0x0000b00001167983 */ /* 0x001ea20000300800 */
[----:B------:R-:W-:-:S03]  /*5c70*/  ISETP.GT.U32.AND P2, PT, R15, R3, PT ;  /* 0x000000030f00720c */ /* 0x000fc60003f44070 */
[----:B-1----:R-:W2:Y:S04]  /*5c80*/  LDL.LU R7, [R1+0xb4] ;  /* 0x0000b40001077983 */ /* 0x002ea80000300800 */
[----:B------:R0:W-:Y:S04]  /*5c90*/  STL [R1+0xe8], R5 ;  /* 0x0000e80501007387 */ /* 0x0001e80000100800 */
[----:B----4-:R-:W4:Y:S04]  /*5ca0*/  LDL.LU R6, [R1+0xac] ;  /* 0x0000ac0001067983 */ /* 0x010f280000300800 */
[----:B0-----:R-:W4:Y:S01]  /*5cb0*/  LDL.LU R5, [R1+0x94] ;  /* 0x0000940001057983 */ /* 0x001f220000300800 */
[----:B------:R-:W-:-:S05]  /*5cc0*/  @!P2 IMAD.IADD R3, R3, 0x1, -R15 ;  /* 0x000000010303a824 */ /* 0x000fca00078e0a0f */
[----:B------:R0:W-:Y:S04]  /*5cd0*/  STL [R1+0xf0], R3 ;  /* 0x0000f00301007387 */ /* 0x0001e80000100800 */
[----:B0-----:R-:W4:Y:S01]  /*5ce0*/  LDL.LU R3, [R1+0x98] ;  /* 0x0000980001037983 */ /* 0x001f220000300800 */
[C---:B------:R-:W-:Y:S02]  /*5cf0*/  ISETP.GT.U32.AND P4, PT, R15.reuse, R4, PT ;  /* 0x000000040f00720c */ /* 0x040fe40003f84070 */
[C---:B------:R-:W-:Y:S02]  /*5d00*/  ISETP.GT.U32.AND P0, PT, R15.reuse, R17, PT ;  /* 0x000000110f00720c */ /* 0x040fe40003f04070 */
[----:B------:R-:W-:-:S09]  /*5d10*/  ISETP.GT.U32.AND P1, PT, R15, R21, PT ;  /* 0x000000150f00720c */ /* 0x000fd20003f24070 */
[--C-:B------:R-:W-:Y:S01]  /*5d20*/  @!P4 IMAD.IADD R4, R4, 0x1, -R15.reuse ;  /* 0x000000010404c824 */ /* 0x100fe200078e0a0f */
[C---:B------:R-:W-:Y:S02]  /*5d30*/  ISETP.GT.U32.AND P4, PT, R15.reuse, R29, PT ;  /* 0x0000001d0f00720c */ /* 0x040fe40003f84070 */
[C---:B------:R-:W-:Y:S02]  /*5d40*/  ISETP.GT.U32.AND P3, PT, R15.reuse, R20, PT ;  /* 0x000000140f00720c */ /* 0x040fe40003f64070 */
[----:B------:R-:W-:Y:S01]  /*5d50*/  ISETP.GT.U32.AND P6, PT, R15, R4, PT ;  /* 0x000000040f00720c */ /* 0x000fe20003fc4070 */
[--C-:B------:R-:W-:Y:S01]  /*5d60*/  @!P0 IMAD.IADD R17, R17, 0x1, -R15.reuse ;  /* 0x0000000111118824 */ /* 0x100fe200078e0a0f */
[----:B------:R-:W-:Y:S01]  /*5d70*/  ISETP.GT.U32.AND P5, PT, R15, R19, PT ;  /* 0x000000130f00720c */ /* 0x000fe20003fa4070 */
[----:B------:R-:W-:-:S06]  /*5d80*/  @!P1 IMAD.IADD R21, R21, 0x1, -R15 ;  /* 0x0000000115159824 */ /* 0x000fcc00078e0a0f */
[--C-:B------:R-:W-:Y:S01]  /*5d90*/  @!P4 IMAD.IADD R29, R29, 0x1, -R15.reuse ;  /* 0x000000011d1dc824 */ /* 0x100fe200078e0a0f */
[C---:B------:R-:W-:Y:S02]  /*5da0*/  ISETP.GT.U32.AND P4, PT, R15.reuse, R13, PT ;  /* 0x0000000d0f00720c */ /* 0x040fe40003f84070 */
[C---:B------:R-:W-:Y:S02]  /*5db0*/  ISETP.GT.U32.AND P0, PT, R15.reuse, R12, PT ;  /* 0x0000000c0f00720c */ /* 0x040fe40003f04070 */
[----:B------:R-:W-:Y:S02]  /*5dc0*/  IABS R28, R2 ;  /* 0x00000002001c7213 */ /* 0x000fe40000000000 */
[C---:B------:R-:W-:Y:S01]  /*5dd0*/  ISETP.GT.U32.AND P1, PT, R15.reuse, R11, PT ;  /* 0x0000000b0f00720c */ /* 0x040fe20003f24070 */
[----:B------:R-:W4:Y:S01]  /*5de0*/  LDL.LU R2, [R1+0xa0] ;  /* 0x0000a00001027983 */ /* 0x000f220000300800 */
[--C-:B------:R-:W-:Y:S01]  /*5df0*/  @!P3 IMAD.IADD R20, R20, 0x1, -R15.reuse ;  /* 0x000000011414b824 */ /* 0x100fe200078e0a0f */
[C---:B------:R-:W-:Y:S01]  /*5e00*/  ISETP.GT.U32.AND P3, PT, R15.reuse, R10, PT ;  /* 0x0000000a0f00720c */ /* 0x040fe20003f64070 */
[----:B------:R-:W-:Y:S01]  /*5e10*/  @!P6 IMAD.IADD R4, R4, 0x1, -R15 ;  /* 0x000000010404e824 */ /* 0x000fe200078e0a0f */
[----:B------:R-:W-:-:S02]  /*5e20*/  ISETP.GT.U32.AND P2, PT, R15, R18, PT ;  /* 0x000000120f00720c */ /* 0x000fc40003f44070 */
[--C-:B------:R-:W-:Y:S02]  /*5e30*/  @!P4 IMAD.IADD R13, R13, 0x1, -R15.reuse ;  /* 0x000000010d0dc824 */ /* 0x100fe400078e0a0f */
[--C-:B------:R-:W-:Y:S02]  /*5e40*/  @!P0 IMAD.IADD R12, R12, 0x1, -R15.reuse ;  /* 0x000000010c0c8824 */ /* 0x100fe400078e0a0f */
[--C-:B------:R-:W-:Y:S01]  /*5e50*/  @!P5 IMAD.IADD R19, R19, 0x1, -R15.reuse ;  /* 0x000000011313d824 */ /* 0x100fe200078e0a0f */
[----:B------:R-:W-:Y:S01]  /*5e60*/  ISETP.GT.U32.AND P5, PT, R15, R9, PT ;  /* 0x000000090f00720c */ /* 0x000fe20003fa4070 */
[----:B------:R-:W-:-:S03]  /*5e70*/  @!P1 IMAD.IADD R11, R11, 0x1, -R15 ;  /* 0x000000010b0b9824 */ /* 0x000fc600078e0a0f */
[--C-:B------:R-:W-:Y:S01]  /*5e80*/  @!P3 IMAD.IADD R10, R10, 0x1, -R15.reuse ;  /* 0x000000010a0ab824 */ /* 0x100fe200078e0a0f */
[----:B------:R0:W-:Y:S01]  /*5e90*/  STL [R1+0xf4], R29 ;  /* 0x0000f41d01007387 */ /* 0x0001e20000100800 */
[----:B------:R-:W-:-:S03]  /*5ea0*/  @!P2 IMAD.IADD R18, R18, 0x1, -R15 ;  /* 0x000000011212a824 */ /* 0x000fc600078e0a0f */
[----:B0-----:R-:W4:Y:S04]  /*5eb0*/  LDL.LU R29, [R1+0x1ab8] ;  /* 0x001ab800011d7983 */ /* 0x001f280000300800 */
[----:B------:R-:W-:Y:S01]  /*5ec0*/  STL [R1+0xec], R17 ;  /* 0x0000ec1101007387 */ /* 0x000fe20000100800 */
[----:B------:R-:W-:-:S03]  /*5ed0*/  @!P5 IMAD.IADD R9, R9, 0x1, -R15 ;  /* 0x000000010909d824 */ /* 0x000fc600078e0a0f */
[----:B------:R-:W-:Y:S04]  /*5ee0*/  STL [R1+0xcc], R21 ;  /* 0x0000cc1501007387 */ /* 0x000fe80000100800 */
[----:B------:R-:W-:Y:S04]  /*5ef0*/  STL [R1+0xd0], R20 ;  /* 0x0000d01401007387 */ /* 0x000fe80000100800 */
[----:B------:R-:W-:Y:S04]  /*5f00*/  STL [R1+0xd8], R19 ;  /* 0x0000d81301007387 */ /* 0x000fe80000100800 */
[----:B------:R0:W-:Y:S04]  /*5f10*/  STL [R1+0xd4], R4 ;  /* 0x0000d40401007387 */ /* 0x0001e80000100800 */
[----:B------:R1:W-:Y:S04]  /*5f20*/  STL [R1+0xdc], R18 ;  /* 0x0000dc1201007387 */ /* 0x0003e80000100800 */
[----:B0-----:R-:W4:Y:S04]  /*5f30*/  LDL.LU R4, [R1+0x1c0] ;  /* 0x0001c00001047983 */ /* 0x001f280000300800 */
[----:B------:R-:W4:Y:S04]  /*5f40*/  LDL.LU R17, [R1+0x9c] ;  /* 0x00009c0001117983 */ /* 0x000f280000300800 */
[----:B------:R-:W4:Y:S04]  /*5f50*/  LDL.LU R21, [R1+0x8c] ;  /* 0x00008c0001157983 */ /* 0x000f280000300800 */
[----:B------:R-:W4:Y:S04]  /*5f60*/  LDL.LU R20, [R1+0x90] ;  /* 0x0000900001147983 */ /* 0x000f280000300800 */
[----:B------:R-:W4:Y:S04]  /*5f70*/  LDL.LU R19, [R1+0x1a4] ;  /* 0x0001a40001137983 */ /* 0x000f280000300800 */
[----:B-1----:R-:W4:Y:S01]  /*5f80*/  LDL.LU R18, [R1+0x1b0] ;  /* 0x0001b00001127983 */ /* 0x002f220000300800 */
[----:B---3--:R-:W-:-:S02]  /*5f90*/  ISETP.GT.U32.AND P6, PT, R15, R23, PT ;  /* 0x000000170f00720c */ /* 0x008fc40003fc4070 */
[C---:B--2---:R-:W-:Y:S02]  /*5fa0*/  ISETP.GT.U32.AND P4, PT, R15.reuse, R22, PT ;  /* 0x000000160f00720c */ /* 0x044fe40003f84070 */
[----:B------:R-:W-:-:S09]  /*5fb0*/  ISETP.GT.U32.AND P0, PT, R15, R7, PT ;  /* 0x000000070f00720c */ /* 0x000fd20003f04070 */
[--C-:B------:R-:W-:Y:S01]  /*5fc0*/  @!P6 IMAD.IADD R23, R23, 0x1, -R15.reuse ;  /* 0x000000011717e824 */ /* 0x100fe200078e0a0f */
[C---:B------:R-:W-:Y:S02]  /*5fd0*/  ISETP.GT.U32.AND P6, PT, R15.reuse, R13, PT ;  /* 0x0000000d0f00720c */ /* 0x040fe40003fc4070 */
[C---:B----4-:R-:W-:Y:S01]  /*5fe0*/  ISETP.GT.U32.AND P1, PT, R15.reuse, R6, PT ;  /* 0x000000060f00720c */ /* 0x050fe20003f24070 */
[--C-:B------:R-:W-:Y:S01]  /*5ff0*/  @!P4 IMAD.IADD R22, R22, 0x1, -R15.reuse ;  /* 0x000000011616c824 */ /* 0x100fe200078e0a0f */
[----:B------:R-:W-:Y:S01]  /*6000*/  ISETP.GT.U32.AND P3, PT, R15, R5, PT ;  /* 0x000000050f00720c */ /* 0x000fe20003f64070 */
[----:B------:R-:W-:Y:S01]  /*6010*/  @!P0 IMAD.IADD R7, R7, 0x1, -R15 ;  /* 0x0000000107078824 */ /* 0x000fe200078e0a0f */
[C---:B------:R-:W-:Y:S02]  /*6020*/  ISETP.GT.U32.AND P4, PT, R15.reuse, R12, PT ;  /* 0x0000000c0f00720c */ /* 0x040fe40003f84070 */
[C---:B------:R-:W-:Y:S02]  /*6030*/  ISETP.GT.U32.AND P0, PT, R15.reuse, R11, PT ;  /* 0x0000000b0f00720c */ /* 0x040fe40003f04070 */
[----:B------:R-:W-:-:S05]  /*6040*/  ISETP.GT.U32.AND P2, PT, R15, R8, PT ;  /* 0x000000080f00720c */ /* 0x000fca0003f44070 */
[--C-:B------:R-:W-:Y:S01]  /*6050*/  @!P1 IMAD.IADD R6, R6, 0x1, -R15.reuse ;  /* 0x0000000106069824 */ /* 0x100fe200078e0a0f */
[----:B------:R-:W-:Y:S01]  /*6060*/  ISETP.GT.U32.AND P1, PT, R15, R10, PT ;  /* 0x0000000a0f00720c */ /* 0x000fe20003f24070 */
[--C-:B------:R-:W-:Y:S02]  /*6070*/  @!P6 IMAD.IADD R13, R13, 0x1, -R15.reuse ;  /* 0x000000010d0de824 */ /* 0x100fe400078e0a0f */
[--C-:B------:R-:W-:Y:S01]  /*6080*/  @!P3 IMAD.IADD R5, R5, 0x1, -R15.reuse ;  /* 0x000000010505b824 */ /* 0x100fe200078e0a0f */
[C---:B------:R-:W-:Y:S02]  /*6090*/  ISETP.GT.U32.AND P3, PT, R15.reuse, R9, PT ;  /* 0x000000090f00720c */ /* 0x040fe40003f64070 */
[----:B------:R-:W-:Y:S01]  /*60a0*/  ISETP.GT.U32.AND P5, PT, R15, R3, PT ;  /* 0x000000030f00720c */ /* 0x000fe20003fa4070 */
[--C-:B------:R-:W-:Y:S01]  /*60b0*/  @!P4 IMAD.IADD R12, R12, 0x1, -R15.reuse ;  /* 0x000000010c0cc824 */ /* 0x100fe200078e0a0f */
[----:B------:R0:W-:Y:S01]  /*60c0*/  STL [R1+0xb8], R13 ;  /* 0x0000b80d01007387 */ /* 0x0001e20000100800 */
[----:B------:R-:W-:-:S02]  /*60d0*/  @!P0 IMAD.IADD R11, R11, 0x1, -R15 ;  /* 0x000000010b0b8824 */ /* 0x000fc400078e0a0f */
[--C-:B------:R-:W-:Y:S02]  /*60e0*/  @!P2 IMAD.IADD R8, R8, 0x1, -R15.reuse ;  /* 0x000000010808a824 */ /* 0x100fe400078e0a0f */
[--C-:B------:R-:W-:Y:S01]  /*60f0*/  @!P1 IMAD.IADD R10, R10, 0x1, -R15.reuse ;  /* 0x000000010a0a9824 */ /* 0x100fe200078e0a0f */
[----:B0-----:R-:W2:Y:S04]  /*6100*/  LDL.LU R13, [R1+0x1a0] ;  /* 0x0001a000010d7983 */ /* 0x001ea80000300800 */
[----:B------:R0:W-:Y:S01]  /*6110*/  STL [R1+0xbc], R12 ;  /* 0x0000bc0c01007387 */ /* 0x0001e20000100800 */
[----:B------:R-:W-:-:S03]  /*6120*/  @!P5 IMAD.IADD R3, R3, 0x1, -R15 ;  /* 0x000000010303d824 */ /* 0x000fc600078e0a0f */
[----:B------:R1:W-:Y:S01]  /*6130*/  STL [R1+0xc4], R11 ;  /* 0x0000c40b01007387 */ /* 0x0003e20000100800 */
[--C-:B------:R-:W-:Y:S01]  /*6140*/  @!P3 IMAD.IADD R9, R9, 0x1, -R15.reuse ;  /* 0x000000010909b824 */ /* 0x100fe200078e0a0f */
[----:B------:R-:W-:Y:S02]  /*6150*/  ISETP.GT.U32.AND P5, PT, R15, R8, PT ;  /* 0x000000080f00720c */ /* 0x000fe40003fa4070 */
[----:B0-----:R-:W3:Y:S04]  /*6160*/  LDL.LU R12, [R1+0x16c] ;  /* 0x00016c00010c7983 */ /* 0x001ee80000300800 */
[----:B-1----:R-:W4:Y:S04]  /*6170*/  LDL.LU R11, [R1+0x174] ;  /* 0x00017400010b7983 */ /* 0x002f280000300800 */
[----:B------:R0:W-:Y:S04]  /*6180*/  STL [R1+0xc8], R10 ;  /* 0x0000c80a01007387 */ /* 0x0001e80000100800 */
[----:B0-----:R-:W4:Y:S04]  /*6190*/  LDL.LU R10, [R1+0x184] ;  /* 0x00018400010a7983 */ /* 0x001f280000300800 */
[----:B------:R0:W-:Y:S01]  /*61a0*/  STL [R1+0xc0], R9 ;  /* 0x0000c00901007387 */ /* 0x0001e20000100800 */
[----:B------:R-:W-:-:S03]  /*61b0*/  @!P5 IMAD.IADD R8, R8, 0x1, -R15 ;  /* 0x000000010808d824 */ /* 0x000fc600078e0a0f */
[----:B0-----:R-:W4:Y:S04]  /*61c0*/  LDL.LU R9, [R1+0x198] ;  /* 0x0001980001097983 */ /* 0x001f280000300800 */
[----:B------:R0:W-:Y:S04]  /*61d0*/  STL [R1+0xa4], R8 ;  /* 0x0000a40801007387 */ /* 0x0001e80000100800 */
[----:B0-----:R-:W4:Y:S01]  /*61e0*/  LDL.LU R8, [R1+0x180] ;  /* 0x0001800001087983 */ /* 0x001f220000300800 */
[C---:B------:R-:W-:Y:S02]  /*61f0*/  ISETP.GT.U32.AND P2, PT, R15.reuse, R2, PT ;  /* 0x000000020f00720c */ /* 0x040fe40003f44070 */
[----:B------:R-:W-:-:S02]  /*6200*/  ISETP.GT.U32.AND P4, PT, R15, R22, PT ;  /* 0x000000160f00720c */ /* 0x000fc40003f84070 */
[----:B------:R-:W-:-:S09]  /*6210*/  ISETP.GT.U32.AND P0, PT, R15, R7, PT ;  /* 0x000000070f00720c */ /* 0x000fd20003f04070 */
[--C-:B------:R-:W-:Y:S01]  /*6220*/  @!P2 IMAD.IADD R2, R2, 0x1, -R15.reuse ;  /* 0x000000010202a824 */ /* 0x100fe200078e0a0f */
[C---:B------:R-:W-:Y:S02]  /*6230*/  ISETP.GT.U32.AND P2, PT, R15.reuse, R23, PT ;  /* 0x000000170f00720c */ /* 0x040fe40003f44070 */
[C---:B------:R-:W-:Y:S02]  /*6240*/  ISETP.GT.U32.AND P1, PT, R15.reuse, R6, PT ;  /* 0x000000060f00720c */ /* 0x040fe40003f24070 */
[C---:B------:R-:W-:Y:S01]  /*6250*/  ISETP.GT.U32.AND P5, PT, R15.reuse, R2, PT ;  /* 0x000000020f00720c */ /* 0x040fe20003fa4070 */
[--C-:B------:R-:W-:Y:S01]  /*6260*/  @!P4 IMAD.IADD R22, R22, 0x1, -R15.reuse ;  /* 0x000000011616c824 */ /* 0x100fe200078e0a0f */
[----:B------:R-:W-:Y:S01]  /*6270*/  ISETP.GT.U32.AND P3, PT, R15, R5, PT ;  /* 0x000000050f00720c */ /* 0x000fe20003f64070 */
[----:B------:R-:W-:Y:S01]  /*6280*/  @!P0 IMAD.IADD R7, R7, 0x1, -R15 ;  /* 0x0000000107078824 */ /* 0x000fe200078e0a0f */
[----:B------:R-:W-:-:S05]  /*6290*/  ISETP.GT.U32.AND P4, PT, R15, R17, PT ;  /* 0x000000110f00720c */ /* 0x000fca0003f84070 */
[--C-:B------:R-:W-:Y:S01]  /*62a0*/  @!P2 IMAD.IADD R23, R23, 0x1, -R15.reuse ;  /* 0x000000011717a824 */ /* 0x100fe200078e0a0f */
[C---:B------:R-:W-:Y:S02]  /*62b0*/  ISETP.GT.U32.AND P2, PT, R15.reuse, R4, PT ;  /* 0x000000040f00720c */ /* 0x040fe40003f44070 */
[C---:B------:R-:W-:Y:S01]  /*62c0*/  ISETP.GT.U32.AND P0, PT, R15.reuse, R21, PT ;  /* 0x000000150f00720c */ /* 0x040fe20003f04070 */
[--C-:B------:R-:W-:Y:S01]  /*62d0*/  @!P1 IMAD.IADD R6, R6, 0x1, -R15.reuse ;  /* 0x0000000106069824 */ /* 0x100fe200078e0a0f */
[C---:B------:R-:W-:Y:S01]  /*62e0*/  ISETP.GT.U32.AND P1, PT, R15.reuse, R20, PT ;  /* 0x000000140f00720c */ /* 0x040fe20003f24070 */
[--C-:B------:R-:W-:Y:S01]  /*62f0*/  @!P5 IMAD.IADD R2, R2, 0x1, -R15.reuse ;  /* 0x000000010202d824 */ /* 0x100fe200078e0a0f */
[----:B------:R-:W-:Y:S01]  /*6300*/  ISETP.GT.U32.AND P6, PT, R15, R3, PT ;  /* 0x000000030f00720c */ /* 0x000fe20003fc4070 */
[----:B------:R-:W-:-:S06]  /*6310*/  @!P4 IMAD.IADD R17, R17, 0x1, -R15 ;  /* 0x000000011111c824 */ /* 0x000fcc00078e0a0f */
[--C-:B------:R-:W-:Y:S02]  /*6320*/  @!P2 IMAD.IADD R4, R4, 0x1, -R15.reuse ;  /* 0x000000010404a824 */ /* 0x100fe400078e0a0f */
[--C-:B------:R-:W-:Y:S01]  /*6330*/  @!P3 IMAD.IADD R5, R5, 0x1, -R15.reuse ;  /* 0x000000010505b824 */ /* 0x100fe200078e0a0f */
[----:B------:R-:W-:Y:S01]  /*6340*/  ISETP.GT.U32.AND P3, PT, R15, R19, PT ;  /* 0x000000130f00720c */ /* 0x000fe20003f64070 */
[--C-:B------:R-:W-:Y:S02]  /*6350*/  @!P0 IMAD.IADD R21, R21, 0x1, -R15.reuse ;  /* 0x0000000115158824 */ /* 0x100fe400078e0a0f */
[--C-:B------:R-:W-:Y:S01]  /*6360*/  @!P1 IMAD.IADD R20, R20, 0x1, -R15.reuse ;  /* 0x0000000114149824 */ /* 0x100fe200078e0a0f */
[----:B------:R-:W-:Y:S01]  /*6370*/  STL [R1+0xa8], R23 ;  /* 0x0000a81701007387 */ /* 0x000fe20000100800 */
[--C-:B------:R-:W-:Y:S01]  /*6380*/  @!P6 IMAD.IADD R3, R3, 0x1, -R15.reuse ;  /* 0x000000010303e824 */ /* 0x100fe200078e0a0f */
[----:B------:R-:W-:Y:S02]  /*6390*/  ISETP.GT.U32.AND P6, PT, R15, R18, PT ;  /* 0x000000120f00720c */ /* 0x000fe40003fc4070 */
[----:B------:R-:W-:Y:S04]  /*63a0*/  STL [R1+0xb0], R22 ;  /* 0x0000b01601007387 */ /* 0x000fe80000100800 */
[----:B------:R0:W-:Y:S01]  /*63b0*/  STL [R1+0xb4], R7 ;  /* 0x0000b40701007387 */ /* 0x0001e20000100800 */
[----:B------:R-:W-:-:S03]  /*63c0*/  @!P3 IMAD.IADD R19, R19, 0x1, -R15 ;  /* 0x000000011313b824 */ /* 0x000fc600078e0a0f */
[----:B------:R-:W-:Y:S04]  /*63d0*/  STL [R1+0xac], R6 ;  /* 0x0000ac0601007387 */ /* 0x000fe80000100800 */
[----:B------:R1:W-:Y:S04]  /*63e0*/  STL [R1+0x94], R5 ;  /* 0x0000940501007387 */ /* 0x0003e80000100800 */
[----:B0-----:R-:W4:Y:S04]  /*63f0*/  LDL.LU R7, [R1+0x13c] ;  /* 0x00013c0001077983 */ /* 0x001f280000300800 */
[----:B------:R0:W-:Y:S04]  /*6400*/  STL [R1+0x98], R3 ;  /* 0x0000980301007387 */ /* 0x0001e80000100800 */
[----:B-1----:R-:W4:Y:S01]  /*6410*/  LDL.LU R5, [R1+0x144] ;  /* 0x0001440001057983 */ /* 0x002f220000300800 */
[----:B------:R-:W-:-:S03]  /*6420*/  IMAD R25, R15, R16, R25 ;  /* 0x000000100f197224 */ /* 0x000fc600078e0219 */
[----:B0-----:R-:W4:Y:S01]  /*6430*/  LDL.LU R3, [R1+0x15c] ;  /* 0x00015c0001037983 */ /* 0x001f220000300800 */
[----:B------:R-:W-:-:S03]  /*6440*/  IMAD.HI.U32 R16, R14, R26, RZ ;  /* 0x0000001a0e107227 */ /* 0x000fc600078e00ff */
[----:B------:R0:W-:Y:S01]  /*6450*/  STL [R1+0xa0], R2 ;  /* 0x0000a00201007387 */ /* 0x0001e20000100800 */
[----:B------:R-:W-:Y:S02]  /*6460*/  IMAD.MOV R16, RZ, RZ, -R16 ;  /* 0x000000ffff107224 */ /* 0x000fe400078e0a10 */
[----:B------:R-:W-:Y:S01]  /*6470*/  @!P6 IMAD.IADD R18, R18, 0x1, -R15 ;  /* 0x000000011212e824 */ /* 0x000fe200078e0a0f */
[----:B0-----:R-:W4:Y:S01]  /*6480*/  LDL.LU R2, [R1+0x140] ;  /* 0x0001400001027983 */ /* 0x001f220000300800 */
[----:B------:R-:W-:Y:S02]  /*6490*/  IMAD R26, R15, R16, R26 ;  /* 0x000000100f1a7224 */ /* 0x000fe400078e021a */
[----:B------:R-:W-:-:S04]  /*64a0*/  IMAD.HI.U32 R16, R14, R27, RZ ;  /* 0x0000001b0e107227 */ /* 0x000fc800078e00ff */
[----:B------:R-:W-:-:S04]  /*64b0*/  IMAD.MOV R16, RZ, RZ, -R16 ;  /* 0x000000ffff107224 */ /* 0x000fc800078e0a10 */
[----:B------:R-:W-:Y:S02]  /*64c0*/  IMAD R27, R15, R16, R27 ;  /* 0x000000100f1b7224 */ /* 0x000fe400078e021b */
[----:B------:R-:W-:-:S04]  /*64d0*/  IMAD.HI.U32 R16, R14, R28, RZ ;  /* 0x0000001c0e107227 */ /* 0x000fc800078e00ff */
[----:B------:R-:W-:-:S04]  /*64e0*/  IMAD.MOV R16, RZ, RZ, -R16 ;  /* 0x000000ffff107224 */ /* 0x000fc800078e0a10 */
[C---:B------:R-:W-:Y:S01]  /*64f0*/  IMAD R28, R15.reuse, R16, R28 ;  /* 0x000000100f1c7224 */ /* 0x040fe200078e021c */
[C---:B--2---:R-:W-:Y:S02]  /*6500*/  ISETP.GT.U32.AND P5, PT, R15.reuse, R13, PT ;  /* 0x0000000d0f00720c */ /* 0x044fe40003fa4070 */
[C---:B---3--:R-:W-:Y:S02]  /*6510*/  ISETP.GT.U32.AND P2, PT, R15.reuse, R12, PT ;  /* 0x0000000c0f00720c */ /* 0x048fe40003f44070 */
[----:B----4-:R-:W-:-:S09]  /*6520*/  ISETP.GT.U32.AND P4, PT, R15, R11, PT ;  /* 0x0000000b0f00720c */ /* 0x010fd20003f84070 */
[--C-:B------:R-:W-:Y:S01]  /*6530*/  @!P5 IMAD.IADD R13, R13, 0x1, -R15.reuse ;  /* 0x000000010d0dd824 */ /* 0x100fe200078e0a0f */
[C---:B------:R-:W-:Y:S02]  /*6540*/  ISETP.GT.U32.AND P5, PT, R15.reuse, R4, PT ;  /* 0x000000040f00720c */ /* 0x040fe40003fa4070 */
[C---:B------:R-:W-:Y:S01]  /*6550*/  ISETP.GT.U32.AND P0, PT, R15.reuse, R10, PT ;  /* 0x0000000a0f00720c */ /* 0x040fe20003f04070 */
[--C-:B------:R-:W-:Y:S01]  /*6560*/  @!P2 IMAD.IADD R12, R12, 0x1, -R15.reuse ;  /* 0x000000010c0ca824 */ /* 0x100fe200078e0a0f */
[----:B------:R-:W-:Y:S01]  /*6570*/  ISETP.GT.U32.AND P2, PT, R15, R17, PT ;  /* 0x000000110f00720c */ /* 0x000fe20003f44070 */
[----:B------:R-:W-:Y:S01]  /*6580*/  @!P4 IMAD.IADD R11, R11, 0x1, -R15 ;  /* 0x000000010b0bc824 */ /* 0x000fe200078e0a0f */
[C---:B------:R-:W-:Y:S02]  /*6590*/  ISETP.GT.U32.AND P4, PT, R15.reuse, R21, PT ;  /* 0x000000150f00720c */ /* 0x040fe40003f84070 */
[----:B------:R-:W-:-:S07]  /*65a0*/  ISETP.GT.U32.AND P1, PT, R15, R9, PT ;  /* 0x000000090f00720c */ /* 0x000fce0003f24070 */
[--C-:B------:R-:W-:Y:S01]  /*65b0*/  @!P0 IMAD.IADD R10, R10, 0x1, -R15.reuse ;  /* 0x000000010a0a8824 */ /* 0x100fe200078e0a0f */
[----:B------:R-:W-:Y:S01]  /*65c0*/  ISETP.GT.U32.AND P0, PT, R15, R20, PT ;  /* 0x000000140f00720c */ /* 0x000fe20003f04070 */
[--C-:B------:R-:W-:Y:S02]  /*65d0*/  @!P5 IMAD.IADD R4, R4, 0x1, -R15.reuse ;  /* 0x000000010404d824 */ /* 0x100fe400078e0a0f */
[--C-:B------:R-:W-:Y:S02]  /*65e0*/  @!P2 IMAD.IADD R17, R17, 0x1, -R15.reuse ;  /* 0x000000011111a824 */ /* 0x100fe400078e0a0f */
[--C-:B------:R-:W-:Y:S01]  /*65f0*/  @!P1 IMAD.IADD R9, R9, 0x1, -R15.reuse ;  /* 0x0000000109099824 */ /* 0x100fe200078e0a0f */
[C---:B------:R-:W-:Y:S02]  /*6600*/  ISETP.GT.U32.AND P3, PT, R15.reuse, R8, PT ;  /* 0x000000080f00720c */ /* 0x040fe40003f64070 */
[----:B------:R-:W-:Y:S01]  /*6610*/  ISETP.GT.U32.AND P1, PT, R15, R19, PT ;  /* 0x000000130f00720c */ /* 0x000fe20003f24070 */
[----:B------:R0:W-:Y:S01]  /*6620*/  STL [R1+0x1c0], R4 ;  /* 0x0001c00401007387 */ /* 0x0001e20000100800 */
[----:B------:R-:W-:-:S03]  /*6630*/  @!P4 IMAD.IADD R21, R21, 0x1, -R15 ;  /* 0x000000011515c824 */ /* 0x000fc600078e0a0f */
[--C-:B------:R-:W-:Y:S01]  /*6640*/  @!P0 IMAD.IADD R20, R20, 0x1, -R15.reuse ;  /* 0x0000000114148824 */ /* 0x100fe200078e0a0f */
[----:B0-----:R-:W2:Y:S04]  /*6650*/  LDL.LU R4, [R1+0x48] ;  /* 0x0000480001047983 */ /* 0x001ea80000300800 */
[----:B------:R-:W3:Y:S04]  /*6660*/  LDL.LU R6, [R1+0x100] ;  /* 0x0001000001067983 */ /* 0x000ee80000300800 */
[----:B------:R-:W4:Y:S01]  /*6670*/  LDL.LU R23, [R1+0x10c] ;  /* 0x00010c0001177983 */ /* 0x000f220000300800 */
[----:B------:R-:W-:-:S03]  /*6680*/  @!P3 IMAD.IADD R8, R8, 0x1, -R15 ;  /* 0x000000010808b824 */ /* 0x000fc600078e0a0f */
[----:B------:R-:W-:Y:S01]  /*6690*/  STL [R1+0x9c], R17 ;  /* 0x00009c1101007387 */ /* 0x000fe20000100800 */
[----:B------:R-:W-:-:S03]  /*66a0*/  @!P1 IMAD.IADD R19, R19, 0x1, -R15 ;  /* 0x0000000113139824 */ /* 0x000fc600078e0a0f */
[----:B------:R-:W3:Y:S01]  /*66b0*/  LDL.LU R22, [R1+0x124] ;  /* 0x0001240001167983 */ /* 0x000ee20000300800 */
[----:B------:R-:W-:-:S03]  /*66c0*/  ISETP.GT.U32.AND P3, PT, R15, R18, PT ;  /* 0x000000120f00720c */ /* 0x000fc60003f64070 */
[----:B------:R0:W-:Y:S04]  /*66d0*/  STL [R1+0x8c], R21 ;  /* 0x00008c1501007387 */ /* 0x0001e80000100800 */
[----:B0-----:R-:W3:Y:S04]  /*66e0*/  LDL.LU R21, [R1+0x108] ;  /* 0x0001080001157983 */ /* 0x001ee80000300800 */
[----:B------:R0:W-:Y:S04]  /*66f0*/  STL [R1+0x90], R20 ;  /* 0x0000901401007387 */ /* 0x0001e80000100800 */
[----:B0-----:R-:W3:Y:S04]  /*6700*/  LDL.LU R20, [R1+0x44] ;  /* 0x0000440001147983 */ /* 0x001ee80000300800 */
[----:B------:R0:W-:Y:S01]  /*6710*/  STL [R1+0x1a4], R19 ;  /* 0x0001a41301007387 */ /* 0x0001e20000100800 */
[----:B------:R-:W-:-:S03]  /*6720*/  @!P3 IMAD.IADD R18, R18, 0x1, -R15 ;  /* 0x000000011212b824 */ /* 0x000fc600078e0a0f */
[----:B0-----:R-:W3:Y:S04]  /*6730*/  LDL.LU R19, [R1+0x40] ;  /* 0x0000400001137983 */ /* 0x001ee80000300800 */
[----:B------:R-:W3:Y:S04]  /*6740*/  LDL.LU R17, [R1+0xe0] ;  /* 0x0000e00001117983 */ /* 0x000ee80000300800 */
[----:B------:R-:W-:Y:S04]  /*6750*/  STL [R1+0x1b0], R18 ;  /* 0x0001b01201007387 */ /* 0x000fe80000100800 */
[----:B------:R-:W3:Y:S01]  /*6760*/  LDL.LU R16, [R1+0x3c] ;  /* 0x00003c0001107983 */ /* 0x000ee20000300800 */
[----:B------:R-:W-:-:S02]  /*6770*/  ISETP.GT.U32.AND P6, PT, R15, R29, PT ;  /* 0x0000001d0f00720c */ /* 0x000fc40003fc4070 */
[C---:B------:R-:W-:Y:S02]  /*6780*/  ISETP.GT.U32.AND P5, PT, R15.reuse, R13, PT ;  /* 0x0000000d0f00720c */ /* 0x040fe40003fa4070 */
[C---:B------:R-:W-:Y:S02]  /*6790*/  ISETP.GT.U32.AND P2, PT, R15.reuse, R12, PT ;  /* 0x0000000c0f00720c */ /* 0x040fe40003f44070 */
[C---:B------:R-:W-:Y:S02]  /*67a0*/  ISETP.GT.U32.AND P4, PT, R15.reuse, R11, PT ;  /* 0x0000000b0f00720c */ /* 0x040fe40003f84070 */
[----:B------:R-:W-:-:S05]  /*67b0*/  ISETP.GT.U32.AND P0, PT, R15, R10, PT ;  /* 0x0000000a0f00720c */ /* 0x000fca0003f04070 */
[--C-:B------:R-:W-:Y:S02]  /*67c0*/  @!P6 IMAD.IADD R29, R29, 0x1, -R15.reuse ;  /* 0x000000011d1de824 */ /* 0x100fe400078e0a0f */
[--C-:B------:R-:W-:Y:S01]  /*67d0*/  @!P5 IMAD.IADD R13, R13, 0x1, -R15.reuse ;  /* 0x000000010d0dd824 */ /* 0x100fe200078e0a0f */
[C---:B------:R-:W-:Y:S02]  /*67e0*/  ISETP.GT.U32.AND P5, PT, R15.reuse, R7, PT ;  /* 0x000000070f00720c */ /* 0x040fe40003fa4070 */
[C---:B------:R-:W-:Y:S01]  /*67f0*/  ISETP.GT.U32.AND P3, PT, R15.reuse, R29, PT ;  /* 0x0000001d0f00720c */ /* 0x040fe20003f64070 */
[--C-:B------:R-:W-:Y:S01]  /*6800*/  @!P2 IMAD.IADD R12, R12, 0x1, -R15.reuse ;  /* 0x000000010c0ca824 */ /* 0x100fe200078e0a0f */
[----:B------:R-:W-:Y:S01]  /*6810*/  ISETP.GT.U32.AND P2, PT, R15, R5, PT ;  /* 0x000000050f00720c */ /* 0x000fe20003f44070 */
[--C-:B------:R-:W-:Y:S01]  /*6820*/  @!P4 IMAD.IADD R11, R11, 0x1, -R15.reuse ;  /* 0x000000010b0bc824 */ /* 0x100fe200078e0a0f */
[C---:B------:R-:W-:Y:S02]  /*6830*/  ISETP.GT.U32.AND P1, PT, R15.reuse, R9, PT ;  /* 0x000000090f00720c */ /* 0x040fe40003f24070 */
[C---:B------:R-:W-:Y:S01]  /*6840*/  ISETP.GT.U32.AND P4, PT, R15.reuse, R3, PT ;  /* 0x000000030f00720c */ /* 0x040fe20003f84070 */
[----:B------:R-:W-:Y:S01]  /*6850*/  @!P0 IMAD.IADD R10, R10, 0x1, -R15 ;  /* 0x000000010a0a8824 */ /* 0x000fe200078e0a0f */
[----:B------:R-:W-:-:S02]  /*6860*/  ISETP.GT.U32.AND P0, PT, R15, R2, PT ;  /* 0x000000020f00720c */ /* 0x000fc40003f04070 */
[----:B------:R-:W-:Y:S01]  /*6870*/  ISETP.GT.U32.AND P6, PT, R15, R8, PT ;  /* 0x000000080f00720c */ /* 0x000fe20003fc4070 */
[--C-:B------:R-:W-:Y:S02]  /*6880*/  @!P5 IMAD.IADD R7, R7, 0x1, -R15.reuse ;  /* 0x000000010707d824 */ /* 0x100fe400078e0a0f */
[--C-:B------:R-:W-:Y:S02]  /*6890*/  @!P3 IMAD.IADD R29, R29, 0x1, -R15.reuse ;  /* 0x000000011d1db824 */ /* 0x100fe400078e0a0f */
[--C-:B------:R-:W-:Y:S02]  /*68a0*/  @!P2 IMAD.IADD R5, R5, 0x1, -R15.reuse ;  /* 0x000000010505a824 */ /* 0x100fe400078e0a0f */
[--C-:B------:R-:W-:Y:S02]  /*68b0*/  @!P1 IMAD.IADD R9, R9, 0x1, -R15.reuse ;  /* 0x0000000109099824 */ /* 0x100fe400078e0a0f */
[--C-:B------:R-:W-:Y:S02]  /*68c0*/  @!P4 IMAD.IADD R3, R3, 0x1, -R15.reuse ;  /* 0x000000010303c824 */ /* 0x100fe400078e0a0f */
[--C-:B------:R-:W-:Y:S01]  /*68d0*/  @!P0 IMAD.IADD R2, R2, 0x1, -R15.reuse ;  /* 0x0000000102028824 */ /* 0x100fe200078e0a0f */
[----:B------:R-:W-:Y:S01]  /*68e0*/  STL [R1+0x1a0], R13 ;  /* 0x0001a00d01007387 */ /* 0x000fe20000100800 */
[----:B------:R-:W-:-:S03]  /*68f0*/  @!P6 IMAD.IADD R8, R8, 0x1, -R15 ;  /* 0x000000010808e824 */ /* 0x000fc600078e0a0f */
[----:B------:R-:W-:Y:S04]  /*6900*/  STL [R1+0x16c], R12 ;  /* 0x00016c0c01007387 */ /* 0x000fe80000100800 */
[----:B------:R-:W-:Y:S04]  /*6910*/  STL [R1+0x174], R11 ;  /* 0x0001740b01007387 */ /* 0x000fe80000100800 */
[----:B------:R-:W-:Y:S04]  /*6920*/  STL [R1+0x184], R10 ;  /* 0x0001840a01007387 */ /* 0x000fe80000100800 */
[----:B------:R-:W-:Y:S04]  /*6930*/  STL [R1+0x198], R9 ;  /* 0x0001980901007387 */ /* 0x000fe80000100800 */
[----:B------:R0:W-:Y:S04]  /*6940*/  STL [R1+0x134], R29 ;  /* 0x0001341d01007387 */ /* 0x0001e80000100800 */
[----:B------:R1:W-:Y:S04]  /*6950*/  STL [R1+0x180], R8 ;  /* 0x0001800801007387 */ /* 0x0003e80000100800 */
[----:B0-----:R-:W3:Y:S04]  /*6960*/  LDL.LU R29, [R1+0x1ab4] ;  /* 0x001ab400011d7983 */ /* 0x001ee80000300800 */
[----:B------:R-:W3:Y:S04]  /*6970*/  LDL.LU R18, [R1+0x38] ;  /* 0x0000380001127983 */ /* 0x000ee80000300800 */
[----:B------:R-:W3:Y:S04]  /*6980*/  LDL.LU R13, [R1+0x34] ;  /* 0x00003400010d7983 */ /* 0x000ee80000300800 */
[----:B------:R-:W3:Y:S04]  /*6990*/  LDL.LU R12, [R1+0x30] ;  /* 0x00003000010c7983 */ /* 0x000ee80000300800 */
[----:B------:R-:W3:Y:S04]  /*69a0*/  LDL.LU R11, [R1+0x2c] ;  /* 0x00002c00010b7983 */ /* 0x000ee80000300800 */
[----:B------:R-:W3:Y:S04]  /*69b0*/  LDL.LU R10, [R1+0x28] ;  /* 0x00002800010a7983 */ /* 0x000ee80000300800 */
[----:B------:R-:W3:Y:S01]  /*69c0*/  LDL.LU R9, [R1+0x24] ;  /* 0x0000240001097983 */ /* 0x000ee20000300800 */
[----:B--2---:R-:W-:-:S02]  /*69d0*/  ISETP.GT.U32.AND P1, PT, R15, R4, PT ;  /* 0x000000040f00720c */ /* 0x004fc40003f24070 */
[C---:B----4-:R-:W-:Y:S02]  /*69e0*/  ISETP.GT.U32.AND P3, PT, R15.reuse, R23, PT ;  /* 0x000000170f00720c */ /* 0x050fe40003f64070 */
[----:B---3--:R-:W-:-:S11]  /*69f0*/  ISETP.GT.U32.AND P5, PT, R15, R22, PT ;  /* 0x000000160f00720c */ /* 0x008fd60003fa4070 */
[--C-:B------:R-:W-:Y:S01]  /*6a00*/  @!P3 IMAD.IADD R23, R23, 0x1, -R15.reuse ;  /* 0x000000011717b824 */ /* 0x100fe200078e0a0f */
[C---:B------:R-:W-:Y:S01]  /*6a10*/  ISETP.GT.U32.AND P2, PT, R15.reuse, R21, PT ;  /* 0x000000150f00720c */ /* 0x040fe20003f44070 */
[----:B------:R-:W-:Y:S01]  /*6a20*/  @!P5 IMAD.IADD R22, R22, 0x1, -R15 ;  /* 0x000000011616d824 */ /* 0x000fe200078e0a0f */
[C---:B------:R-:W-:Y:S02]  /*6a30*/  ISETP.GT.U32.AND P3, PT, R15.reuse, R7, PT ;  /* 0x000000070f00720c */ /* 0x040fe40003f64070 */
[----:B------:R-:W-:-:S09]  /*6a40*/  ISETP.GT.U32.AND P4, PT, R15, R20, PT ;  /* 0x000000140f00720c */ /* 0x000fd20003f84070 */
[--C-:B------:R-:W-:Y:S01]  /*6a50*/  @!P2 IMAD.IADD R21, R21, 0x1, -R15.reuse ;  /* 0x000000011515a824 */ /* 0x100fe200078e0a0f */
[C---:B------:R-:W-:Y:S01]  /*6a60*/  ISETP.GT.U32.AND P5, PT, R15.reuse, R5, PT ;  /* 0x000000050f00720c */ /* 0x040fe20003fa4070 */
[--C-:B------:R-:W-:Y:S01]  /*6a70*/  @!P1 IMAD.IADD R4, R4, 0x1, -R15.reuse ;  /* 0x0000000104049824 */ /* 0x100fe200078e0a0f */
[C---:B------:R-:W-:Y:S02]  /*6a80*/  ISETP.GT.U32.AND P2, PT, R15.reuse, R3, PT ;  /* 0x000000030f00720c */ /* 0x040fe40003f44070 */
[C---:B------:R-:W-:Y:S01]  /*6a90*/  ISETP.GT.U32.AND P0, PT, R15.reuse, R19, PT ;  /* 0x000000130f00720c */ /* 0x040fe20003f04070 */
[--C-:B------:R-:W-:Y:S01]  /*6aa0*/  @!P4 IMAD.IADD R20, R20, 0x1, -R15.reuse ;  /* 0x000000011414c824 */ /* 0x100fe200078e0a0f */
[C---:B------:R-:W-:Y:S02]  /*6ab0*/  ISETP.GT.U32.AND P6, PT, R15.reuse, R6, PT ;  /* 0x000000060f00720c */ /* 0x040fe40003fc4070 */
[----:B------:R-:W-:Y:S01]  /*6ac0*/  ISETP.GT.U32.AND P4, PT, R15, R2, PT ;  /* 0x000000020f00720c */ /* 0x000fe20003f84070 */
[----:B------:R-:W-:Y:S01]  /*6ad0*/  @!P3 IMAD.IADD R7, R7, 0x1, -R15 ;  /* 0x000000010707b824 */ /* 0x000fe200078e0a0f */
[----:B------:R-:W-:-:S07]  /*6ae0*/  ISETP.GT.U32.AND P1, PT, R15, R16, PT ;  /* 0x000000100f00720c */ /* 0x000fce0003f24070 */
[--C-:B------:R-:W-:Y:S01]  /*6af0*/  @!P0 IMAD.IADD R19, R19, 0x1, -R15.reuse ;  /* 0x0000000113138824 */ /* 0x100fe200078e0a0f */
[----:B------:R-:W-:Y:S01]  /*6b00*/  ISETP.GT.U32.AND P0, PT, R15, R4, PT ;  /* 0x000000040f00720c */ /* 0x000fe20003f04070 */
[--C-:B------:R-:W-:Y:S01]  /*6b10*/  @!P5 IMAD.IADD R5, R5, 0x1, -R15.reuse ;  /* 0x000000010505d824 */ /* 0x100fe200078e0a0f */
[----:B------:R0:W-:Y:S01]  /*6b20*/  STL [R1+0x13c], R7 ;  /* 0x00013c0701007387 */ /* 0x0001e20000100800 */
[--C-:B------:R-:W-:Y:S02]  /*6b30*/  @!P2 IMAD.IADD R3, R3, 0x1, -R15.reuse ;  /* 0x000000010303a824 */ /* 0x100fe400078e0a0f */
[--C-:B------:R-:W-:Y:S01]  /*6b40*/  @!P6 IMAD.IADD R6, R6, 0x1, -R15.reuse ;  /* 0x000000010606e824 */ /* 0x100fe200078e0a0f */
[----:B-1----:R-:W2:Y:S01]  /*6b50*/  LDL.LU R8, [R1+0x20] ;  /* 0x0000200001087983 */ /* 0x002ea20000300800 */
[----:B------:R-:W-:-:S03]  /*6b60*/  @!P4 IMAD.IADD R2, R2, 0x1, -R15 ;  /* 0x000000010202c824 */ /* 0x000fc600078e0a0f */
[----:B------:R-:W-:Y:S01]  /*6b70*/  STL [R1+0x144], R5 ;  /* 0x0001440501007387 */ /* 0x000fe20000100800 */
[--C-:B------:R-:W-:Y:S01]  /*6b80*/  @!P1 IMAD.IADD R16, R16, 0x1, -R15.reuse ;  /* 0x0000000110109824 */ /* 0x100fe200078e0a0f */
[----:B------:R-:W-:Y:S01]  /*6b90*/  ISETP.GT.U32.AND P1, PT, R15, R6, PT ;  /* 0x000000060f00720c */ /* 0x000fe20003f24070 */
[--C-:B------:R-:W-:Y:S01]  /*6ba0*/  @!P0 IMAD.IADD R4, R4, 0x1, -R15.reuse ;  /* 0x0000000104048824 */ /* 0x100fe200078e0a0f */
[----:B0-----:R-:W3:Y:S04]  /*6bb0*/  LDL.LU R7, [R1+0x1c] ;  /* 0x00001c0001077983 */ /* 0x001ee80000300800 */
[----:B------:R-:W-:Y:S04]  /*6bc0*/  STL [R1+0x15c], R3 ;  /* 0x00015c0301007387 */ /* 0x000fe80000100800 */
[----:B------:R0:W-:Y:S04]  /*6bd0*/  STL [R1+0x140], R2 ;  /* 0x0001400201007387 */ /* 0x0001e80000100800 */
[----:B0-----:R-:W4:Y:S04]  /*6be0*/  LDL.LU R2, [R1+0x18] ;  /* 0x0000180001027983 */ /* 0x001f280000300800 */
[----:B------:R-:W4:Y:S04]  /*6bf0*/  LDL.LU R3, [R1+0x14] ;  /* 0x0000140001037983 */ /* 0x000f280000300800 */
[----:B------:R0:W-:Y:S01]  /*6c00*/  STL [R1+0x48], R4 ;  /* 0x0000480401007387 */ /* 0x0001e20000100800 */
[----:B------:R-:W-:-:S03]  /*6c10*/  @!P1 IMAD.IADD R6, R6, 0x1, -R15 ;  /* 0x0000000106069824 */ /* 0x000fc600078e0a0f */
[----:B0-----:R-:W4:Y:S04]  /*6c20*/  LDL.LU R4, [R1+0x10] ;  /* 0x0000100001047983 */ /* 0x001f280000300800 */
[----:B------:R-:W4:Y:S04]  /*6c30*/  LDL.LU R5, [R1+0xc] ;  /* 0x00000c0001057983 */ /* 0x000f280000300800 */
[----:B------:R0:W-:Y:S04]  /*6c40*/  STL [R1+0x100], R6 ;  /* 0x0001000601007387 */ /* 0x0001e80000100800 */
[----:B0-----:R-:W4:Y:S01]  /*6c50*/  LDL.LU R6, [R1+0x8] ;  /* 0x0000080001067983 */ /* 0x001f220000300800 */
[----:B------:R-:W-:-:S02]  /*6c60*/  ISETP.GT.U32.AND P6, PT, R15, R17, PT ;  /* 0x000000110f00720c */ /* 0x000fc40003fc4070 */
[C---:B------:R-:W-:Y:S02]  /*6c70*/  ISETP.GT.U32.AND P3, PT, R15.reuse, R23, PT ;  /* 0x000000170f00720c */ /* 0x040fe40003f64070 */
[C---:B------:R-:W-:Y:S02]  /*6c80*/  ISETP.GT.U32.AND P5, PT, R15.reuse, R22, PT ;  /* 0x000000160f00720c */ /* 0x040fe40003fa4070 */
[C---:B------:R-:W-:Y:S02]  /*6c90*/  ISETP.GT.U32.AND P2, PT, R15.reuse, R21, PT ;  /* 0x000000150f00720c */ /* 0x040fe40003f44070 */
[C---:B------:R-:W-:Y:S02]  /*6ca0*/  ISETP.GT.U32.AND P4, PT, R15.reuse, R20, PT ;  /* 0x000000140f00720c */ /* 0x040fe40003f84070 */
[----:B------:R-:W-:-:S03]  /*6cb0*/  ISETP.GT.U32.AND P0, PT, R15, R19, PT ;  /* 0x000000130f00720c */ /* 0x000fc60003f04070 */
[--C-:B------:R-:W-:Y:S02]  /*6cc0*/  @!P6 IMAD.IADD R17, R17, 0x1, -R15.reuse ;  /* 0x000000011111e824 */ /* 0x100fe400078e0a0f */
[--C-:B------:R-:W-:Y:S01]  /*6cd0*/  @!P3 IMAD.IADD R23, R23, 0x1, -R15.reuse ;  /* 0x000000011717b824 */ /* 0x100fe200078e0a0f */
[C---:B------:R-:W-:Y:S02]  /*6ce0*/  ISETP.GT.U32.AND P3, PT, R15.reuse, R18, PT ;  /* 0x000000120f00720c */ /* 0x040fe40003f64070 */
[C---:B------:R-:W-:Y:S01]  /*6cf0*/  ISETP.GT.U32.AND P1, PT, R15.reuse, R17, PT ;  /* 0x000000110f00720c */ /* 0x040fe20003f24070 */
[--C-:B------:R-:W-:Y:S01]  /*6d00*/  @!P5 IMAD.IADD R22, R22, 0x1, -R15.reuse ;  /* 0x000000011616d824 */ /* 0x100fe200078e0a0f */
[----:B------:R-:W-:Y:S01]  /*6d10*/  ISETP.GT.U32.AND P5, PT, R15, R13, PT ;  /* 0x0000000d0f00720c */ /* 0x000fe20003fa4070 */
[--C-:B------:R-:W-:Y:S01]  /*6d20*/  @!P2 IMAD.IADD R21, R21, 0x1, -R15.reuse ;  /* 0x000000011515a824 */ /* 0x100fe200078e0a0f */
[C---:B------:R-:W-:Y:S01]  /*6d30*/  ISETP.GT.U32.AND P2, PT, R15.reuse, R12, PT ;  /* 0x0000000c0f00720c */ /* 0x040fe20003f44070 */
[----:B------:R-:W-:Y:S01]  /*6d40*/  @!P4 IMAD.IADD R20, R20, 0x1, -R15 ;  /* 0x000000011414c824 */ /* 0x000fe200078e0a0f */
[----:B------:R-:W-:-:S02]  /*6d50*/  ISETP.GT.U32.AND P6, PT, R15, R16, PT ;  /* 0x000000100f00720c */ /* 0x000fc40003fc4070 */
[----:B------:R-:W-:Y:S01]  /*6d60*/  ISETP.GT.U32.AND P4, PT, R15, R11, PT ;  /* 0x0000000b0f00720c */ /* 0x000fe20003f84070 */
[--C-:B------:R-:W-:Y:S01]  /*6d70*/  @!P0 IMAD.IADD R19, R19, 0x1, -R15.reuse ;  /* 0x0000000113138824 */ /* 0x100fe200078e0a0f */
[----:B------:R-:W-:Y:S01]  /*6d80*/  ISETP.GT.U32.AND P0, PT, R15, R10, PT ;  /* 0x0000000a0f00720c */ /* 0x000fe20003f04070 */
[--C-:B------:R-:W-:Y:S02]  /*6d90*/  @!P3 IMAD.IADD R18, R18, 0x1, -R15.reuse ;  /* 0x000000011212b824 */ /* 0x100fe400078e0a0f */
[--C-:B------:R-:W-:Y:S02]  /*6da0*/  @!P1 IMAD.IADD R17, R17, 0x1, -R15.reuse ;  /* 0x0000000111119824 */ /* 0x100fe400078e0a0f */
[--C-:B------:R-:W-:Y:S02]  /*6db0*/  @!P5 IMAD.IADD R13, R13, 0x1, -R15.reuse ;  /* 0x000000010d0dd824 */ /* 0x100fe400078e0a0f */
[--C-:B------:R-:W-:Y:S02]  /*6dc0*/  @!P2 IMAD.IADD R12, R12, 0x1, -R15.reuse ;  /* 0x000000010c0ca824 */ /* 0x100fe400078e0a0f */
[--C-:B------:R-:W-:Y:S01]  /*6dd0*/  @!P6 IMAD.IADD R16, R16, 0x1, -R15.reuse ;  /* 0x000000011010e824 */ /* 0x100fe200078e0a0f */
[----:B------:R-:W-:Y:S01]  /*6de0*/  ISETP.GT.U32.AND P6, PT, R15, R9, PT ;  /* 0x000000090f00720c */ /* 0x000fe20003fc4070 */
[----:B------:R-:W-:-:S02]  /*6df0*/  @!P4 IMAD.IADD R11, R11, 0x1, -R15 ;  /* 0x000000010b0bc824 */ /* 0x000fc400078e0a0f */
[--C-:B------:R-:W-:Y:S01]  /*6e00*/  @!P0 IMAD.IADD R10, R10, 0x1, -R15.reuse ;  /* 0x000000010a0a8824 */ /* 0x100fe200078e0a0f */
[----:B------:R0:W-:Y:S09]  /*6e10*/  STL [R1+0x10c], R23 ;  /* 0x00010c1701007387 */ /* 0x0001f20000100800 */
[----:B------:R-:W-:Y:S01]  /*6e20*/  @!P6 IMAD.IADD R9, R9, 0x1, -R15 ;  /* 0x000000010909e824 */ /* 0x000fe200078e0a0f */
[----:B0-----:R-:W4:Y:S04]  /*6e30*/  LDL.LU R23, [R1+0x1ab0] ;  /* 0x001ab00001177983 */ /* 0x001f280000300800 */
[----:B------:R0:W-:Y:S04]  /*6e40*/  STL [R1+0x124], R22 ;  /* 0x0001241601007387 */ /* 0x0001e80000100800 */
        /* <DEDUP_REMOVED lines=10> */
[----:B0-----:R-:W4:Y:S01]  /*6ef0*/  LDL.LU R17, [R1] ;  /* 0x0000000001117983 */ /* 0x001f220000300800 */
[----:B--2---:R-:W-:-:S02]  /*6f00*/  ISETP.GT.U32.AND P1, PT, R15, R8, PT ;  /* 0x000000080f00720c */ /* 0x004fc40003f24070 */
[----:B---3--:R-:W-:-:S11]  /*6f10*/  ISETP.GT.U32.AND P3, PT, R15, R7, PT ;  /* 0x000000070f00720c */ /* 0x008fd60003f64070 */
[--C-:B------:R-:W-:Y:S01]  /*6f20*/  @!P1 IMAD.IADD R8, R8, 0x1, -R15.reuse ;  /* 0x0000000108089824 */ /* 0x100fe200078e0a0f */
[C---:B------:R-:W-:Y:S02]  /*6f30*/  ISETP.GT.U32.AND P1, PT, R15.reuse, R18, PT ;  /* 0x000000120f00720c */ /* 0x040fe40003f24070 */
[C---:B----4-:R-:W-:Y:S02]  /*6f40*/  ISETP.GT.U32.AND P5, PT, R15.reuse, R2, PT ;  /* 0x000000020f00720c */ /* 0x050fe40003fa4070 */
[----:B------:R-:W-:Y:S01]  /*6f50*/  ISETP.GT.U32.AND P2, PT, R15, R3, PT ;  /* 0x000000030f00720c */ /* 0x000fe20003f44070 */
[----:B------:R-:W-:Y:S01]  /*6f60*/  @!P3 IMAD.IADD R7, R7, 0x1, -R15 ;  /* 0x000000010707b824 */ /* 0x000fe200078e0a0f */
[C---:B------:R-:W-:Y:S02]  /*6f70*/  ISETP.GT.U32.AND P3, PT, R15.reuse, R13, PT ;  /* 0x0000000d0f00720c */ /* 0x040fe40003f64070 */
[C---:B------:R-:W-:Y:S02]  /*6f80*/  ISETP.GT.U32.AND P4, PT, R15.reuse, R4, PT ;  /* 0x000000040f00720c */ /* 0x040fe40003f84070 */
[----:B------:R-:W-:-:S05]  /*6f90*/  ISETP.GT.U32.AND P0, PT, R15, R5, PT ;  /* 0x000000050f00720c */ /* 0x000fca0003f04070 */
[--C-:B------:R-:W-:Y:S01]  /*6fa0*/  @!P5 IMAD.IADD R2, R2, 0x1, -R15.reuse ;  /* 0x000000010202d824 */ /* 0x100fe200078e0a0f */
[----:B------:R-:W-:Y:S01]  /*6fb0*/  ISETP.GT.U32.AND P5, PT, R15, R12, PT ;  /* 0x0000000c0f00720c */ /* 0x000fe20003fa4070 */
[----:B------:R-:W-:Y:S01]  /*6fc0*/  @!P2 IMAD.IADD R3, R3, 0x1, -R15 ;  /* 0x000000010303a824 */ /* 0x000fe200078e0a0f */
[----:B------:R-:W-:-:S03]  /*6fd0*/  ISETP.GT.U32.AND P2, PT, R15, R11, PT ;  /* 0x0000000b0f00720c */ /* 0x000fc60003f44070 */
[--C-:B------:R-:W-:Y:S01]  /*6fe0*/  @!P4 IMAD.IADD R4, R4, 0x1, -R15.reuse ;  /* 0x000000010404c824 */ /* 0x100fe200078e0a0f */
[C---:B------:R-:W-:Y:S02]  /*6ff0*/  ISETP.GT.U32.AND P4, PT, R15.reuse, R10, PT ;  /* 0x0000000a0f00720c */ /* 0x040fe40003f84070 */
[----:B------:R-:W-:Y:S01]  /*7000*/  ISETP.GT.U32.AND P6, PT, R15, R6, PT ;  /* 0x000000060f00720c */ /* 0x000fe20003fc4070 */
[--C-:B------:R-:W-:Y:S01]  /*7010*/  @!P0 IMAD.IADD R5, R5, 0x1, -R15.reuse ;  /* 0x0000000105058824 */ /* 0x100fe200078e0a0f */
[C---:B------:R-:W-:Y:S01]  /*7020*/  ISETP.GT.U32.AND P0, PT, R15.reuse, R9, PT ;  /* 0x000000090f00720c */ /* 0x040fe20003f04070 */
[--C-:B------:R-:W-:Y:S01]  /*7030*/  @!P1 IMAD.IADD R18, R18, 0x1, -R15.reuse ;  /* 0x0000000112129824 */ /* 0x100fe200078e0a0f */
[----:B------:R-:W-:Y:S01]  /*7040*/  ISETP.GT.U32.AND P1, PT, R15, R8, PT ;  /* 0x000000080f00720c */ /* 0x000fe20003f24070 */
[--C-:B------:R-:W-:Y:S01]  /*7050*/  @!P3 IMAD.IADD R13, R13, 0x1, -R15.reuse ;  /* 0x000000010d0db824 */ /* 0x100fe200078e0a0f */
[C---:B------:R-:W-:Y:S01]  /*7060*/  ISETP.GT.U32.AND P3, PT, R15.reuse, R7, PT ;  /* 0x000000070f00720c */ /* 0x040fe20003f64070 */
[--C-:B------:R-:W-:Y:S01]  /*7070*/  @!P5 IMAD.IADD R12, R12, 0x1, -R15.reuse ;  /* 0x000000010c0cd824 */ /* 0x100fe200078e0a0f */
[----:B------:R-:W-:Y:S01]  /*7080*/  ISETP.GT.U32.AND P5, PT, R15, R2, PT ;  /* 0x000000020f00720c */ /* 0x000fe20003fa4070 */
[--C-:B------:R-:W-:Y:S01]  /*7090*/  @!P2 IMAD.IADD R11, R11, 0x1, -R15.reuse ;  /* 0x000000010b0ba824 */ /* 0x100fe200078e0a0f */
[----:B------:R0:W-:Y:S01]  /*70a0*/  STL [R1+0x38], R18 ;  /* 0x0000381201007387 */ /* 0x0001e20000100800 */
[C---:B------:R-:W-:Y:S01]  /*70b0*/  ISETP.GT.U32.AND P2, PT, R15.reuse, R3, PT ;  /* 0x000000030f00720c */ /* 0x040fe20003f44070 */
[--C-:B------:R-:W-:Y:S01]  /*70c0*/  @!P4 IMAD.IADD R10, R10, 0x1, -R15.reuse ;  /* 0x000000010a0ac824 */ /* 0x100fe200078e0a0f */
[C---:B------:R-:W-:Y:S01]  /*70d0*/  ISETP.GT.U32.AND P4, PT, R15.reuse, R4, PT ;  /* 0x000000040f00720c */ /* 0x040fe20003f84070 */
[--C-:B------:R-:W-:Y:S01]  /*70e0*/  @!P6 IMAD.IADD R6, R6, 0x1, -R15.reuse ;  /* 0x000000010606e824 */ /* 0x100fe200078e0a0f */
[----:B------:R-:W-:Y:S01]  /*70f0*/  ISETP.GT.U32.AND P6, PT, R15, R5, PT ;  /* 0x000000050f00720c */ /* 0x000fe20003fc4070 */
[--C-:B------:R-:W-:Y:S01]  /*7100*/  @!P0 IMAD.IADD R9, R9, 0x1, -R15.reuse ;  /* 0x0000000109098824 */ /* 0x100fe200078e0a0f */
[----:B0-----:R-:W2:Y:S04]  /*7110*/  LDL.LU R18, [R1+0x1a9c] ;  /* 0x001a9c0001127983 */ /* 0x001ea80000300800 */
[----:B------:R0:W-:Y:S01]  /*7120*/  STL [R1+0x34], R13 ;  /* 0x0000340d01007387 */ /* 0x0001e20000100800 */
[----:B------:R-:W-:Y:S01]  /*7130*/  ISETP.GT.U32.AND P0, PT, R15, R6, PT ;  /* 0x000000060f00720c */ /* 0x000fe20003f04070 */
[----:B------:R-:W-:-:S02]  /*7140*/  @!P1 IMAD.IADD R8, R8, 0x1, -R15 ;  /* 0x0000000108089824 */ /* 0x000fc400078e0a0f */
[--C-:B------:R-:W-:Y:S01]  /*7150*/  @!P3 IMAD.IADD R7, R7, 0x1, -R15.reuse ;  /* 0x000000010707b824 */ /* 0x100fe200078e0a0f */
[----:B0-----:R-:W3:Y:S04]  /*7160*/  LDL.LU R13, [R1+0x1a98] ;  /* 0x001a9800010d7983 */ /* 0x001ee80000300800 */
[----:B------:R0:W-:Y:S01]  /*7170*/  STL [R1+0x30], R12 ;  /* 0x0000300c01007387 */ /* 0x0001e20000100800 */
[----:B------:R-:W-:-:S03]  /*7180*/  @!P5 IMAD.IADD R2, R2, 0x1, -R15 ;  /* 0x000000010202d824 */ /* 0x000fc600078e0a0f */
[----:B0-----:R-:W4:Y:S04]  /*7190*/  LDL.LU R12, [R1+0x1a94] ;  /* 0x001a9400010c7983 */ /* 0x001f280000300800 */
[----:B------:R0:W-:Y:S01]  /*71a0*/  STL [R1+0x2c], R11 ;  /* 0x00002c0b01007387 */ /* 0x0001e20000100800 */
[----:B------:R-:W-:-:S03]  /*71b0*/  @!P2 IMAD.IADD R3, R3, 0x1, -R15 ;  /* 0x000000010303a824 */ /* 0x000fc600078e0a0f */
[----:B0-----:R-:W2:Y:S04]  /*71c0*/  LDL.LU R11, [R1+0x1a90] ;  /* 0x001a9000010b7983 */ /* 0x001ea80000300800 */
        /* <DEDUP_REMOVED lines=9> */
[----:B------:R0:W-:Y:S04]  /*7260*/  STL [R1+0x1c], R7 ;  /* 0x00001c0701007387 */ /* 0x0001e80000100800 */
[----:B0-----:R-:W3:Y:S04]  /*7270*/  LDL.LU R7, [R1+0x1a80] ;  /* 0x001a800001077983 */ /* 0x001ee80000300800 */
        /* <DEDUP_REMOVED lines=9> */
[----:B0-----:R-:W4:Y:S01]  /*7310*/  LDL.LU R6, [R1+0x1a6c] ;  /* 0x001a6c0001067983 */ /* 0x001f220000300800 */
[----:B------:R-:W-:-:S02]  /*7320*/  ISETP.GT.U32.AND P3, PT, R15, R17, PT ;  /* 0x000000110f00720c */ /* 0x000fc40003f64070 */
[----:B------:R-:W-:-:S11]  /*7330*/  ISETP.GT.U32.AND P1, PT, R15, R16, PT ;  /* 0x000000100f00720c */ /* 0x000fd60003f24070 */
[--C-:B------:R-:W-:Y:S02]  /*7340*/  @!P3 IMAD.IADD R17, R17, 0x1, -R15.reuse ;  /* 0x000000011111b824 */ /* 0x100fe400078e0a0f */
[----:B------:R-:W-:Y:S01]  /*7350*/  @!P1 IMAD.IADD R16, R16, 0x1, -R15 ;  /* 0x0000000110109824 */ /* 0x000fe200078e0a0f */
[C---:B--2---:R-:W-:Y:S02]  /*7360*/  ISETP.GT.U32.AND P3, PT, R15.reuse, R8, PT ;  /* 0x000000080f00720c */ /* 0x044fe40003f64070 */
[C---:B---3--:R-:W-:Y:S02]  /*7370*/  ISETP.GT.U32.AND P1, PT, R15.reuse, R7, PT ;  /* 0x000000070f00720c */ /* 0x048fe40003f24070 */
[C---:B----4-:R-:W-:Y:S02]  /*7380*/  ISETP.GT.U32.AND P5, PT, R15.reuse, R2, PT ;  /* 0x000000020f00720c */ /* 0x050fe40003fa4070 */
[----:B------:R-:W-:-:S11]  /*7390*/  ISETP.GT.U32.AND P2, PT, R15, R3, PT ;  /* 0x000000030f00720c */ /* 0x000fd60003f44070 */
[--C-:B------:R-:W-:Y:S01]  /*73a0*/  @!P5 IMAD.IADD R2, R2, 0x1, -R15.reuse ;  /* 0x000000010202d824 */ /* 0x100fe200078e0a0f */
[C---:B------:R-:W-:Y:S02]  /*73b0*/  ISETP.GT.U32.AND P5, PT, R15.reuse, R9, PT ;  /* 0x000000090f00720c */ /* 0x040fe40003fa4070 */
[----:B------:R-:W-:Y:S01]  /*73c0*/  ISETP.GT.U32.AND P4, PT, R15, R4, PT ;  /* 0x000000040f00720c */ /* 0x000fe20003f84070 */
[----:B------:R-:W-:Y:S01]  /*73d0*/  @!P2 IMAD.IADD R3, R3, 0x1, -R15 ;  /* 0x000000010303a824 */ /* 0x000fe200078e0a0f */
[C---:B------:R-:W-:Y:S02]  /*73e0*/  ISETP.GT.U32.AND P2, PT, R15.reuse, R10, PT ;  /* 0x0000000a0f00720c */ /* 0x040fe40003f44070 */
[----:B------:R-:W-:-:S09]  /*73f0*/  ISETP.GT.U32.AND P6, PT, R15, R5, PT ;  /* 0x000000050f00720c */ /* 0x000fd20003fc4070 */
[--C-:B------:R-:W-:Y:S01]  /*7400*/  @!P4 IMAD.IADD R4, R4, 0x1, -R15.reuse ;  /* 0x000000010404c824 */ /* 0x100fe200078e0a0f */
[C---:B------:R-:W-:Y:S02]  /*7410*/  ISETP.GT.U32.AND P4, PT, R15.reuse, R11, PT ;  /* 0x0000000b0f00720c */ /* 0x040fe40003f84070 */
[C---:B------:R-:W-:Y:S01]  /*7420*/  ISETP.GT.U32.AND P0, PT, R15.reuse, R6, PT ;  /* 0x000000060f00720c */ /* 0x040fe20003f04070 */
[--C-:B------:R-:W-:Y:S01]  /*7430*/  @!P3 IMAD.IADD R8, R8, 0x1, -R15.reuse ;  /* 0x000000010808b824 */ /* 0x100fe200078e0a0f */
[----:B------:R-:W-:Y:S01]  /*7440*/  ISETP.GT.U32.AND P3, PT, R15, R2, PT ;  /* 0x000000020f00720c */ /* 0x000fe20003f64070 */
[--C-:B------:R-:W-:Y:S02]  /*7450*/  @!P6 IMAD.IADD R5, R5, 0x1, -R15.reuse ;  /* 0x000000010505e824 */ /* 0x100fe400078e0a0f */
[----:B------:R-:W-:-:S08]  /*7460*/  @!P1 IMAD.IADD R7, R7, 0x1, -R15 ;  /* 0x0000000107079824 */ /* 0x000fd000078e0a0f */
[--C-:B------:R-:W-:Y:S01]  /*7470*/  @!P0 IMAD.IADD R6, R6, 0x1, -R15.reuse ;  /* 0x0000000106068824 */ /* 0x100fe200078e0a0f */
[----:B------:R-:W-:Y:S01]  /*7480*/  ISETP.GT.U32.AND P0, PT, R15, R16, PT ;  /* 0x000000100f00720c */ /* 0x000fe20003f04070 */
[--C-:B------:R-:W-:Y:S01]  /*7490*/  @!P5 IMAD.IADD R9, R9, 0x1, -R15.reuse ;  /* 0x000000010909d824 */ /* 0x100fe200078e0a0f */
[C---:B------:R-:W-:Y:S01]  /*74a0*/  ISETP.GT.U32.AND P1, PT, R15.reuse, R17, PT ;  /* 0x000000110f00720c */ /* 0x040fe20003f24070 */
[--C-:B------:R-:W-:Y:S01]  /*74b0*/  @!P2 IMAD.IADD R10, R10, 0x1, -R15.reuse ;  /* 0x000000010a0aa824 */ /* 0x100fe200078e0a0f */
[----:B------:R-:W-:Y:S01]  /*74c0*/  ISETP.GT.U32.AND P5, PT, R15, R3, PT ;  /* 0x000000030f00720c */ /* 0x000fe20003fa4070 */
[----:B------:R-:W-:Y:S01]  /*74d0*/  @!P4 IMAD.IADD R11, R11, 0x1, -R15 ;  /* 0x000000010b0bc824 */ /* 0x000fe200078e0a0f */
[C---:B------:R-:W-:Y:S02]  /*74e0*/  ISETP.GT.U32.AND P2, PT, R15.reuse, R4, PT ;  /* 0x000000040f00720c */ /* 0x040fe40003f44070 */
[----:B------:R-:W-:-:S05]  /*74f0*/  ISETP.GT.U32.AND P4, PT, R15, R5, PT ;  /* 0x000000050f00720c */ /* 0x000fca0003f84070 */
[--C-:B------:R-:W-:Y:S01]  /*7500*/  @!P0 IMAD.IADD R16, R16, 0x1, -R15.reuse ;  /* 0x0000000110108824 */ /* 0x100fe200078e0a0f */
[----:B------:R-:W-:Y:S01]  /*7510*/  ISETP.GT.U32.AND P0, PT, R15, R6, PT ;  /* 0x000000060f00720c */ /* 0x000fe20003f04070 */
[--C-:B------:R-:W-:Y:S02]  /*7520*/  @!P3 IMAD.IADD R2, R2, 0x1, -R15.reuse ;  /* 0x000000010202b824 */ /* 0x100fe400078e0a0f */
[--C-:B------:R-:W-:Y:S02]  /*7530*/  @!P1 IMAD.IADD R17, R17, 0x1, -R15.reuse ;  /* 0x0000000111119824 */ /* 0x100fe400078e0a0f */
[--C-:B------:R-:W-:Y:S01]  /*7540*/  @!P5 IMAD.IADD R3, R3, 0x1, -R15.reuse ;  /* 0x000000010303d824 */ /* 0x100fe200078e0a0f */
[----:B------:R-:W-:Y:S01]  /*7550*/  STL [R1+0x4], R16 ;  /* 0x0000041001007387 */ /* 0x000fe20000100800 */
[--C-:B------:R-:W-:Y:S02]  /*7560*/  @!P2 IMAD.IADD R4, R4, 0x1, -R15.reuse ;  /* 0x000000010404a824 */ /* 0x100fe400078e0a0f */
[--C-:B------:R-:W-:Y:S01]  /*7570*/  @!P4 IMAD.IADD R5, R5, 0x1, -R15.reuse ;  /* 0x000000010505c824 */ /* 0x100fe200078e0a0f */
[----:B------:R-:W-:Y:S03]  /*7580*/  STL [R1+0x1a50], R2 ;  /* 0x001a500201007387 */ /* 0x000fe60000100800 */
[----:B------:R-:W-:Y:S01]  /*7590*/  @!P0 IMAD.IADD R6, R6, 0x1, -R15 ;  /* 0x0000000106068824 */ /* 0x000fe200078e0a0f */
[----:B------:R-:W-:Y:S04]  /*75a0*/  STL [R1], R17 ;  /* 0x0000001101007387 */ /* 0x000fe80000100800 */
[----:B------:R-:W-:Y:S04]  /*75b0*/  STL [R1+0x1a54], R3 ;  /* 0x001a540301007387 */ /* 0x000fe80000100800 */
[----:B------:R0:W-:Y:S01]  /*75c0*/  STL [R1+0x1a58], R4 ;  /* 0x001a580401007387 */ /* 0x0001e20000100800 */
[----:B------:R-:W-:-:S02]  /*75d0*/  ISETP.GT.U32.AND P1, PT, R15, R7, PT ;  /* 0x000000070f00720c */ /* 0x000fc40003f24070 */
[----:B------:R-:W-:Y:S01]  /*75e0*/  ISETP.GT.U32.AND P3, PT, R15, R8, PT ;  /* 0x000000080f00720c */ /* 0x000fe20003f64070 */
[----:B0-----:R-:W2:Y:S04]  /*75f0*/  LDL.LU R4, [R1+0x18c] ;  /* 0x00018c0001047983 */ /* 0x001ea80000300800 */
[----:B------:R-:W-:Y:S04]  /*7600*/  STL [R1+0x1a5c], R5 ;  /* 0x001a5c0501007387 */ /* 0x000fe80000100800 */
[----:B------:R-:W3:Y:S04]  /*7610*/  LDL R17, [R1+0x1768] ;  /* 0x0017680001117983 */ /* 0x000ee80000100800 */
[----:B------:R-:W4:Y:S04]  /*7620*/  LDL R3, [R1+0x1774] ;  /* 0x0017740001037983 */ /* 0x000f280000100800 */
[----:B------:R-:W4:Y:S04]  /*7630*/  LDL R2, [R1+0x17c0] ;  /* 0x0017c00001027983 */ /* 0x000f280000100800 */
[----:B------:R0:W-:Y:S04]  /*7640*/  STL [R1+0x1a60], R6 ;  /* 0x001a600601007387 */ /* 0x0001e80000100800 */
[----:B0-----:R-:W4:Y:S01]  /*7650*/  LDL.LU R6, [R1+0x188] ;  /* 0x0001880001067983 */ /* 0x001f220000300800 */
[----:B------:R-:W-:-:S02]  /*7660*/  @!P1 IMAD.IADD R7, R7, 0x1, -R15 ;  /* 0x0000000107079824 */ /* 0x000fc400078e0a0f */
[----:B------:R-:W-:-:S03]  /*7670*/  @!P3 IMAD.IADD R8, R8, 0x1, -R15 ;  /* 0x000000010808b824 */ /* 0x000fc600078e0a0f */
[----:B------:R-:W-:Y:S04]  /*7680*/  STL [R1+0x1a64], R7 ;  /* 0x001a640701007387 */ /* 0x000fe80000100800 */
[----:B------:R0:W-:Y:S04]  /*7690*/  STL [R1+0x1a68], R8 ;  /* 0x001a680801007387 */ /* 0x0001e80000100800 */
[----:B0-----:R-:W4:Y:S01]  /*76a0*/  LDL R8, [R1+0x5bc] ;  /* 0x0005bc0001087983 */ /* 0x001f220000100800 */
[C---:B------:R-:W-:Y:S02]  /*76b0*/  ISETP.GT.U32.AND P6, PT, R15.reuse, R12, PT ;  /* 0x0000000c0f00720c */ /* 0x040fe40003fc4070 */
[----:B------:R-:W-:-:S02]  /*76c0*/  ISETP.GT.U32.AND P5, PT, R15, R9, PT ;  /* 0x000000090f00720c */ /* 0x000fc40003fa4070 */
[C---:B------:R-:W-:Y:S02]  /*76d0*/  ISETP.GT.U32.AND P2, PT, R15.reuse, R10, PT ;  /* 0x0000000a0f00720c */ /* 0x040fe40003f44070 */
[C---:B------:R-:W-:Y:S02]  /*76e0*/  ISETP.GT.U32.AND P1, PT, R15.reuse, R18, PT ;  /* 0x000000120f00720c */ /* 0x040fe40003f24070 */
[----:B------:R-:W-:-:S05]  /*76f0*/  ISETP.GT.U32.AND P0, PT, R15, R13, PT ;  /* 0x0000000d0f00720c */ /* 0x000fca0003f04070 */
[--C-:B------:R-:W-:Y:S01]  /*7700*/  @!P6 IMAD.IADD R12, R12, 0x1, -R15.reuse ;  /* 0x000000010c0ce824 */ /* 0x100fe200078e0a0f */
[----:B------:R-:W-:Y:S01]  /*7710*/  ISETP.GT.U32.AND P6, PT, R15, R11, PT ;  /* 0x0000000b0f00720c */ /* 0x000fe20003fc4070 */
[--C-:B------:R-:W-:Y:S01]  /*7720*/  @!P5 IMAD.IADD R9, R9, 0x1, -R15.reuse ;  /* 0x000000010909d824 */ /* 0x100fe200078e0a0f */
[C---:B------:R-:W-:Y:S01]  /*7730*/  ISETP.GT.U32.AND P3, PT, R15.reuse, R19, PT ;  /* 0x000000130f00720c */ /* 0x040fe20003f64070 */
[--C-:B------:R-:W-:Y:S01]  /*7740*/  @!P2 IMAD.IADD R10, R10, 0x1, -R15.reuse ;  /* 0x000000010a0aa824 */ /* 0x100fe200078e0a0f */
[C---:B------:R-:W-:Y:S02]  /*7750*/  ISETP.GT.U32.AND P4, PT, R15.reuse, R12, PT ;  /* 0x0000000c0f00720c */ /* 0x040fe40003f84070 */
[C---:B------:R-:W-:Y:S02]  /*7760*/  ISETP.GT.U32.AND P5, PT, R15.reuse, R20, PT ;  /* 0x000000140f00720c */ /* 0x040fe40003fa4070 */
[C---:B------:R-:W-:Y:S02]  /*7770*/  ISETP.GT.U32.AND P2, PT, R15.reuse, R21, PT ;  /* 0x000000150f00720c */ /* 0x040fe40003f44070 */
[----:B------:R-:W-:Y:S01]  /*7780*/  IABS R29, R29 ;  /* 0x0000001d001d7213 */ /* 0x000fe20000000000 */
[--C-:B------:R-:W-:Y:S01]  /*7790*/  @!P1 IMAD.IADD R18, R18, 0x1, -R15.reuse ;  /* 0x0000000112129824 */ /* 0x100fe200078e0a0f */
[----:B------:R-:W-:Y:S01]  /*77a0*/  ISETP.GT.U32.AND P1, PT, R15, R25, PT ;  /* 0x000000190f00720c */ /* 0x000fe20003f24070 */
[--C-:B------:R-:W-:Y:S01]  /*77b0*/  @!P6 IMAD.IADD R11, R11, 0x1, -R15.reuse ;  /* 0x000000010b0be824 */ /* 0x100fe200078e0a0f */
[C---:B------:R-:W-:Y:S01]  /*77c0*/  ISETP.GT.U32.AND P6, PT, R15.reuse, R22, PT ;  /* 0x000000160f00720c */ /* 0x040fe20003fc4070 */
[----:B------:R-:W-:Y:S01]  /*77d0*/  IMAD.HI.U32 R14, R14, R29, RZ ;  /* 0x0000001d0e0e7227 */ /* 0x000fe200078e00ff */
[----:B------:R-:W0:Y:S03]  /*77e0*/  S2R R5, SR_TID.X ;  /* 0x0000000000057919 */ /* 0x000e260000002100 */
[--C-:B------:R-:W-:Y:S01]  /*77f0*/  @!P4 IMAD.IADD R12, R12, 0x1, -R15.reuse ;  /* 0x000000010c0cc824 */ /* 0x100fe200078e0a0f */
[----:B------:R-:W-:Y:S01]  /*7800*/  ISETP.GT.U32.AND P4, PT, R15, R23, PT ;  /* 0x000000170f00720c */ /* 0x000fe20003f84070 */
[--C-:B------:R-:W-:Y:S01]  /*7810*/  @!P0 IMAD.IADD R13, R13, 0x1, -R15.reuse ;  /* 0x000000010d0d8824 */ /* 0x100fe200078e0a0f */
[----:B------:R-:W-:Y:S01]  /*7820*/  ISETP.GT.U32.AND P0, PT, R15, R24, PT ;  /* 0x000000180f00720c */ /* 0x000fe20003f04070 */
[--C-:B------:R-:W-:Y:S01]  /*7830*/  @!P3 IMAD.IADD R19, R19, 0x1, -R15.reuse ;  /* 0x000000011313b824 */ /* 0x100fe200078e0a0f */
[C---:B------:R-:W-:Y:S01]  /*7840*/  ISETP.GT.U32.AND P3, PT, R15.reuse, R26, PT ;  /* 0x0000001a0f00720c */ /* 0x040fe20003f64070 */
[--C-:B------:R-:W-:Y:S01]  /*7850*/  @!P5 IMAD.IADD R20, R20, 0x1, -R15.reuse ;  /* 0x000000011414d824 */ /* 0x100fe200078e0a0f */
[----:B------:R-:W-:Y:S01]  /*7860*/  ISETP.GT.U32.AND P5, PT, R15, R27, PT ;  /* 0x0000001b0f00720c */ /* 0x000fe20003fa4070 */
[----:B------:R-:W-:Y:S01]  /*7870*/  @!P2 IMAD.IADD R21, R21, 0x1, -R15 ;  /* 0x000000011515a824 */ /* 0x000fe200078e0a0f */
[----:B------:R-:W-:Y:S01]  /*7880*/  ISETP.GT.U32.AND P2, PT, R15, R28, PT ;  /* 0x0000001c0f00720c */ /* 0x000fe20003f44070 */
[----:B------:R-:W-:-:S04]  /*7890*/  IMAD.MOV R14, RZ, RZ, -R14 ;  /* 0x000000ffff0e7224 */ /* 0x000fc800078e0a0e */
[----:B------:R-:W-:Y:S02]  /*78a0*/  IMAD R29, R15, R14, R29 ;  /* 0x0000000e0f1d7224 */ /* 0x000fe400078e021d */
[--C-:B------:R-:W-:Y:S02]  /*78b0*/  @!P6 IMAD.IADD R22, R22, 0x1, -R15.reuse ;  /* 0x000000011616e824 */ /* 0x100fe400078e0a0f */
[--C-:B------:R-:W-:Y:S01]  /*78c0*/  @!P1 IMAD.IADD R25, R25, 0x1, -R15.reuse ;  /* 0x0000000119199824 */ /* 0x100fe200078e0a0f */
[C---:B------:R-:W-:Y:S02]  /*78d0*/  ISETP.GT.U32.AND P6, PT, R15.reuse, R29, PT ;  /* 0x0000001d0f00720c */ /* 0x040fe40003fc4070 */
[----:B------:R-:W-:Y:S01]  /*78e0*/  ISETP.GT.U32.AND P1, PT, R15, R19, PT ;  /* 0x000000130f00720c */ /* 0x000fe20003f24070 */
[--C-:B------:R-:W-:Y:S01]  /*78f0*/  @!P4 IMAD.IADD R23, R23, 0x1, -R15.reuse ;  /* 0x000000011717c824 */ /* 0x100fe200078e0a0f */
[C---:B------:R-:W-:Y:S01]  /*7900*/  ISETP.GT.U32.AND P4, PT, R15.reuse, R13, PT ;  /* 0x0000000d0f00720c */ /* 0x040fe20003f84070 */
[--C-:B------:R-:W-:Y:S01]  /*7910*/  @!P0 IMAD.IADD R24, R24, 0x1, -R15.reuse ;  /* 0x0000000118188824 */ /* 0x100fe200078e0a0f */
[C---:B------:R-:W-:Y:S01]  /*7920*/  ISETP.GT.U32.AND P0, PT, R15.reuse, R18, PT ;  /* 0x000000120f00720c */ /* 0x040fe20003f04070 */
[--C-:B------:R-:W-:Y:S01]  /*7930*/  @!P3 IMAD.IADD R26, R26, 0x1, -R15.reuse ;  /* 0x000000011a1ab824 */ /* 0x100fe200078e0a0f */
[----:B------:R-:W-:Y:S01]  /*7940*/  ISETP.GT.U32.AND P3, PT, R15, R20, PT ;  /* 0x000000140f00720c */ /* 0x000fe20003f64070 */
[--C-:B------:R-:W-:Y:S01]  /*7950*/  @!P5 IMAD.IADD R27, R27, 0x1, -R15.reuse ;  /* 0x000000011b1bd824 */ /* 0x100fe200078e0a0f */
[C---:B------:R-:W-:Y:S01]  /*7960*/  ISETP.GT.U32.AND P5, PT, R15.reuse, R21, PT ;  /* 0x000000150f00720c */ /* 0x040fe20003fa4070 */
[----:B------:R-:W-:Y:S01]  /*7970*/  @!P2 IMAD.IADD R28, R28, 0x1, -R15 ;  /* 0x000000011c1ca824 */ /* 0x000fe200078e0a0f */
[----:B------:R-:W-:Y:S01]  /*7980*/  ISETP.GT.U32.AND P2, PT, R15, R22, PT ;  /* 0x000000160f00720c */ /* 0x000fe20003f44070 */
[----:B------:R-:W-:-:S02]  /*7990*/  IMAD.MOV.U32 R7, RZ, RZ, c[0x0][0x180] ;  /* 0x00006000ff077624 */ /* 0x000fc400078e00ff */
[----:B0-----:R-:W-:-:S03]  /*79a0*/  IMAD.SHL.U32 R14, R5, 0x80, RZ ;  /* 0x00000080050e7824 */ /* 0x001fc600078e00ff */
[----:B------:R-:W-:Y:S01]  /*79b0*/  IADD3 R7, R7, 0xff, RZ ;  /* 0x000000ff07077810 */ /* 0x000fe20007ffe0ff */
[--C-:B------:R-:W-:Y:S02]  /*79c0*/  @!P6 IMAD.IADD R29, R29, 0x1, -R15.reuse ;  /* 0x000000011d1de824 */ /* 0x100fe400078e0a0f */
[----:B------:R-:W-:Y:S01]  /*79d0*/  @!P1 IMAD.IADD R19, R19, 0x1, -R15 ;  /* 0x0000000113139824 */ /* 0x000fe200078e0a0f */
[----:B------:R-:W-:Y:S02]  /*79e0*/  ISETP.GT.U32.AND P1, PT, R15, R25, PT ;  /* 0x000000190f00720c */ /* 0x000fe40003f24070 */
[----:B------:R-:W-:Y:S01]  /*79f0*/  SHF.R.S32.HI R16, RZ, 0x1f, R7 ;  /* 0x0000001fff107819 */ /* 0x000fe20000011407 */
        /* <DEDUP_REMOVED lines=9> */
[----:B------:R-:W-:-:S02]  /*7a90*/  ISETP.GT.U32.AND P2, PT, R15, R28, PT ;  /* 0x0000001c0f00720c */ /* 0x000fc40003f44070 */
[----:B------:R-:W-:Y:S02]  /*7aa0*/  ISETP.GT.U32.AND P6, PT, R15, R29, PT ;  /* 0x0000001d0f00720c */ /* 0x000fe40003fc4070 */
[----:B------:R-:W-:Y:S02]  /*7ab0*/  LOP3.LUT R5, R5, 0x7f, RZ, 0xc0, !PT ;  /* 0x0000007f05057812 */ /* 0x000fe400078ec0ff */
[----:B------:R-:W-:Y:S01]  /*7ac0*/  LEA.HI R7, R16, R7, RZ, 0x8 ;  /* 0x0000000710077211 */ /* 0x000fe200078f40ff */
[--C-:B------:R-:W-:Y:S02]  /*7ad0*/  @!P1 IMAD.IADD R25, R25, 0x1, -R15.reuse ;  /* 0x0000000119199824 */ /* 0x100fe400078e0a0f */
[--C-:B------:R-:W-:Y:S02]  /*7ae0*/  @!P4 IMAD.IADD R23, R23, 0x1, -R15.reuse ;  /* 0x000000011717c824 */ /* 0x100fe400078e0a0f */
[--C-:B------:R-:W-:Y:S02]  /*7af0*/  @!P0 IMAD.IADD R24, R24, 0x1, -R15.reuse ;  /* 0x0000000118188824 */ /* 0x100fe400078e0a0f */
[----:B------:R-:W-:-:S02]  /*7b00*/  @!P3 IMAD.IADD R26, R26, 0x1, -R15 ;  /* 0x000000011a1ab824 */ /* 0x000fc400078e0a0f */
[--C-:B------:R-:W-:Y:S02]  /*7b10*/  @!P5 IMAD.IADD R27, R27, 0x1, -R15.reuse ;  /* 0x000000011b1bd824 */ /* 0x100fe400078e0a0f */
[--C-:B------:R-:W-:Y:S02]  /*7b20*/  @!P2 IMAD.IADD R28, R28, 0x1, -R15.reuse ;  /* 0x000000011c1ca824 */ /* 0x100fe400078e0a0f */
[----:B------:R-:W-:Y:S01]  /*7b30*/  @!P6 IMAD.IADD R29, R29, 0x1, -R15 ;  /* 0x000000011d1de824 */ /* 0x000fe200078e0a0f */
[----:B--2---:R-:W-:Y:S02]  /*7b40*/  LOP3.LUT R7, R4, 0x800, R14, 0xf8, !PT ;  /* 0x0000080004077812 */ /* 0x004fe400078ef80e */
[----:B------:R-:W2:Y:S01]  /*7b50*/  LDL R4, [R1+0x17cc] ;  /* 0x0017cc0001047983 */ /* 0x000ea20000100800 */
[----:B---3--:R-:W-:Y:S02]  /*7b60*/  ISETP.GE.AND P5, PT, R17, RZ, PT ;  /* 0x000000ff1100720c */ /* 0x008fe40003fa6270 */
[----:B----4-:R-:W-:-:S02]  /*7b70*/  ISETP.GE.AND P3, PT, R3, RZ, PT ;  /* 0x000000ff0300720c */ /* 0x010fc40003f66270 */
[----:B------:R-:W-:-:S05]  /*7b80*/  LOP3.LUT R6, R6, 0x1000, R14, 0xf8, !PT ;  /* 0x0000100006067812 */ /* 0x000fca00078ef80e */
[----:B------:R0:W-:Y:S04]  /*7b90*/  STL [R1+0x388], R6 ;  /* 0x0003880601007387 */ /* 0x0001e80000100800 */
[----:B------:R1:W-:Y:S04]  /*7ba0*/  STL [R1+0x384], R7 ;  /* 0x0003840701007387 */ /* 0x0003e80000100800 */
[----:B------:R-:W3:Y:S01]  /*7bb0*/  LDL R3, [R1+0x17d0] ;  /* 0x0017d00001037983 */ /* 0x000ee20000100800 */
[----:B0-----:R-:W-:-:S03]  /*7bc0*/  IMAD R6, R5, c[0x0][0x18c], RZ ;  /* 0x0000630005067a24 */ /* 0x001fc600078e02ff */
[----:B------:R-:W4:Y:S02]  /*7bd0*/  LDL R5, [R1+0x17dc] ;  /* 0x0017dc0001057983 */ /* 0x000f240000100800 */
[----:B------:R-:W-:Y:S01]  /*7be0*/  LEA R14, P1, R6, c[0x0][0x168], 0x1 ;  /* 0x00005a00060e7a11 */ /* 0x000fe200078208ff */
[----:B-1----:R-:W-:-:S03]  /*7bf0*/  IMAD.MOV.U32 R7, RZ, RZ, c[0x0][0x18c] ;  /* 0x00006300ff077624 */ /* 0x002fc600078e00ff */
[----:B------:R-:W-:Y:S01]  /*7c00*/  LEA.HI.X.SX32 R15, R6, c[0x0][0x16c], 0x1, P1 ;  /* 0x00005b00060f7a11 */ /* 0x000fe200008f0eff */
[----:B------:R-:W-:Y:S01]  /*7c10*/  IMAD R17, R7, 0x80, R6 ;  /* 0x0000008007117824 */ /* 0x000fe200078e0206 */
[----:B------:R-:W-:Y:S01]  /*7c20*/  ISETP.GE.AND P4, PT, R8, RZ, PT ;  /* 0x000000ff0800720c */ /* 0x000fe20003f86270 */
[----:B------:R-:W3:Y:S01]  /*7c30*/  LDL R7, [R1+0x17d4] ;  /* 0x0017d40001077983 */ /* 0x000ee20000100800 */
[----:B------:R-:W-:-:S03]  /*7c40*/  IMAD.MOV.U32 R8, RZ, RZ, R0 ;  /* 0x000000ffff087224 */ /* 0x000fc600078e0000 */
[----:B------:R-:W3:Y:S04]  /*7c50*/  LDL R6, [R1+0x17c8] ;  /* 0x0017c80001067983 */ /* 0x000ee80000100800 */
[----:B------:R0:W-:Y:S04]  /*7c60*/  STL.64 [R1+0x1880], R14 ;  /* 0x0018800e01007387 */ /* 0x0001e80000100a00 */
[----:B------:R-:W3:Y:S01]  /*7c70*/  LDL R0, [R1+0x17d8] ;  /* 0x0017d80001007983 */ /* 0x000ee20000100800 */
[----:B------:R-:W-:Y:S02]  /*7c80*/  LEA R16, P2, R17, c[0x0][0x168], 0x1 ;  /* 0x00005a0011107a11 */ /* 0x000fe400078408ff */
[----:B------:R-:W-:-:S02]  /*7c90*/  ISETP.GE.AND P1, PT, R2, RZ, PT ;  /* 0x000000ff0200720c */ /* 0x000fc40003f26270 */
[----:B------:R-:W-:Y:S01]  /*7ca0*/  LEA.HI.X.SX32 R17, R17, c[0x0][0x16c], 0x1, P2 ;  /* 0x00005b0011117a11 */ /* 0x000fe200010f0eff */
[----:B------:R-:W4:Y:S04]  /*7cb0*/  LDL R2, [R1+0x17c4] ;  /* 0x0017c40001027983 */ /* 0x000f280000100800 */
[----:B0-----:R-:W4:Y:S04]  /*7cc0*/  LDL R15, [R1+0x17e0] ;  /* 0x0017e000010f7983 */ /* 0x001f280000100800 */
[----:B------:R-:W-:Y:S04]  /*7cd0*/  STL [R1+0x192c], R16 ;  /* 0x00192c1001007387 */ /* 0x000fe80000100800 */
[----:B------:R-:W-:Y:S01]  /*7ce0*/  STL [R1+0x1928], R17 ;  /* 0x0019281101007387 */ /* 0x000fe20000100800 */
[----:B------:R-:W-:Y:S01]  /*7cf0*/  @!P4 IMAD.MOV R8, RZ, RZ, -R8 ;  /* 0x000000ffff08c224 */ /* 0x000fe200078e0a08 */
[----:B--2---:R-:W-:-:S02]  /*7d00*/  ISETP.GE.AND P2, PT, R4, RZ, PT ;  /* 0x000000ff0400720c */ /* 0x004fc40003f46270 */
[----:B------:R-:W2:Y:S04]  /*7d10*/  LDL R4, [R1+0x17bc] ;  /* 0x0017bc0001047983 */ /* 0x000ea80000100800 */
[----:B------:R-:W2:Y:S04]  /*7d20*/  LDL.LU R14, [R1+0x88] ;  /* 0x00008800010e7983 */ /* 0x000ea80000300800 */
[----:B------:R0:W-:Y:S04]  /*7d30*/  STL [R1+0x1e8], R8 ;  /* 0x0001e80801007387 */ /* 0x0001e80000100800 */
[----:B0-----:R-:W4:Y:S01]  /*7d40*/  LDL.LU R8, [R1+0x1a68] ;  /* 0x001a680001087983 */ /* 0x001f220000300800 */
[----:B---3--:R-:W-:-:S03]  /*7d50*/  ISETP.GE.AND P4, PT, R0, RZ, PT ;  /* 0x000000ff0000720c */ /* 0x008fc60003f86270 */
[----:B------:R-:W3:Y:S04]  /*7d60*/  LDL R0, [R1+0x17b8] ;  /* 0x0017b80001007983 */ /* 0x000ee80000100800 */
[----:B------:R-:W3:Y:S01]  /*7d70*/  LDL.LU R16, [R1+0x84] ;  /* 0x0000840001107983 */ /* 0x000ee20000300800 */
[----:B--2---:R-:W-:Y:S01]  /*7d80*/  @!P5 IMAD.MOV R14, RZ, RZ, -R14 ;  /* 0x000000ffff0ed224 */ /* 0x004fe200078e0a0e */
[----:B----4-:R-:W-:Y:S02]  /*7d90*/  ISETP.GE.AND P5, PT, R15, RZ, PT ;  /* 0x000000ff0f00720c */ /* 0x010fe40003fa6270 */
[----:B------:R-:W2:Y:S04]  /*7da0*/  LDL R15, [R1+0x17b0] ;  /* 0x0017b000010f7983 */ /* 0x000ea80000100800 */
[----:B------:R0:W-:Y:S04]  /*7db0*/  STL [R1+0x1e4], R14 ;  /* 0x0001e40e01007387 */ /* 0x0001e80000100800 */
[----:B0-----:R-:W4:Y:S01]  /*7dc0*/  LDL.LU R14, [R1+0x80] ;  /* 0x00008000010e7983 */ /* 0x001f220000300800 */
[----:B---3--:R-:W-:Y:S01]  /*7dd0*/  @!P3 IMAD.MOV R16, RZ, RZ, -R16 ;  /* 0x000000ffff10b224 */ /* 0x008fe200078e0a10 */
[----:B------:R-:W-:-:S02]  /*7de0*/  ISETP.GE.AND P3, PT, R5, RZ, PT ;  /* 0x000000ff0500720c */ /* 0x000fc40003f66270 */
[----:B------:R-:W3:Y:S04]  /*7df0*/  LDL R5, [R1+0x17b4] ;  /* 0x0017b40001057983 */ /* 0x000ee80000100800 */
[----:B------:R0:W-:Y:S04]  /*7e00*/  STL [R1+0x1e0], R16 ;  /* 0x0001e01001007387 */ /* 0x0001e80000100800 */
[----:B0-----:R-:W2:Y:S01]  /*7e10*/  LDL.LU R16, [R1+0x7c] ;  /* 0x00007c0001107983 */ /* 0x001ea20000300800 */
[----:B----4-:R-:W-:Y:S01]  /*7e20*/  @!P1 IMAD.MOV R14, RZ, RZ, -R14 ;  /* 0x000000ffff0e9224 */ /* 0x010fe200078e0a0e */
[----:B------:R-:W-:-:S02]  /*7e30*/  ISETP.GE.AND P1, PT, R7, RZ, PT ;  /* 0x000000ff0700720c */ /* 0x000fc40003f26270 */
[----:B------:R-:W4:Y:S04]  /*7e40*/  LDL R7, [R1+0x17a8] ;  /* 0x0017a80001077983 */ /* 0x000f280000100800 */
[----:B------:R0:W-:Y:S04]  /*7e50*/  STL [R1+0x1dc], R14 ;  /* 0x0001dc0e01007387 */ /* 0x0001e80000100800 */
[----:B0-----:R-:W3:Y:S01]  /*7e60*/  LDL.LU R14, [R1+0x78] ;  /* 0x00007800010e7983 */ /* 0x001ee20000300800 */
[----:B--2---:R-:W-:Y:S01]  /*7e70*/  @!P2 IMAD.MOV R16, RZ, RZ, -R16 ;  /* 0x000000ffff10a224 */ /* 0x004fe200078e0a10 */
[----:B------:R-:W-:-:S02]  /*7e80*/  ISETP.GE.AND P2, PT, R3, RZ, PT ;  /* 0x000000ff0300720c */ /* 0x000fc40003f46270 */
[----:B------:R-:W2:Y:S04]  /*7e90*/  LDL R3, [R1+0x17ac] ;  /* 0x0017ac0001037983 */ /* 0x000ea80000100800 */
[----:B------:R0:W-:Y:S04]  /*7ea0*/  STL [R1+0x1d8], R16 ;  /* 0x0001d81001007387 */ /* 0x0001e80000100800 */
[----:B0-----:R-:W2:Y:S01]  /*7eb0*/  LDL.LU R16, [R1+0x74] ;  /* 0x0000740001107983 */ /* 0x001ea20000300800 */
[----:B---3--:R-:W-:Y:S01]  /*7ec0*/  @!P4 IMAD.MOV R14, RZ, RZ, -R14 ;  /* 0x000000ffff0ec224 */ /* 0x008fe200078e0a0e */
[----:B------:R-:W-:-:S02]  /*7ed0*/  ISETP.GE.AND P4, PT, R6, RZ, PT ;  /* 0x000000ff0600720c */ /* 0x000fc40003f86270 */
[----:B------:R-:W3:Y:S04]  /*7ee0*/  LDL R6, [R1+0x17a0] ;  /* 0x0017a00001067983 */ /* 0x000ee80000100800 */
        /* <DEDUP_REMOVED lines=28> */
[----:B----4-:R-:W-:-:S02]  /*80b0*/  ISETP.GE.AND P5, PT, R7, RZ, PT ;  /* 0x000000ff0700720c */ /* 0x010fc40003fa6270 */
[----:B------:R-:W3:Y:S04]  /*80c0*/  LDL R7, [R1+0x1788] ;  /* 0x0017880001077983 */ /* 0x000ee80000100800 */
[----:B------:R0:W-:Y:S04]  /*80d0*/  STL [R1+0x1b8], R14 ;  /* 0x0001b80e01007387 */ /* 0x0001e80000100800 */
[----:B0-----:R-:W4:Y:S01]  /*80e0*/  LDL.LU R14, [R1+0x58] ;  /* 0x00005800010e7983 */ /* 0x001f220000300800 */
[----:B--2---:R-:W-:Y:S01]  /*80f0*/  @!P3 IMAD.MOV R16, RZ, RZ, -R16 ;  /* 0x000000ffff10b224 */ /* 0x004fe200078e0a10 */
[----:B------:R-:W-:-:S02]  /*8100*/  ISETP.GE.AND P3, PT, R3, RZ, PT ;  /* 0x000000ff0300720c */ /* 0x000fc40003f66270 */
[----:B------:R-:W2:Y:S04]  /*8110*/  LDL R3, [R1+0x178c] ;  /* 0x00178c0001037983 */ /* 0x000ea80000100800 */
        /* <DEDUP_REMOVED lines=337> */
[----:B--2---:R-:W-:-:S05]  /*9630*/  @!P4 IMAD.MOV R16, RZ, RZ, -R16 ;  /* 0x000000ffff10c224 */ /* 0x004fca00078e0a10 */
[----:B------:R0:W-:Y:S04]  /*9640*/  STL [R1+0x5c], R16 ;  /* 0x00005c1001007387 */ /* 0x0001e80000100800 */
[----:B0-----:R-:W2:Y:S01]  /*9650*/  LDL.LU R16, [R1+0x10c] ;  /* 0x00010c0001107983 */ /* 0x001ea20000300800 */
[----:B------:R-:W-:-:S03]  /*9660*/  ISETP.GE.AND P4, PT, R0, RZ, PT ;  /* 0x000000ff0000720c */ /* 0x000fc60003f86270 */
[----:B------:R-:W2:Y:S01]  /*9670*/  LDL R0, [R1+0x1670] ;  /* 0x0016700001007983 */ /* 0x000ea20000100800 */
[----:B---3--:R-:W-:-:S05]  /*9680*/  @!P5 IMAD.MOV R14, RZ, RZ, -R14 ;  /* 0x000000ffff0ed224 */ /* 0x008fca00078e0a0e */
[----:B------:R0:W-:Y:S04]  /*9690*/  STL [R1+0x58], R14 ;  /* 0x0000580e01007387 */ /* 0x0001e80000100800 */
[----:B0-----:R-:W3:Y:S01]  /*96a0*/  LDL.LU R14, [R1+0x124] ;  /* 0x00012400010e7983 */ /* 0x001ee20000300800 */
[----:B----4-:R-:W-:-:S03]  /*96b0*/  ISETP.GE.AND P5, PT, R15, RZ, PT ;  /* 0x000000ff0f00720c */ /* 0x010fc60003fa6270 */
[----:B------:R-:W4:Y:S01]  /*96c0*/  LDL R15, [R1+0x166c] ;  /* 0x00166c00010f7983 */ /* 0x000f220000100800 */
[----:B--2---:R-:W-:Y:S01]  /*96d0*/  @!P3 IMAD.MOV R16, RZ, RZ, -R16 ;  /* 0x000000ffff10b224 */ /* 0x004fe200078e0a10 */
[----:B------:R-:W-:Y:S02]  /*96e0*/  ISETP.GE.AND P3, PT, R5, RZ, PT ;  /* 0x000000ff0500720c */ /* 0x000fe40003f66270 */
[----:B------:R-:W2:Y:S04]  /*96f0*/  LDL.LU R5, [R1+0x108] ;  /* 0x0001080001057983 */ /* 0x000ea80000300800 */
[----:B------:R-:W-:Y:S01]  /*9700*/  STL [R1+0x54], R16 ;  /* 0x0000541001007387 */ /* 0x000fe20000100800 */
[----:B---3--:R-:W-:-:S05]  /*9710*/  @!P1 IMAD.MOV R14, RZ, RZ, -R14 ;  /* 0x000000ffff0e9224 */ /* 0x008fca00078e0a0e */
[----:B------:R0:W-:Y:S01]  /*9720*/  STL [R1+0x50], R14 ;  /* 0x0000500e01007387 */ /* 0x0001e20000100800 */
[----:B------:R-:W-:-:S03]  /*9730*/  ISETP.GE.AND P1, PT, R7, RZ, PT ;  /* 0x000000ff0700720c */ /* 0x000fc60003f26270 */
[----:B0-----:R-:W3:Y:S04]  /*9740*/  LDL R14, [R1+0x1668] ;  /* 0x00166800010e7983 */ /* 0x001ee80000100800 */
[----:B------:R-:W3:Y:S04]  /*9750*/  LDL.LU R16, [R1+0x44] ;  /* 0x0000440001107983 */ /* 0x000ee80000300800 */
[----:B------:R-:W4:Y:S01]  /*9760*/  LDL R7, [R1+0x1664] ;  /* 0x0016640001077983 */ /* 0x000f220000100800 */
[----:B--2---:R-:W-:Y:S01]  /*9770*/  @!P2 IMAD.MOV R5, RZ, RZ, -R5 ;  /* 0x000000ffff05a224 */ /* 0x004fe200078e0a05 */
[----:B------:R-:W-:-:S02]  /*9780*/  ISETP.GE.AND P2, PT, R3, RZ, PT ;  /* 0x000000ff0300720c */ /* 0x000fc40003f46270 */
[----:B------:R-:W2:Y:S04]  /*9790*/  LDL.LU R3, [R1+0x40] ;  /* 0x0000400001037983 */ /* 0x000ea80000300800 */
[----:B------:R0:W-:Y:S04]  /*97a0*/  STL [R1+0x4c], R5 ;  /* 0x00004c0501007387 */ /* 0x0001e80000100800 */
[----:B0-----:R-:W4:Y:S01]  /*97b0*/  LDL R5, [R1+0x1660] ;  /* 0x0016600001057983 */ /* 0x001f220000100800 */
[----:B---3--:R-:W-:-:S05]  /*97c0*/  @!P4 IMAD.MOV R16, RZ, RZ, -R16 ;  /* 0x000000ffff10c224 */ /* 0x008fca00078e0a10 */
[----:B------:R0:W-:Y:S01]  /*97d0*/  STL [R1+0x48], R16 ;  /* 0x0000481001007387 */ /* 0x0001e20000100800 */
[----:B------:R-:W-:-:S03]  /*97e0*/  ISETP.GE.AND P4, PT, R6, RZ, PT ;  /* 0x000000ff0600720c */ /* 0x000fc60003f86270 */
[----:B0-----:R-:W3:Y:S04]  /*97f0*/  LDL.LU R16, [R1+0x3c] ;  /* 0x00003c0001107983 */ /* 0x001ee80000300800 */
[----:B------:R-:W4:Y:S01]  /*9800*/  LDL R6, [R1+0x165c] ;  /* 0x00165c0001067983 */ /* 0x000f220000100800 */
[----:B--2---:R-:W-:Y:S01]  /*9810*/  @!P5 IMAD.MOV R3, RZ, RZ, -R3 ;  /* 0x000000ffff03d224 */ /* 0x004fe200078e0a03 */
[----:B------:R-:W-:Y:S02]  /*9820*/  ISETP.GE.AND P5, PT, R2, RZ, PT ;  /* 0x000000ff0200720c */ /* 0x000fe40003fa6270 */
        /* <DEDUP_REMOVED lines=9> */
[----:B------:R-:W-:-:S04]  /*98c0*/  ISETP.GE.AND P1, PT, R0, RZ, PT ;  /* 0x000000ff0000720c */ /* 0x000fc80003f26270 */
[----:B------:R0:W-:Y:S04]  /*98d0*/  STL [R1+0x3c], R3 ;  /* 0x00003c0301007387 */ /* 0x0001e80000100800 */
[----:B0-----:R-:W2:Y:S04]  /*98e0*/  LDL R3, [R1+0x1650] ;  /* 0x0016500001037983 */ /* 0x001ea80000100800 */
[----:B------:R-:W2:Y:S04]  /*98f0*/  LDL.LU R0, [R1+0x34] ;  /* 0x0000340001007983 */ /* 0x000ea80000300800 */
[----:B------:R-:W2:Y:S01]  /*9900*/  LDL R17, [R1+0x164c] ;  /* 0x00164c0001117983 */ /* 0x000ea20000100800 */
[----:B---3--:R-:W-:Y:S01]  /*9910*/  @!P2 IMAD.MOV R16, RZ, RZ, -R16 ;  /* 0x000000ffff10a224 */ /* 0x008fe200078e0a10 */
[----:B----4-:R-:W-:-:S04]  /*9920*/  ISETP.GE.AND P2, PT, R15, RZ, PT ;  /* 0x000000ff0f00720c */ /* 0x010fc80003f46270 */
[----:B------:R0:W-:Y:S04]  /*9930*/  STL [R1+0x38], R16 ;  /* 0x0000381001007387 */ /* 0x0001e80000100800 */
[----:B0-----:R-:W3:Y:S04]  /*9940*/  LDL R16, [R1+0x1648] ;  /* 0x0016480001107983 */ /* 0x001ee80000100800 */
[----:B------:R-:W4:Y:S01]  /*9950*/  LDL.LU R15, [R1+0x30] ;  /* 0x00003000010f7983 */ /* 0x000f220000300800 */
[----:B--2---:R-:W-:Y:S01]  /*9960*/  @!P4 IMAD.MOV R0, RZ, RZ, -R0 ;  /* 0x000000ffff00c224 */ /* 0x004fe200078e0a00 */
[----:B------:R-:W-:-:S04]  /*9970*/  ISETP.GE.AND P4, PT, R14, RZ, PT ;  /* 0x000000ff0e00720c */ /* 0x000fc80003f86270 */
[----:B------:R0:W-:Y:S04]  /*9980*/  STL [R1+0x34], R0 ;  /* 0x0000340001007387 */ /* 0x0001e80000100800 */
[----:B0-----:R-:W2:Y:S04]  /*9990*/  LDL R0, [R1+0x1644] ;  /* 0x0016440001007983 */ /* 0x001ea80000100800 */
[----:B------:R-:W2:Y:S01]  /*99a0*/  LDL.LU R14, [R1+0x2c] ;  /* 0x00002c00010e7983 */ /* 0x000ea20000300800 */
[----:B----4-:R-:W-:Y:S01]  /*99b0*/  @!P5 IMAD.MOV R15, RZ, RZ, -R15 ;  /* 0x000000ffff0fd224 */ /* 0x010fe200078e0a0f */
[----:B------:R-:W-:-:S04]  /*99c0*/  ISETP.GE.AND P5, PT, R7, RZ, PT ;  /* 0x000000ff0700720c */ /* 0x000fc80003fa6270 */
[----:B------:R0:W-:Y:S04]  /*99d0*/  STL [R1+0x30], R15 ;  /* 0x0000300f01007387 */ /* 0x0001e80000100800 */
[----:B0-----:R-:W4:Y:S04]  /*99e0*/  LDL R15, [R1+0x1640] ;  /* 0x00164000010f7983 */ /* 0x001f280000100800 */
[----:B------:R-:W3:Y:S01]  /*99f0*/  LDL.LU R7, [R1+0x28] ;  /* 0x0000280001077983 */ /* 0x000ee20000300800 */
[----:B--2---:R-:W-:Y:S01]  /*9a00*/  @!P3 IMAD.MOV R14, RZ, RZ, -R14 ;  /* 0x000000ffff0eb224 */ /* 0x004fe200078e0a0e */
[----:B------:R-:W-:-:S02]  /*9a10*/  ISETP.GE.AND P3, PT, R5, RZ, PT ;  /* 0x000000ff0500720c */ /* 0x000fc40003f66270 */
[----:B------:R-:W2:Y:S04]  /*9a20*/  LDL.LU R5, [R1+0x24] ;  /* 0x0000240001057983 */ /* 0x000ea80000300800 */
[----:B------:R0:W-:Y:S04]  /*9a30*/  STL [R1+0x2c], R14 ;  /* 0x00002c0e01007387 */ /* 0x0001e80000100800 */
[----:B0-----:R-:W4:Y:S01]  /*9a40*/  LDL R14, [R1+0x163c] ;  /* 0x00163c00010e7983 */ /* 0x001f220000100800 */
[----:B---3--:R-:W-:Y:S01]  /*9a50*/  @!P1 IMAD.MOV R7, RZ, RZ, -R7 ;  /* 0x000000ffff079224 */ /* 0x008fe200078e0a07 */
[----:B------:R-:W-:-:S04]  /*9a60*/  ISETP.GE.AND P1, PT, R6, RZ, PT ;  /* 0x000000ff0600720c */ /* 0x000fc80003f26270 */
[----:B------:R0:W-:Y:S04]  /*9a70*/  STL [R1+0x28], R7 ;  /* 0x0000280701007387 */ /* 0x0001e80000100800 */
[----:B0-----:R-:W3:Y:S04]  /*9a80*/  LDL.LU R7, [R1+0x1a64] ;  /* 0x001a640001077983 */ /* 0x001ee80000300800 */
[----:B------:R-:W3:Y:S01]  /*9a90*/  LDL.LU R6, [R1+0x20] ;  /* 0x0000200001067983 */ /* 0x000ee20000300800 */
[----:B--2---:R-:W-:Y:S01]  /*9aa0*/  @!P2 IMAD.MOV R5, RZ, RZ, -R5 ;  /* 0x000000ffff05a224 */ /* 0x004fe200078e0a05 */
[----:B------:R-:W-:-:S02]  /*9ab0*/  ISETP.GE.AND P2, PT, R2, RZ, PT ;  /* 0x000000ff0200720c */ /* 0x000fc40003f46270 */
[----:B------:R-:W2:Y:S04]  /*9ac0*/  LDL R2, [R1+0x1638] ;  /* 0x0016380001027983 */ /* 0x000ea80000100800 */
[----:B------:R0:W-:Y:S04]  /*9ad0*/  STL [R1+0x24], R5 ;  /* 0x0000240501007387 */ /* 0x0001e80000100800 */
[----:B0-----:R-:W2:Y:S01]  /*9ae0*/  LDL.LU R5, [R1+0x1c] ;  /* 0x00001c0001057983 */ /* 0x001ea20000300800 */
[----:B---3--:R-:W-:Y:S01]  /*9af0*/  @!P4 IMAD.MOV R6, RZ, RZ, -R6 ;  /* 0x000000ffff06c224 */ /* 0x008fe200078e0a06 */
[----:B------:R-:W-:-:S04]  /*9b00*/  ISETP.GE.AND P4, PT, R4, RZ, PT ;  /* 0x000000ff0400720c */ /* 0x000fc80003f86270 */
[----:B------:R0:W-:Y:S04]  /*9b10*/  STL [R1+0x20], R6 ;  /* 0x0000200601007387 */ /* 0x0001e80000100800 */
[----:B0-----:R-:W3:Y:S04]  /*9b20*/  LDL.LU R6, [R1+0x1a60] ;  /* 0x001a600001067983 */ /* 0x001ee80000300800 */
[----:B------:R-:W3:Y:S01]  /*9b30*/  LDL.LU R4, [R1+0x18] ;  /* 0x0000180001047983 */ /* 0x000ee20000300800 */
[----:B--2---:R-:W-:Y:S01]  /*9b40*/  @!P5 IMAD.MOV R5, RZ, RZ, -R5 ;  /* 0x000000ffff05d224 */ /* 0x004fe200078e0a05 */
[----:B------:R-:W-:-:S04]  /*9b50*/  ISETP.GE.AND P5, PT, R3, RZ, PT ;  /* 0x000000ff0300720c */ /* 0x000fc80003fa6270 */
[----:B------:R0:W-:Y:S04]  /*9b60*/  STL [R1+0x1c], R5 ;  /* 0x00001c0501007387 */ /* 0x0001e80000100800 */
[----:B0-----:R-:W2:Y:S04]  /*9b70*/  LDL.LU R5, [R1+0x1a5c] ;  /* 0x001a5c0001057983 */ /* 0x001ea80000300800 */
[----:B------:R-:W2:Y:S01]  /*9b80*/  LDL.LU R3, [R1+0x14] ;  /* 0x0000140001037983 */ /* 0x000ea20000300800 */
        /* <DEDUP_REMOVED lines=10> */
[----:B---3--:R-:W-:-:S05]  /*9c30*/  @!P2 IMAD.MOV R17, RZ, RZ, -R17 ;  /* 0x000000ffff11a224 */ /* 0x008fca00078e0a11 */
[----:B------:R0:W-:Y:S04]  /*9c40*/  STL [R1+0x10], R17 ;  /* 0x0000101101007387 */ /* 0x0001e80000100800 */
[----:B0-----:R-:W3:Y:S01]  /*9c50*/  LDL.LU R17, [R1+0x8] ;  /* 0x0000080001117983 */ /* 0x001ee20000300800 */
[----:B--2---:R-:W-:Y:S01]  /*9c60*/  @!P4 IMAD.MOV R16, RZ, RZ, -R16 ;  /* 0x000000ffff10c224 */ /* 0x004fe200078e0a10 */
[----:B----4-:R-:W-:-:S04]  /*9c70*/  ISETP.GE.AND P4, PT, R15, RZ, PT ;  /* 0x000000ff0f00720c */ /* 0x010fc80003f86270 */
[----:B------:R0:W-:Y:S04]  /*9c80*/  STL [R1+0x19bc], R16 ;  /* 0x0019bc1001007387 */ /* 0x0001e80000100800 */
[----:B0-----:R-:W2:Y:S04]  /*9c90*/  LDL R16, [R1+0x162c] ;  /* 0x00162c0001107983 */ /* 0x001ea80000100800 */
[----:B------:R-:W4:Y:S01]  /*9ca0*/  LDL.LU R15, [R1+0x4] ;  /* 0x00000400010f7983 */ /* 0x000f220000300800 */
[----:B------:R-:W-:Y:S01]  /*9cb0*/  ISETP.GE.AND P2, PT, R0, RZ, PT ;  /* 0x000000ff0000720c */ /* 0x000fe20003f46270 */
[----:B---3--:R-:W-:Y:S01]  /*9cc0*/  @!P5 IMAD.MOV R17, RZ, RZ, -R17 ;  /* 0x000000ffff11d224 */ /* 0x008fe200078e0a11 */
[----:B------:R-:W-:-:S04]  /*9cd0*/  ISETP.GE.AND P5, PT, R14, RZ, PT ;  /* 0x000000ff0e00720c */ /* 0x000fc80003fa6270 */
[----:B------:R0:W-:Y:S04]  /*9ce0*/  STL [R1+0x19c0], R17 ;  /* 0x0019c01101007387 */ /* 0x0001e80000100800 */
[----:B0-----:R-:W3:Y:S04]  /*9cf0*/  LDL R17, [R1+0x1630] ;  /* 0x0016300001117983 */ /* 0x001ee80000100800 */
[----:B------:R-:W2:Y:S04]  /*9d00*/  LDL.LU R14, [R1] ;  /* 0x00000000010e7983 */ /* 0x000ea80000300800 */
[----:B------:R-:W3:Y:S01]  /*9d10*/  LDL R0, [R1+0x1620] ;  /* 0x0016200001007983 */ /* 0x000ee20000100800 */
[----:B----4-:R-:W-:Y:S01]  /*9d20*/  @!P3 IMAD.MOV R15, RZ, RZ, -R15 ;  /* 0x000000ffff0fb224 */ /* 0x010fe200078e0a0f */
[----:B------:R-:W-:-:S04]  /*9d30*/  ISETP.GE.AND P3, PT, R2, RZ, PT ;  /* 0x000000ff0200720c */ /* 0x000fc80003f66270 */
[----:B------:R0:W-:Y:S04]  /*9d40*/  STL [R1+0x19c4], R15 ;  /* 0x0019c40f01007387 */ /* 0x0001e80000100800 */
[----:B0-----:R-:W4:Y:S04]  /*9d50*/  LDL R15, [R1+0x1634] ;  /* 0x00163400010f7983 */ /* 0x001f280000100800 */
[----:B------:R-:W3:Y:S01]  /*9d60*/  LDL.LU R2, [R1+0x1a50] ;  /* 0x001a500001027983 */ /* 0x000ee20000300800 */
[----:B------:R-:W-:Y:S02]  /*9d70*/  @!P4 IMAD.MOV R3, RZ, RZ, -R3 ;  /* 0x000000ffff03c224 */ /* 0x000fe400078e0a03 */
[----:B--2---:R-:W-:-:S05]  /*9d80*/  @!P1 IMAD.MOV R14, RZ, RZ, -R14 ;  /* 0x000000ffff0e9224 */ /* 0x004fca00078e0a0e */
[----:B------:R0:W-:Y:S04]  /*9d90*/  STL [R1+0x19c8], R14 ;  /* 0x0019c80e01007387 */ /* 0x0001e80000100800 */
[----:B0-----:R-:W2:Y:S01]  /*9da0*/  LDL R14, [R1+0x161c] ;  /* 0x00161c00010e7983 */ /* 0x001ea20000100800 */
[----:B----4-:R-:W-:-:S03]  /*9db0*/  ISETP.GE.AND P1, PT, R15, RZ, PT ;  /* 0x000000ff0f00720c */ /* 0x010fc60003f26270 */
[----:B------:R-:W4:Y:S01]  /*9dc0*/  LDL R15, [R1+0x1618] ;  /* 0x00161800010f7983 */ /* 0x000f220000100800 */
[----:B---3--:R-:W-:Y:S01]  /*9dd0*/  @!P2 IMAD.MOV R2, RZ, RZ, -R2 ;  /* 0x000000ffff02a224 */ /* 0x008fe200078e0a02 */
[----:B------:R-:W-:-:S04]  /*9de0*/  ISETP.GE.AND P2, PT, R17, RZ, PT ;  /* 0x000000ff1100720c */ /* 0x000fc80003f46270 */
[----:B------:R0:W-:Y:S04]  /*9df0*/  STL [R1+0x19cc], R2 ;  /* 0x0019cc0201007387 */ /* 0x0001e80000100800 */
[----:B------:R-:W3:Y:S04]  /*9e00*/  LDL R17, [R1+0x1614] ;  /* 0x0016140001117983 */ /* 0x000ee80000100800 */
[----:B0-----:R-:W3:Y:S04]  /*9e10*/  LDL R2, [R1+0x1624] ;  /* 0x0016240001027983 */ /* 0x001ee80000100800 */
[----:B------:R0:W-:Y:S04]  /*9e20*/  STL [R1+0x19d0], R3 ;  /* 0x0019d00301007387 */ /* 0x0001e80000100800 */
[----:B0-----:R-:W4:Y:S01]  /*9e30*/  LDL R3, [R1+0x1628] ;  /* 0x0016280001037983 */ /* 0x001f220000100800 */
[----:B------:R-:W-:Y:S01]  /*9e40*/  @!P5 IMAD.MOV R4, RZ, RZ, -R4 ;  /* 0x000000ffff04d224 */ /* 0x000fe200078e0a04 */
[----:B------:R-:W-:Y:S01]  /*9e50*/  ISETP.GE.AND P4, PT, R16, RZ, PT ;  /* 0x000000ff1000720c */ /* 0x000fe20003f86270 */
[----:B------:R-:W-:Y:S01]  /*9e60*/  @!P3 IMAD.MOV R5, RZ, RZ, -R5 ;  /* 0x000000ffff05b224 */ /* 0x000fe200078e0a05 */
[----:B------:R-:W4:Y:S01]  /*9e70*/  LDL R16, [R1+0x1610] ;  /* 0x0016100001107983 */ /* 0x000f220000100800 */
[----:B------:R-:W-:-:S03]  /*9e80*/  @!P1 IMAD.MOV R6, RZ, RZ, -R6 ;  /* 0x000000ffff069224 */ /* 0x000fc600078e0a06 */
[----:B------:R-:W-:Y:S01]  /*9e90*/  STL [R1+0x19d4], R4 ;  /* 0x0019d40401007387 */ /* 0x000fe20000100800 */
[----:B------:R-:W-:Y:S01]  /*9ea0*/  ISETP.GE.AND P1, PT, R0, RZ, PT ;  /* 0x000000ff0000720c */ /* 0x000fe20003f26270 */
[----:B------:R-:W-:-:S05]  /*9eb0*/  @!P2 IMAD.MOV R7, RZ, RZ, -R7 ;  /* 0x000000ffff07a224 */ /* 0x000fca00078e0a07 */
[----:B------:R-:W-:Y:S01]  /*9ec0*/  @!P4 IMAD.MOV R8, RZ, RZ, -R8 ;  /* 0x000000ffff08c224 */ /* 0x000fe200078e0a08 */
[----:B--2---:R-:W-:Y:S02]  /*9ed0*/  ISETP.GE.AND P2, PT, R14, RZ, PT ;  /* 0x000000ff0e00720c */ /* 0x004fe40003f46270 */
[----:B---3--:R-:W-:Y:S02]  /*9ee0*/  ISETP.GE.AND P3, PT, R2, RZ, PT ;  /* 0x000000ff0200720c */ /* 0x008fe40003f66270 */
[----:B----4-:R-:W-:Y:S02]  /*9ef0*/  ISETP.GE.AND P5, PT, R3, RZ, PT ;  /* 0x000000ff0300720c */ /* 0x010fe40003fa6270 */
[----:B------:R-:W2:Y:S04]  /*9f00*/  LDL R3, [R1+0x160c] ;  /* 0x00160c0001037983 */ /* 0x000ea80000100800 */
[----:B------:R-:W-:Y:S04]  /*9f10*/  STL [R1+0x19d8], R5 ;  /* 0x0019d80501007387 */ /* 0x000fe80000100800 */
[----:B------:R-:W3:Y:S04]  /*9f20*/  LDL R2, [R1+0x1608] ;  /* 0x0016080001027983 */ /* 0x000ee80000100800 */
[----:B------:R0:W-:Y:S04]  /*9f30*/  STL [R1+0x19dc], R6 ;  /* 0x0019dc0601007387 */ /* 0x0001e80000100800 */
[----:B------:R-:W4:Y:S01]  /*9f40*/  LDL R0, [R1+0x1604] ;  /* 0x0016040001007983 */ /* 0x000f220000100800 */
[----:B------:R-:W-:-:S03]  /*9f50*/  ISETP.GE.AND P4, PT, R15, RZ, PT ;  /* 0x000000ff0f00720c */ /* 0x000fc60003f86270 */
[----:B------:R-:W-:Y:S04]  /*9f60*/  STL [R1+0x19e0], R7 ;  /* 0x0019e00701007387 */ /* 0x000fe80000100800 */
[----:B------:R-:W4:Y:S04]  /*9f70*/  LDL R14, [R1+0x1600] ;  /* 0x00160000010e7983 */ /* 0x000f280000100800 */
[----:B------:R-:W-:Y:S04]  /*9f80*/  STL [R1+0x19e4], R8 ;  /* 0x0019e40801007387 */ /* 0x000fe80000100800 */
[----:B------:R-:W4:Y:S01]  /*9f90*/  LDL R15, [R1+0x15fc] ;  /* 0x0015fc00010f7983 */ /* 0x000f220000100800 */
[----:B------:R-:W-:-:S02]  /*9fa0*/  @!P5 IMAD.MOV R9, RZ, RZ, -R9 ;  /* 0x000000ffff09d224 */ /* 0x000fc400078e0a09 */
[----:B------:R-:W-:Y:S01]  /*9fb0*/  @!P3 IMAD.MOV R10, RZ, RZ, -R10 ;  /* 0x000000ffff0ab224 */ /* 0x000fe200078e0a0a */
[----:B------:R-:W-:Y:S01]  /*9fc0*/  ISETP.GE.AND P5, PT, R17, RZ, PT ;  /* 0x000000ff1100720c */ /* 0x000fe20003fa6270 */
[----:B------:R-:W-:Y:S01]  /*9fd0*/  @!P1 IMAD.MOV R11, RZ, RZ, -R11 ;  /* 0x000000ffff0b9224 */ /* 0x000fe200078e0a0b */
[----:B------:R-:W-:Y:S01]  /*9fe0*/  STL [R1+0x19e8], R9 ;  /* 0x0019e80901007387 */ /* 0x000fe20000100800 */
[----:B------:R-:W-:Y:S01]  /*9ff0*/  @!P2 IMAD.MOV R12, RZ, RZ, -R12 ;  /* 0x000000ffff0ca224 */ /* 0x000fe200078e0a0c */
[----:B------:R-:W-:Y:S01]  /*a000*/  ISETP.GE.AND P3, PT, R16, RZ, PT ;  /* 0x000000ff1000720c */ /* 0x000fe20003f66270 */
[----:B------:R-:W-:Y:S01]  /*a010*/  @!P4 IMAD.MOV R13, RZ, RZ, -R13 ;  /* 0x000000ffff0dc224 */ /* 0x000fe200078e0a0d */
[----:B------:R-:W4:Y:S04]  /*a020*/  LDL R17, [R1+0x15f8] ;  /* 0x0015f80001117983 */ /* 0x000f280000100800 */
[----:B------:R-:W-:Y:S04]  /*a030*/  STL [R1+0x19ec], R10 ;  /* 0x0019ec0a01007387 */ /* 0x000fe80000100800 */
[----:B------:R-:W4:Y:S04]  /*a040*/  LDL R16, [R1+0x15f4] ;  /* 0x0015f40001107983 */ /* 0x000f280000100800 */
[----:B------:R-:W-:Y:S04]  /*a050*/  STL [R1+0x19f0], R11 ;  /* 0x0019f00b01007387 */ /* 0x000fe80000100800 */
[----:B------:R-:W-:Y:S04]  /*a060*/  STL [R1+0x19f4], R12 ;  /* 0x0019f40c01007387 */ /* 0x000fe80000100800 */
[----:B0-----:R-:W4:Y:S04]  /*a070*/  LDL R6, [R1+0x15e8] ;  /* 0x0015e80001067983 */ /* 0x001f280000100800 */
[----:B------:R-:W-:Y:S04]  /*a080*/  STL [R1+0x19f8], R13 ;  /* 0x0019f80d01007387 */ /* 0x000fe80000100800 */
[----:B------:R-:W4:Y:S01]  /*a090*/  LDL R5, [R1+0x15ec] ;  /* 0x0015ec0001057983 */ /* 0x000f220000100800 */
[----:B------:R-:W-:-:S02]  /*a0a0*/  @!P5 IMAD.MOV R18, RZ, RZ, -R18 ;  /* 0x000000ffff12d224 */ /* 0x000fc400078e0a12 */
[----:B------:R-:W-:Y:S01]  /*a0b0*/  @!P3 IMAD.MOV R19, RZ, RZ, -R19 ;  /* 0x000000ffff13b224 */ /* 0x000fe200078e0a13 */
[----:B--2---:R-:W-:Y:S02]  /*a0c0*/  ISETP.GE.AND P1, PT, R3, RZ, PT ;  /* 0x000000ff0300720c */ /* 0x004fe40003f26270 */
[----:B---3--:R-:W-:Y:S02]  /*a0d0*/  ISETP.GE.AND P2, PT, R2, RZ, PT ;  /* 0x000000ff0200720c */ /* 0x008fe40003f46270 */
[----:B----4-:R-:W-:Y:S02]  /*a0e0*/  ISETP.GE.AND P4, PT, R0, RZ, PT ;  /* 0x000000ff0000720c */ /* 0x010fe40003f86270 */
[----:B------:R-:W2:Y:S07]  /*a0f0*/  LDL R0, [R1+0x15f0] ;  /* 0x0015f00001007983 */ /* 0x000eae0000100800 */
[----:B------:R-:W-:-:S02]  /*a100*/  @!P1 IMAD.MOV R20, RZ, RZ, -R20 ;  /* 0x000000ffff149224 */ /* 0x000fc400078e0a14 */
[----:B------:R-:W-:Y:S01]  /*a110*/  @!P2 IMAD.MOV R21, RZ, RZ, -R21 ;  /* 0x000000ffff15a224 */ /* 0x000fe200078e0a15 */
[----:B------:R-:W-:Y:S04]  /*a120*/  STL [R1+0x19fc], R18 ;  /* 0x0019fc1201007387 */ /* 0x000fe80000100800 */
[----:B------:R-:W-:Y:S04]  /*a130*/  STL [R1+0x1a00], R19 ;  /* 0x001a001301007387 */ /* 0x000fe80000100800 */
[----:B------:R-:W-:Y:S04]  /*a140*/  STL [R1+0x1a04], R20 ;  /* 0x001a041401007387 */ /* 0x000fe80000100800 */
[----:B------:R-:W-:Y:S04]  /*a150*/  STL [R1+0x1a08], R21 ;  /* 0x001a081501007387 */ /* 0x000fe80000100800 */
[----:B------:R-:W3:Y:S04]  /*a160*/  LDL.LU R4, [R1+0x1e8] ;  /* 0x0001e80001047983 */ /* 0x000ee80000300800 */
[----:B------:R-:W4:Y:S01]  /*a170*/  LDL.LU R3, [R1+0x1e4] ;  /* 0x0001e40001037983 */ /* 0x000f220000300800 */
[----:B------:R-:W-:-:S02]  /*a180*/  ISETP.GE.AND P5, PT, R14, RZ, PT ;  /* 0x000000ff0e00720c */ /* 0x000fc40003fa6270 */
[----:B------:R-:W-:Y:S01]  /*a190*/  ISETP.GE.AND P3, PT, R15, RZ, PT ;  /* 0x000000ff0f00720c */ /* 0x000fe20003f66270 */
[----:B------:R-:W4:Y:S04]  /*a1a0*/  LDL.LU R2, [R1+0x1e0] ;  /* 0x0001e00001027983 */ /* 0x000f280000300800 */
[----:B------:R-:W4:Y:S04]  /*a1b0*/  LDL.LU R14, [R1+0x1dc] ;  /* 0x0001dc00010e7983 */ /* 0x000f280000300800 */
[----:B------:R-:W4:Y:S01]  /*a1c0*/  LDL.LU R15, [R1+0x1d8] ;  /* 0x0001d800010f7983 */ /* 0x000f220000300800 */
[----:B------:R-:W-:Y:S01]  /*a1d0*/  ISETP.GE.AND P1, PT, R17, RZ, PT ;  /* 0x000000ff1100720c */ /* 0x000fe20003f26270 */
[----:B------:R-:W-:Y:S01]  /*a1e0*/  @!P4 IMAD.MOV R22, RZ, RZ, -R22 ;  /* 0x000000ffff16c224 */ /* 0x000fe200078e0a16 */
[----:B------:R-:W-:Y:S01]  /*a1f0*/  ISETP.GE.AND P2, PT, R16, RZ, PT ;  /* 0x000000ff1000720c */ /* 0x000fe20003f46270 */
[----:B------:R-:W-:Y:S01]  /*a200*/  @!P5 IMAD.MOV R23, RZ, RZ, -R23 ;  /* 0x000000ffff17d224 */ /* 0x000fe200078e0a17 */
[----:B------:R-:W4:Y:S01]  /*a210*/  LDL.LU R17, [R1+0x1d4] ;  /* 0x0001d40001117983 */ /* 0x000f220000300800 */
[----:B------:R-:W-:Y:S01]  /*a220*/  ISETP.GE.AND P4, PT, R6, RZ, PT ;  /* 0x000000ff0600720c */ /* 0x000fe20003f86270 */
[----:B------:R-:W-:Y:S01]  /*a230*/  @!P3 IMAD.MOV R24, RZ, RZ, -R24 ;  /* 0x000000ffff18b224 */ /* 0x000fe200078e0a18 */
[----:B------:R-:W-:Y:S01]  /*a240*/  ISETP.NE.AND P0, PT, RZ, c[0x0][0x17c], PT ;  /* 0x00005f00ff007a0c */ /* 0x000fe20003f05270 */
[----:B------:R-:W4:Y:S01]  /*a250*/  LDL.LU R16, [R1+0x1d0] ;  /* 0x0001d00001107983 */ /* 0x000f220000300800 */
[----:B------:R-:W-:-:S04]  /*a260*/  ISETP.GE.AND P5, PT, R5, RZ, PT ;  /* 0x000000ff0500720c */ /* 0x000fc80003fa6270 */
[----:B------:R-:W-:Y:S01]  /*a270*/  @!P1 IMAD.MOV R25, RZ, RZ, -R25 ;  /* 0x000000ffff199224 */ /* 0x000fe200078e0a19 */
[----:B------:R-:W-:Y:S01]  /*a280*/  STL [R1+0x1a0c], R22 ;  /* 0x001a0c1601007387 */ /* 0x000fe20000100800 */
[----:B------:R-:W-:-:S03]  /*a290*/  @!P2 IMAD.MOV R26, RZ, RZ, -R26 ;  /* 0x000000ffff1aa224 */ /* 0x000fc600078e0a1a */
[----:B------:R-:W-:Y:S01]  /*a2a0*/  @!P4 IMAD.MOV R27, RZ, RZ, -R27 ;  /* 0x000000ffff1bc224 */ /* 0x000fe200078e0a1b */
[----:B------:R-:W-:Y:S04]  /*a2b0*/  STL [R1+0x1a10], R23 ;  /* 0x001a101701007387 */ /* 0x000fe80000100800 */
[----:B------:R-:W-:Y:S01]  /*a2c0*/  STL [R1+0x1a14], R24 ;  /* 0x001a141801007387 */ /* 0x000fe20000100800 */
[----:B------:R-:W-:-:S03]  /*a2d0*/  @!P5 IMAD.MOV R28, RZ, RZ, -R28 ;  /* 0x000000ffff1cd224 */ /* 0x000fc600078e0a1c */
[----:B------:R-:W-:Y:S04]  /*a2e0*/  STL [R1+0x1a18], R25 ;  /* 0x001a181901007387 */ /* 0x000fe80000100800 */
[----:B------:R-:W-:Y:S04]  /*a2f0*/  STL [R1+0x1a1c], R26 ;  /* 0x001a1c1a01007387 */ /* 0x000fe80000100800 */
[----:B------:R-:W-:Y:S04]  /*a300*/  STL [R1+0x1a20], R27 ;  /* 0x001a201b01007387 */ /* 0x000fe80000100800 */
[----:B------:R-:W-:Y:S01]  /*a310*/  STL [R1+0x1a24], R28 ;  /* 0x001a241c01007387 */ /* 0x000fe20000100800 */
[----:B--2---:R-:W-:-:S02]  /*a320*/  ISETP.GE.AND P6, PT, R0, RZ, PT ;  /* 0x000000ff0000720c */ /* 0x004fc40003fc6270 */
[----:B------:R-:W-:-:S11]  /*a330*/  LOP3.LUT R0, RZ, c[0x0][0x17c], RZ, 0x33, !PT ;  /* 0x00005f00ff007a12 */ /* 0x000fd600078e33ff */
[----:B------:R-:W-:Y:S01]  /*a340*/  @!P6 IMAD.MOV R29, RZ, RZ, -R29 ;  /* 0x000000ffff1de224 */ /* 0x000fe200078e0a1d */
[----:B---3--:R-:W-:-:S04]  /*a350*/  SEL R5, R0, R4, !P0 ;  /* 0x0000000400057207 */ /* 0x008fc80004000000 */
[----:B------:R-:W-:Y:S01]  /*a360*/  STL [R1+0x1a28], R29 ;  /* 0x001a281d01007387 */ /* 0x000fe20000100800 */
[----:B----4-:R-:W-:-:S03]  /*a370*/  SEL R4, R0, R3, !P0 ;  /* 0x0000000300047207 */ /* 0x010fc60004000000 */
[----:B------:R-:W-:Y:S01]  /*a380*/  STL [R1+0x1e8], R5 ;  /* 0x0001e80501007387 */ /* 0x000fe20000100800 */
[----:B------:R-:W-:-:S03]  /*a390*/  SEL R3, R0, R2, !P0 ;  /* 0x0000000200037207 */ /* 0x000fc60004000000 */
[----:B------:R0:W-:Y:S01]  /*a3a0*/  STL [R1+0x1e4], R4 ;  /* 0x0001e40401007387 */ /* 0x0001e20000100800 */
[----:B------:R-:W-:-:S03]  /*a3b0*/  SEL R2, R0, R14, !P0 ;  /* 0x0000000e00027207 */ /* 0x000fc60004000000 */
[----:B------:R1:W-:Y:S01]  /*a3c0*/  STL [R1+0x1e0], R3 ;  /* 0x0001e00301007387 */ /* 0x0003e20000100800 */
[----:B0-----:R-:W-:-:S03]  /*a3d0*/  SEL R4, R0, R15, !P0 ;  /* 0x0000000f00047207 */ /* 0x001fc60004000000 */
[----:B------:R0:W-:Y:S04]  /*a3e0*/  STL [R1+0x1dc], R2 ;  /* 0x0001dc0201007387 */ /* 0x0001e80000100800 */
[----:B------:R-:W-:Y:S04]  /*a3f0*/  STL [R1+0x1d8], R4 ;  /* 0x0001d80401007387 */ /* 0x000fe80000100800 */
[----:B------:R-:W2:Y:S01]  /*a400*/  LDL.LU R29, [R1+0x1bc] ;  /* 0x0001bc00011d7983 */ /* 0x000ea20000300800 */
[C---:B-1----:R-:W-:Y:S02]  /*a410*/  SEL R3, R0.reuse, R17, !P0 ;  /* 0x0000001100037207 */ /* 0x042fe40004000000 */
[----:B0-----:R-:W-:-:S03]  /*a420*/  SEL R2, R0, R16, !P0 ;  /* 0x0000001000027207 */ /* 0x001fc60004000000 */
[----:B------:R-:W-:Y:S04]  /*a430*/  STL [R1+0x1d4], R3 ;  /* 0x0001d40301007387 */ /* 0x000fe80000100800 */
[----:B--2---:R0:W-:Y:S04]  /*a440*/  STL [R1+0x1a44], R29 ;  /* 0x001a441d01007387 */ /* 0x0041e80000100800 */
[----:B------:R-:W-:Y:S04]  /*a450*/  STL [R1+0x1d0], R2 ;  /* 0x0001d00201007387 */ /* 0x000fe80000100800 */
[----:B0-----:R-:W2:Y:S04]  /*a460*/  LDL.LU R29, [R1+0x1c4] ;  /* 0x0001c400011d7983 */ /* 0x001ea80000300800 */
[----:B--2---:R0:W-:Y:S04]  /*a470*/  STL [R1+0x1a48], R29 ;  /* 0x001a481d01007387 */ /* 0x0041e80000100800 */
[----:B0-----:R-:W2:Y:S04]  /*a480*/  LDL.LU R29, [R1+0x1c8] ;  /* 0x0001c800011d7983 */ /* 0x001ea80000300800 */
[----:B--2---:R0:W-:Y:S04]  /*a490*/  STL [R1+0x1a4c], R29 ;  /* 0x001a4c1d01007387 */ /* 0x0041e80000100800 */
[----:B0-----:R-:W2:Y:S04]  /*a4a0*/  LDL.LU R29, [R1+0x1cc] ;  /* 0x0001cc00011d7983 */ /* 0x001ea80000300800 */
[----:B------:R-:W3:Y:S04]  /*a4b0*/  LDL.LU R28, [R1+0x1b8] ;  /* 0x0001b800011c7983 */ /* 0x000ee80000300800 */
[----:B------:R-:W4:Y:S04]  /*a4c0*/  LDL.LU R27, [R1+0x1b4] ;  /* 0x0001b400011b7983 */ /* 0x000f280000300800 */
[----:B------:R-:W3:Y:S04]  /*a4d0*/  LDL.LU R26, [R1+0x1ac] ;  /* 0x0001ac00011a7983 */ /* 0x000ee80000300800 */
        /* <DEDUP_REMOVED lines=23> */
[----:B------:R-:W3:Y:S01]  /*a650*/  LDL.LU R16, [R1+0x118] ;  /* 0x0001180001107983 */ /* 0x000ee20000300800 */
[----:B--2---:R-:W-:-:S05]  /*a660*/  SEL R29, R0, R29, !P0 ;  /* 0x0000001d001d7207 */ /* 0x004fca0004000000 */
[----:B------:R0:W-:Y:S04]  /*a670*/  STL [R1+0x1cc], R29 ;  /* 0x0001cc1d01007387 */ /* 0x0001e80000100800 */
[----:B0-----:R-:W2:Y:S02]  /*a680*/  LDL.LU R29, [R1+0x1a4c] ;  /* 0x001a4c00011d7983 */ /* 0x001ea40000300800 */
[----:B--2---:R-:W-:-:S05]  /*a690*/  SEL R29, R0, R29, !P0 ;  /* 0x0000001d001d7207 */ /* 0x004fca0004000000 */
[----:B------:R0:W-:Y:S04]  /*a6a0*/  STL [R1+0x1c8], R29 ;  /* 0x0001c81d01007387 */ /* 0x0001e80000100800 */
[----:B0-----:R-:W2:Y:S02]  /*a6b0*/  LDL.LU R29, [R1+0x1a48] ;  /* 0x001a4800011d7983 */ /* 0x001ea40000300800 */
[----:B--2---:R-:W-:-:S05]  /*a6c0*/  SEL R29, R0, R29, !P0 ;  /* 0x0000001d001d7207 */ /* 0x004fca0004000000 */
[----:B------:R0:W-:Y:S04]  /*a6d0*/  STL [R1+0x1c0], R29 ;  /* 0x0001c01d01007387 */ /* 0x0001e80000100800 */
[----:B0-----:R-:W2:Y:S02]  /*a6e0*/  LDL.LU R29, [R1+0x1a44] ;  /* 0x001a4400011d7983 */ /* 0x001ea40000300800 */
[----:B--2---:R-:W-:-:S05]  /*a6f0*/  SEL R29, R0, R29, !P0 ;  /* 0x0000001d001d7207 */ /* 0x004fca0004000000 */
[----:B------:R3:W-:Y:S02]  /*a700*/  STL [R1+0x1bc], R29 ;  /* 0x0001bc1d01007387 */ /* 0x0007e40000100800 */
[C---:B---3--:R-:W-:Y:S02]  /*a710*/  SEL R29, R0.reuse, R28, !P0 ;  /* 0x0000001c001d7207 */ /* 0x048fe40004000000 */
[C---:B----4-:R-:W-:Y:S02]  /*a720*/  SEL R28, R0.reuse, R27, !P0 ;  /* 0x0000001b001c7207 */ /* 0x050fe40004000000 */
[C---:B------:R-:W-:Y:S02]  /*a730*/  SEL R27, R0.reuse, R26, !P0 ;  /* 0x0000001a001b7207 */ /* 0x040fe40004000000 */
[C---:B------:R-:W-:Y:S01]  /*a740*/  SEL R26, R0.reuse, R25, !P0 ;  /* 0x00000019001a7207 */ /* 0x040fe20004000000 */
[----:B------:R-:W-:Y:S01]  /*a750*/  STL [R1+0x1b8], R29 ;  /* 0x0001b81d01007387 */ /* 0x000fe20000100800 */
[----:B------:R-:W-:-:S02]  /*a760*/  SEL R25, R0, R24, !P0 ;  /* 0x0000001800197207 */ /* 0x000fc40004000000 */
[C---:B------:R-:W-:Y:S01]  /*a770*/  SEL R24, R0.reuse, R23, !P0 ;  /* 0x0000001700187207 */ /* 0x040fe20004000000 */
[----:B------:R-:W-:Y:S01]  /*a780*/  STL [R1+0x1b0], R28 ;  /* 0x0001b01c01007387 */ /* 0x000fe20000100800 */
[C---:B------:R-:W-:Y:S02]  /*a790*/  SEL R23, R0.reuse, R22, !P0 ;  /* 0x0000001600177207 */ /* 0x040fe40004000000 */
[C---:B------:R-:W-:Y:S01]  /*a7a0*/  SEL R22, R0.reuse, R21, !P0 ;  /* 0x0000001500167207 */ /* 0x040fe20004000000 */
[----:B------:R-:W-:Y:S01]  /*a7b0*/  STL [R1+0x1a4], R27 ;  /* 0x0001a41b01007387 */ /* 0x000fe20000100800 */
[C---:B------:R-:W-:Y:S02]  /*a7c0*/  SEL R21, R0.reuse, R20, !P0 ;  /* 0x0000001400157207 */ /* 0x040fe40004000000 */
[C---:B------:R-:W-:Y:S01]  /*a7d0*/  SEL R20, R0.reuse, R19, !P0 ;  /* 0x0000001300147207 */ /* 0x040fe20004000000 */
[----:B------:R-:W-:Y:S01]  /*a7e0*/  STL [R1+0x1a0], R26 ;  /* 0x0001a01a01007387 */ /* 0x000fe20000100800 */
[----:B------:R-:W-:-:S03]  /*a7f0*/  SEL R19, R0, R18, !P0 ;  /* 0x0000001200137207 */ /* 0x000fc60004000000 */
        /* <DEDUP_REMOVED lines=22> */
[----:B------:R-:W-:Y:S04]  /*a960*/  STL [R1+0x158], R10 ;  /* 0x0001580a01007387 */ /* 0x000fe80000100800 */
[----:B------:R-:W-:Y:S01]  /*a970*/  STL [R1+0x154], R9 ;  /* 0x0001540901007387 */ /* 0x000fe20000100800 */
[----:B------:R-:W-:-:S03]  /*a980*/  SEL R3, R0, R2, !P0 ;  /* 0x0000000200037207 */ /* 0x000fc60004000000 */
[----:B------:R-:W-:Y:S01]  /*a990*/  STL [R1+0x144], R8 ;  /* 0x0001440801007387 */ /* 0x000fe20000100800 */
[----:B------:R-:W-:-:S03]  /*a9a0*/  SEL R2, R0, R14, !P0 ;  /* 0x0000000e00027207 */ /* 0x000fc60004000000 */
[----:B------:R-:W-:Y:S04]  /*a9b0*/  STL [R1+0x140], R7 ;  /* 0x0001400701007387 */ /* 0x000fe80000100800 */
[----:B------:R-:W-:Y:S04]  /*a9c0*/  STL [R1+0x13c], R6 ;  /* 0x00013c0601007387 */ /* 0x000fe80000100800 */
[----:B------:R-:W-:Y:S04]  /*a9d0*/  STL [R1+0x134], R5 ;  /* 0x0001340501007387 */ /* 0x000fe80000100800 */
[----:B------:R0:W-:Y:S04]  /*a9e0*/  STL [R1+0x130], R4 ;  /* 0x0001300401007387 */ /* 0x0001e80000100800 */
        /* <DEDUP_REMOVED lines=149> */
[----:B0-----:R-:W2:Y:S01]  /*b340*/  LDL.LU R29, [R1+0x1a2c] ;  /* 0x001a2c00011d7983 */ /* 0x001ea20000300800 */
[C---:B---3--:R-:W-:Y:S02]  /*b350*/  SEL R28, R0.reuse, R28, !P0 ;  /* 0x0000001c001c7207 */ /* 0x048fe40004000000 */
[C---:B----4-:R-:W-:Y:S02]  /*b360*/  SEL R27, R0.reuse, R27, !P0 ;  /* 0x0000001b001b7207 */ /* 0x050fe40004000000 */
[C---:B------:R-:W-:Y:S02]  /*b370*/  SEL R26, R0.reuse, R26, !P0 ;  /* 0x0000001a001a7207 */ /* 0x040fe40004000000 */
[----:B------:R-:W-:-:S02]  /*b380*/  SEL R25, R0, R25, !P0 ;  /* 0x0000001900197207 */ /* 0x000fc40004000000 */
[C---:B------:R-:W-:Y:S02]  /*b390*/  SEL R24, R0.reuse, R24, !P0 ;  /* 0x0000001800187207 */ /* 0x040fe40004000000 */
[C---:B------:R-:W-:Y:S02]  /*b3a0*/  SEL R23, R0.reuse, R23, !P0 ;  /* 0x0000001700177207 */ /* 0x040fe40004000000 */
[C---:B------:R-:W-:Y:S02]  /*b3b0*/  SEL R22, R0.reuse, R22, !P0 ;  /* 0x0000001600167207 */ /* 0x040fe40004000000 */
[C---:B------:R-:W-:Y:S02]  /*b3c0*/  SEL R21, R0.reuse, R21, !P0 ;  /* 0x0000001500157207 */ /* 0x040fe40004000000 */
        /* <DEDUP_REMOVED lines=19> */
[----:B--2---:R-:W-:-:S05]  /*b500*/  SEL R29, R0, R29, !P0 ;  /* 0x0000001d001d7207 */ /* 0x004fca0004000000 */
[----:B------:R0:W-:Y:S04]  /*b510*/  STL [R1+0x7c], R29 ;  /* 0x00007c1d01007387 */ /* 0x0001e80000100800 */
[----:B0-----:R-:W2:Y:S04]  /*b520*/  LDL.LU R29, [R1+0x1a28] ;  /* 0x001a2800011d7983 */ /* 0x001ea80000300800 */
[----:B------:R0:W-:Y:S04]  /*b530*/  STL [R1+0x78], R28 ;  /* 0x0000781c01007387 */ /* 0x0001e80000100800 */
[----:B0-----:R-:W3:Y:S04]  /*b540*/  LDL.LU R28, [R1+0x1a24] ;  /* 0x001a2400011c7983 */ /* 0x001ee80000300800 */
[----:B------:R0:W-:Y:S04]  /*b550*/  STL [R1+0x74], R27 ;  /* 0x0000741b01007387 */ /* 0x0001e80000100800 */
[----:B0-----:R-:W4:Y:S04]  /*b560*/  LDL.LU R27, [R1+0x1a20] ;  /* 0x001a2000011b7983 */ /* 0x001f280000300800 */
[----:B------:R0:W-:Y:S04]  /*b570*/  STL [R1+0x70], R26 ;  /* 0x0000701a01007387 */ /* 0x0001e80000100800 */
[----:B0-----:R-:W2:Y:S04]  /*b580*/  LDL.LU R26, [R1+0x1a1c] ;  /* 0x001a1c00011a7983 */ /* 0x001ea80000300800 */
        /* <DEDUP_REMOVED lines=48> */
[----:B--2---:R-:W-:-:S02]  /*b890*/  SEL R4, R0, R4, !P0 ;  /* 0x0000000400047207 */ /* 0x004fc40004000000 */
[C---:B---3--:R-:W-:Y:S02]  /*b8a0*/  SEL R3, R0.reuse, R3, !P0 ;  /* 0x0000000300037207 */ /* 0x048fe40004000000 */
[C---:B----4-:R-:W-:Y:S02]  /*b8b0*/  SEL R2, R0.reuse, R2, !P0 ;  /* 0x0000000200027207 */ /* 0x050fe40004000000 */
[C---:B------:R-:W-:Y:S02]  /*b8c0*/  SEL R14, R0.reuse, R14, !P0 ;  /* 0x0000000e000e7207 */ /* 0x040fe40004000000 */
[C---:B------:R-:W-:Y:S02]  /*b8d0*/  SEL R15, R0.reuse, R15, !P0 ;  /* 0x0000000f000f7207 */ /* 0x040fe40004000000 */
[C---:B------:R-:W-:Y:S02]  /*b8e0*/  SEL R17, R0.reuse, R17, !P0 ;  /* 0x0000001100117207 */ /* 0x040fe40004000000 */
[----:B------:R-:W-:-:S05]  /*b8f0*/  SEL R16, R0, R16, !P0 ;  /* 0x0000001000107207 */ /* 0x000fca0004000000 */
[----:B------:R-:W-:Y:S04]  /*b900*/  STL [R1+0x1930], R16 ;  /* 0x0019301001007387 */ /* 0x000fe80000100800 */
[----:B------:R-:W-:Y:S04]  /*b910*/  STL [R1+0x1934], R17 ;  /* 0x0019341101007387 */ /* 0x000fe80000100800 */
[----:B------:R0:W-:Y:S04]  /*b920*/  STL [R1+0x1938], R15 ;  /* 0x0019380f01007387 */ /* 0x0001e80000100800 */
[----:B0-----:R-:W2:Y:S04]  /*b930*/  LDL.LU R15, [R1+0x1d8] ;  /* 0x0001d800010f7983 */ /* 0x001ea80000300800 */
[----:B------:R-:W3:Y:S04]  /*b940*/  LDL.LU R17, [R1+0x1d4] ;  /* 0x0001d40001117983 */ /* 0x000ee80000300800 */
[----:B------:R-:W4:Y:S04]  /*b950*/  LDL.LU R16, [R1+0x1d0] ;  /* 0x0001d00001107983 */ /* 0x000f280000300800 */
[----:B------:R0:W-:Y:S04]  /*b960*/  STL [R1+0x193c], R14 ;  /* 0x00193c0e01007387 */ /* 0x0001e80000100800 */
[----:B0-----:R-:W2:Y:S04]  /*b970*/  LDL.LU R14, [R1+0x1dc] ;  /* 0x0001dc00010e7983 */ /* 0x001ea80000300800 */
[----:B------:R0:W-:Y:S04]  /*b980*/  STL [R1+0x1940], R2 ;  /* 0x0019400201007387 */ /* 0x0001e80000100800 */
[----:B0-----:R-:W2:Y:S04]  /*b990*/  LDL.LU R2, [R1+0x1e0] ;  /* 0x0001e00001027983 */ /* 0x001ea80000300800 */
[----:B------:R0:W-:Y:S04]  /*b9a0*/  STL [R1+0x1944], R3 ;  /* 0x0019440301007387 */ /* 0x0001e80000100800 */
[----:B0-----:R-:W3:Y:S04]  /*b9b0*/  LDL.LU R3, [R1+0x1e4] ;  /* 0x0001e40001037983 */ /* 0x001ee80000300800 */
[----:B------:R0:W-:Y:S04]  /*b9c0*/  STL [R1+0x1948], R4 ;  /* 0x0019480401007387 */ /* 0x0001e80000100800 */
[----:B0-----:R-:W4:Y:S01]  /*b9d0*/  LDL.LU R4, [R1+0x1e8] ;  /* 0x0001e80001047983 */ /* 0x001f220000300800 */
[----:B------:R-:W-:-:S02]  /*b9e0*/  SEL R5, R0, R5, !P0 ;  /* 0x0000000500057207 */ /* 0x000fc40004000000 */
[C---:B------:R-:W-:Y:S02]  /*b9f0*/  SEL R6, R0.reuse, R6, !P0 ;  /* 0x0000000600067207 */ /* 0x040fe40004000000 */
[C---:B------:R-:W-:Y:S02]  /*ba00*/  SEL R7, R0.reuse, R7, !P0 ;  /* 0x0000000700077207 */ /* 0x040fe40004000000 */
[C---:B------:R-:W-:Y:S01]  /*ba10*/  SEL R8, R0.reuse, R8, !P0 ;  /* 0x0000000800087207 */ /* 0x040fe20004000000 */
[----:B------:R-:W-:Y:S01]  /*ba20*/  STL [R1+0x194c], R5 ;  /* 0x00194c0501007387 */ /* 0x000fe20000100800 */
        /* <DEDUP_REMOVED lines=31> */
[----:B------:R-:W-:Y:S04]  /*bc20*/  STL [R1+0x1988], R24 ;  /* 0x0019881801007387 */ /* 0x000fe80000100800 */
[----:B------:R-:W-:Y:S04]  /*bc30*/  STL [R1+0x198c], R25 ;  /* 0x00198c1901007387 */ /* 0x000fe80000100800 */
[----:B------:R-:W-:Y:S04]  /*bc40*/  STL [R1+0x1990], R26 ;  /* 0x0019901a01007387 */ /* 0x000fe80000100800 */
[----:B------:R-:W-:Y:S04]  /*bc50*/  STL [R1+0x1994], R27 ;  /* 0x0019941b01007387 */ /* 0x000fe80000100800 */
[----:B------:R-:W-:Y:S04]  /*bc60*/  STL [R1+0x1998], R28 ;  /* 0x0019981c01007387 */ /* 0x000fe80000100800 */
[----:B------:R4:W-:Y:S01]  /*bc70*/  STL [R1+0x199c], R0 ;  /* 0x00199c0001007387 */ /* 0x0009e20000100800 */
[----:B--2---:R-:W-:-:S02]  /*bc80*/  IMAD R2, R2, c[0x0][0x190], RZ ;  /* 0x0000640002027a24 */ /* 0x004fc400078e02ff */
[----:B---3--:R-:W-:Y:S02]  /*bc90*/  IMAD R29, R3, c[0x0][0x190], RZ ;  /* 0x00006400031d7a24 */ /* 0x008fe400078e02ff */
[----:B------:R-:W-:-:S03]  /*bca0*/  IMAD R3, R15, c[0x0][0x190], RZ ;  /* 0x000064000f037a24 */ /* 0x000fc600078e02ff */
[----:B------:R-:W-:Y:S01]  /*bcb0*/  STL [R1+0x19a0], R29 ;  /* 0x0019a01d01007387 */ /* 0x000fe20000100800 */
[----:B----4-:R-:W-:-:S05]  /*bcc0*/  IMAD R0, R4, c[0x0][0x190], RZ ;  /* 0x0000640004007a24 */ /* 0x010fca00078e02ff */
[----:B------:R0:W-:Y:S04]  /*bcd0*/  STL [R1+0x5b8], R0 ;  /* 0x0005b80001007387 */ /* 0x0001e80000100800 */
[----:B------:R1:W-:Y:S01]  /*bce0*/  STL [R1+0x1a8], R2 ;  /* 0x0001a80201007387 */ /* 0x0003e20000100800 */
[----:B0-----:R-:W-:-:S05]  /*bcf0*/  IMAD R0, R14, c[0x0][0x190], RZ ;  /* 0x000064000e007a24 */ /* 0x001fca00078e02ff */
[----:B------:R0:W-:Y:S04]  /*bd00*/  STL [R1+0x1ac], R0 ;  /* 0x0001ac0001007387 */ /* 0x0001e80000100800 */
[----:B------:R-:W-:Y:S04]  /*bd10*/  STL [R1+0x1c4], R3 ;  /* 0x0001c40301007387 */ /* 0x000fe80000100800 */
[----:B------:R-:W2:Y:S01]  /*bd20*/  LDL.LU R29, [R1+0x1c0] ;  /* 0x0001c000011d7983 */ /* 0x000ea20000300800 */
[----:B-1----:R-:W-:Y:S02]  /*bd30*/  IMAD R2, R17, c[0x0][0x190], RZ ;  /* 0x0000640011027a24 */ /* 0x002fe400078e02ff */
[----:B0-----:R-:W-:-:S03]  /*bd40*/  IMAD R0, R16, c[0x0][0x190], RZ ;  /* 0x0000640010007a24 */ /* 0x001fc600078e02ff */
[----:B------:R-:W-:Y:S04]  /*bd50*/  STL [R1+0x1d4], R2 ;  /* 0x0001d40201007387 */ /* 0x000fe80000100800 */
[----:B--2---:R0:W-:Y:S04]  /*bd60*/  STL [R1+0x19b4], R29 ;  /* 0x0019b41d01007387 */ /* 0x0041e80000100800 */
[----:B------:R-:W-:Y:S04]  /*bd70*/  STL [R1+0x1d0], R0 ;  /* 0x0001d00001007387 */ /* 0x000fe80000100800 */
        /* <DEDUP_REMOVED lines=31> */
[----:B--2---:R-:W-:-:S05]  /*bf70*/  IMAD R29, R29, c[0x0][0x190], RZ ;  /* 0x000064001d1d7a24 */ /* 0x004fca00078e02ff */
[----:B------:R0:W-:Y:S04]  /*bf80*/  STL [R1+0x1e8], R29 ;  /* 0x0001e81d01007387 */ /* 0x0001e80000100800 */
[----:B0-----:R-:W2:Y:S02]  /*bf90*/  LDL.LU R29, [R1+0x19b8] ;  /* 0x0019b800011d7983 */ /* 0x001ea40000300800 */
[----:B--2---:R-:W-:-:S05]  /*bfa0*/  IMAD R29, R29, c[0x0][0x190], RZ ;  /* 0x000064001d1d7a24 */ /* 0x004fca00078e02ff */
[----:B------:R0:W-:Y:S04]  /*bfb0*/  STL [R1+0x1ec], R29 ;  /* 0x0001ec1d01007387 */ /* 0x0001e80000100800 */
[----:B0-----:R-:W2:Y:S01]  /*bfc0*/  LDL.LU R29, [R1+0x19b4] ;  /* 0x0019b400011d7983 */ /* 0x001ea20000300800 */
[----:B---3--:R-:W-:Y:S02]  /*bfd0*/  IMAD R0, R0, c[0x0][0x190], RZ ;  /* 0x0000640000007a24 */ /* 0x008fe400078e02ff */
[----:B----4-:R-:W-:Y:S02]  /*bfe0*/  IMAD R28, R28, c[0x0][0x190], RZ ;  /* 0x000064001c1c7a24 */ /* 0x010fe400078e02ff */
[----:B------:R-:W-:Y:S02]  /*bff0*/  IMAD R27, R27, c[0x0][0x190], RZ ;  /* 0x000064001b1b7a24 */ /* 0x000fe400078e02ff */
[----:B------:R-:W-:-:S02]  /*c000*/  IMAD R25, R25, c[0x0][0x190], RZ ;  /* 0x0000640019197a24 */ /* 0x000fc400078e02ff */
[----:B------:R-:W-:Y:S02]  /*c010*/  IMAD R24, R24, c[0x0][0x190], RZ ;  /* 0x0000640018187a24 */ /* 0x000fe400078e02ff */
[----:B------:R-:W-:Y:S02]  /*c020*/  IMAD R22, R22, c[0x0][0x190], RZ ;  /* 0x0000640016167a24 */ /* 0x000fe400078e02ff */
[----:B------:R-:W-:Y:S02]  /*c030*/  IMAD R21, R21, c[0x0][0x190], RZ ;  /* 0x0000640015157a24 */ /* 0x000fe400078e02ff */
[----:B------:R-:W-:Y:S02]  /*c040*/  IMAD R19, R19, c[0x0][0x190], RZ ;  /* 0x0000640013137a24 */ /* 0x000fe400078e02ff */
        /* <DEDUP_REMOVED lines=9> */
[----:B--2---:R-:W-:-:S05]  /*c0e0*/  IMAD R29, R29, c[0x0][0x190], RZ ;  /* 0x000064001d1d7a24 */ /* 0x004fca00078e02ff */
[----:B------:R-:W-:Y:S04]  /*c0f0*/  STL [R1+0x1c0], R29 ;  /* 0x0001c01d01007387 */ /* 0x000fe80000100800 */
[----:B------:R0:W-:Y:S04]  /*c100*/  STL [R1+0x1f8], R0 ;  /* 0x0001f80001007387 */ /* 0x0001e80000100800 */
[----:B------:R-:W-:Y:S01]  /*c110*/  STL [R1+0x1fc], R28 ;  /* 0x0001fc1c01007387 */ /* 0x000fe20000100800 */
[----:B0-----:R-:W-:-:S03]  /*c120*/  IMAD R0, R26, c[0x0][0x190], RZ ;  /* 0x000064001a007a24 */ /* 0x001fc600078e02ff */
        /* <DEDUP_REMOVED lines=26> */
[----:B------:R1:W-:Y:S01]  /*c2d0*/  STL [R1+0x2ac], R3 ;  /* 0x0002ac0301007387 */ /* 0x0003e20000100800 */
[----:B0-----:R-:W-:-:S03]  /*c2e0*/  IMAD R0, R14, c[0x0][0x190], RZ ;  /* 0x000064000e007a24 */ /* 0x001fc600078e02ff */
[----:B------:R0:W-:Y:S01]  /*c2f0*/  STL [R1+0x2b8], R2 ;  /* 0x0002b80201007387 */ /* 0x0001e20000100800 */
[----:B-1----:R-:W-:-:S03]  /*c300*/  IMAD R3, R15, c[0x0][0x190], RZ ;  /* 0x000064000f037a24 */ /* 0x002fc600078e02ff */
[----:B------:R1:W-:Y:S04]  /*c310*/  STL [R1+0x2bc], R0 ;  /* 0x0002bc0001007387 */ /* 0x0003e80000100800 */
[----:B------:R-:W-:Y:S04]  /*c320*/  STL [R1+0x2c0], R3 ;  /* 0x0002c00301007387 */ /* 0x000fe80000100800 */
[----:B------:R-:W2:Y:S01]  /*c330*/  LDL.LU R29, [R1+0x100] ;  /* 0x00010000011d7983 */ /* 0x000ea20000300800 */
[----:B0-----:R-:W-:Y:S02]  /*c340*/  IMAD R2, R17, c[0x0][0x190], RZ ;  /* 0x0000640011027a24 */ /* 0x001fe400078e02ff */
[----:B-1----:R-:W-:-:S03]  /*c350*/  IMAD R0, R16, c[0x0][0x190], RZ ;  /* 0x0000640010007a24 */ /* 0x002fc600078e02ff */
        /* <DEDUP_REMOVED lines=165> */
[----:B--2---:R-:W-:-:S05]  /*cdb0*/  IMAD R29, R29, c[0x0][0x190], RZ ;  /* 0x000064001d1d7a24 */ /* 0x004fca00078e02ff */
        /* <DEDUP_REMOVED lines=57> */
[----:B0-----:R-:W4:Y:S01]  /*d150*/  LDL.LU R16, [R1+0x1930] ;  /* 0x0019300001107983 */ /* 0x001f220000300800 */
[----:B--2---:R-:W-:-:S02]  /*d160*/  IMAD R14, R14, c[0x0][0x190], RZ ;  /* 0x000064000e0e7a24 */ /* 0x004fc400078e02ff */
[----:B---3--:R-:W-:Y:S02]  /*d170*/  IMAD R15, R15, c[0x0][0x190], RZ ;  /* 0x000064000f0f7a24 */ /* 0x008fe400078e02ff */
[----:B----4-:R-:W-:Y:S02]  /*d180*/  IMAD R17, R17, c[0x0][0x190], RZ ;  /* 0x0000640011117a24 */ /* 0x010fe400078e02ff */
[----:B------:R-:W-:-:S05]  /*d190*/  IMAD R16, R16, c[0x0][0x190], RZ ;  /* 0x0000640010107a24 */ /* 0x000fca00078e02ff */
[----:B------:R0:W-:Y:S04]  /*d1a0*/  STL [R1+0x200], R16 ;  /* 0x0002001001007387 */ /* 0x0001e80000100800 */
[----:B0-----:R-:W2:Y:S04]  /*d1b0*/  LDL.LU R16, [R1+0x192c] ;  /* 0x00192c0001107983 */ /* 0x001ea80000300800 */
[----:B------:R0:W-:Y:S04]  /*d1c0*/  STL [R1+0x1dc], R17 ;  /* 0x0001dc1101007387 */ /* 0x0001e80000100800 */
[----:B0-----:R-:W2:Y:S04]  /*d1d0*/  LDL.LU R17, [R1+0x1928] ;  /* 0x0019280001117983 */ /* 0x001ea80000300800 */
[----:B------:R0:W-:Y:S02]  /*d1e0*/  STL [R1+0x1d8], R15 ;  /* 0x0001d80f01007387 */ /* 0x0001e40000100800 */
[----:B0-----:R-:W-:-:S02]  /*d1f0*/  IMAD R15, R2, c[0x0][0x190], RZ ;  /* 0x00006400020f7a24 */ /* 0x001fc400078e02ff */
[----:B------:R-:W3:Y:S04]  /*d200*/  LDL.LU R2, [R1+0x238] ;  /* 0x0002380001027983 */ /* 0x000ee80000300800 */
[----:B------:R0:W-:Y:S04]  /*d210*/  STL [R1+0x1b4], R14 ;  /* 0x0001b40e01007387 */ /* 0x0001e80000100800 */
[----:B------:R-:W-:Y:S01]  /*d220*/  STL [R1+0x1b0], R15 ;  /* 0x0001b00f01007387 */ /* 0x000fe20000100800 */
[----:B0-----:R-:W-:-:S03]  /*d230*/  IMAD R14, R3, c[0x0][0x190], RZ ;  /* 0x00006400030e7a24 */ /* 0x001fc600078e02ff */
[----:B------:R-:W3:Y:S04]  /*d240*/  LDL.LU R3, [R1+0x22c] ;  /* 0x00022c0001037983 */ /* 0x000ee80000300800 */
[----:B---3--:R0:W-:Y:S04]  /*d250*/  STL.64 [R1+0x1920], R2 ;  /* 0x0019200201007387 */ /* 0x0081e80000100a00 */
[----:B------:R-:W-:Y:S01]  /*d260*/  STL [R1+0x1a4], R14 ;  /* 0x0001a40e01007387 */ /* 0x000fe20000100800 */
[----:B0-----:R-:W-:-:S03]  /*d270*/  IMAD R3, R4, c[0x0][0x190], RZ ;  /* 0x0000640004037a24 */ /* 0x001fc600078e02ff */
[----:B------:R-:W3:Y:S01]  /*d280*/  LDL.LU R4, [R1+0x23c] ;  /* 0x00023c0001047983 */ /* 0x000ee20000300800 */
[----:B------:R-:W-:-:S03]  /*d290*/  IMAD R2, R5, c[0x0][0x190], RZ ;  /* 0x0000640005027a24 */ /* 0x000fc600078e02ff */
[----:B------:R0:W-:Y:S04]  /*d2a0*/  STL [R1+0x1a0], R3 ;  /* 0x0001a00301007387 */ /* 0x0001e80000100800 */
[----:B------:R-:W4:Y:S01]  /*d2b0*/  LDL.LU R5, [R1+0x224] ;  /* 0x0002240001057983 */ /* 0x000f220000300800 */
[----:B0-----:R-:W-:-:S03]  /*d2c0*/  IMAD R3, R6, c[0x0][0x190], RZ ;  /* 0x0000640006037a24 */ /* 0x001fc600078e02ff */
[----:B------:R0:W-:Y:S04]  /*d2d0*/  STL [R1+0x19c], R2 ;  /* 0x00019c0201007387 */ /* 0x0001e80000100800 */
[----:B------:R-:W2:Y:S04]  /*d2e0*/  LDL.LU R6, [R1+0x248] ;  /* 0x0002480001067983 */ /* 0x000ea80000300800 */
[----:B------:R1:W-:Y:S01]  /*d2f0*/  STL [R1+0x198], R3 ;  /* 0x0001980301007387 */ /* 0x0003e20000100800 */
[----:B0-----:R-:W-:-:S03]  /*d300*/  IMAD R2, R7, c[0x0][0x190], RZ ;  /* 0x0000640007027a24 */ /* 0x001fc600078e02ff */
[----:B------:R-:W2:Y:S01]  /*d310*/  LDL.LU R7, [R1+0x220] ;  /* 0x0002200001077983 */ /* 0x000ea20000300800 */
[----:B-1----:R-:W-:-:S03]  /*d320*/  IMAD R3, R8, c[0x0][0x190], RZ ;  /* 0x0000640008037a24 */ /* 0x002fc600078e02ff */
        /* <DEDUP_REMOVED lines=23> */
[----:B-1----:R-:W-:Y:S02]  /*d4a0*/  IMAD R3, R21, c[0x0][0x190], RZ ;  /* 0x0000640015037a24 */ /* 0x002fe400078e02ff */
[----:B------:R-:W-:Y:S02]  /*d4b0*/  IMAD R15, R27, c[0x0][0x190], RZ ;  /* 0x000064001b0f7a24 */ /* 0x000fe400078e02ff */
[----:B------:R-:W-:Y:S01]  /*d4c0*/  IMAD R14, R28, c[0x0][0x190], RZ ;  /* 0x000064001c0e7a24 */ /* 0x000fe200078e02ff */
[----:B--2---:R0:W-:Y:S04]  /*d4d0*/  STL.64 [R1+0x1918], R18 ;  /* 0x0019181201007387 */ /* 0x0041e80000100a00 */
[----:B------:R1:W-:Y:S04]  /*d4e0*/  STL [R1+0x174], R2 ;  /* 0x0001740201007387 */ /* 0x0003e80000100800 */
[----:B0-----:R-:W2:Y:S01]  /*d4f0*/  LDL R18, [R1+0x1ac] ;  /* 0x0001ac0001127983 */ /* 0x001ea20000100800 */
[----:B-1----:R-:W-:-:S03]  /*d500*/  IMAD R2, R20, c[0x0][0x190], RZ ;  /* 0x0000640014027a24 */ /* 0x002fc600078e02ff */
[----:B------:R-:W2:Y:S04]  /*d510*/  LDL R19, [R1+0x1c4] ;  /* 0x0001c40001137983 */ /* 0x000ea80000100800 */
[----:B------:R-:W2:Y:S04]  /*d520*/  LDL.LU R20, [R1+0x278] ;  /* 0x0002780001147983 */ /* 0x000ea80000300800 */
[----:B------:R0:W-:Y:S04]  /*d530*/  STL [R1+0x170], R2 ;  /* 0x0001700201007387 */ /* 0x0001e80000100800 */
[----:B------:R-:W2:Y:S01]  /*d540*/  LDL.LU R21, [R1+0x1f8] ;  /* 0x0001f80001157983 */ /* 0x000ea20000300800 */
        /* <DEDUP_REMOVED lines=13> */
[----:B------:R-:W-:Y:S04]  /*d620*/  STL [R1+0x15c], R3 ;  /* 0x00015c0301007387 */ /* 0x000fe80000100800 */
[----:B------:R-:W2:Y:S04]  /*d630*/  LDL.LU R26, [R1+0x1e8] ;  /* 0x0001e800011a7983 */ /* 0x000ea80000300800 */
[----:B------:R0:W-:Y:S04]  /*d640*/  STL [R1+0x158], R2 ;  /* 0x0001580201007387 */ /* 0x0001e80000100800 */
[----:B------:R-:W2:Y:S04]  /*d650*/  LDL.LU R27, [R1+0x1d0] ;  /* 0x0001d000011b7983 */ /* 0x000ea80000300800 */
[----:B------:R-:W2:Y:S01]  /*d660*/  LDL.LU R28, [R1+0x1d4] ;  /* 0x0001d400011c7983 */ /* 0x000ea20000300800 */
[----:B0-----:R-:W-:-:S03]  /*d670*/  IMAD.WIDE R2, R29, 0x2, R16 ;  /* 0x000000021d027825 */ /* 0x001fc600078e0210 */
[----:B------:R-:W-:Y:S04]  /*d680*/  STL [R1+0x154], R15 ;  /* 0x0001540f01007387 */ /* 0x000fe80000100800 */
[----:B------:R0:W-:Y:S04]  /*d690*/  STL.64 [R1+0x148], R2 ;  /* 0x0001480201007387 */ /* 0x0001e80000100a00 */
[----:B0-----:R-:W2:Y:S04]  /*d6a0*/  LDL.LU.64 R2, [R1+0x1920] ;  /* 0x0019200001027983 */ /* 0x001ea80000300a00 */
[----:B------:R-:W-:Y:S04]  /*d6b0*/  STL [R1+0x150], R14 ;  /* 0x0001500e01007387 */ /* 0x000fe80000100800 */
[----:B------:R0:W-:Y:S04]  /*d6c0*/  STL [R1+0x1888], R14 ;  /* 0x0018880e01007387 */ /* 0x0001e80000100800 */
[----:B0-----:R-:W2:Y:S04]  /*d6d0*/  LDL R14, [R1+0x1a8] ;  /* 0x0001a800010e7983 */ /* 0x001ea80000100800 */
[----:B------:R2:W-:Y:S02]  /*d6e0*/  STL [R1+0x188c], R15 ;  /* 0x00188c0f01007387 */ /* 0x0005e40000100800 */
[----:B--2---:R-:W-:-:S05]  /*d6f0*/  IMAD.WIDE R14, R14, 0x2, R16 ;  /* 0x000000020e0e7825 */ /* 0x004fca00078e0210 */
[----:B------:R0:W-:Y:S02]  /*d700*/  STL.64 [R1+0x140], R14 ;  /* 0x0001400e01007387 */ /* 0x0001e40000100a00 */
[----:B0-----:R-:W-:-:S04]  /*d710*/  IMAD.WIDE R14, R18, 0x2, R16 ;  /* 0x00000002120e7825 */ /* 0x001fc800078e0210 */
[--C-:B------:R-:W-:Y:S01]  /*d720*/  IMAD.WIDE R18, R19, 0x2, R16.reuse ;  /* 0x0000000213127825 */ /* 0x100fe200078e0210 */
[----:B------:R0:W-:Y:S04]  /*d730*/  STL.64 [R1+0x138], R14 ;  /* 0x0001380e01007387 */ /* 0x0001e80000100a00 */
[----:B------:R-:W-:Y:S04]  /*d740*/  STL.64 [R1+0x1890], R28 ;  /* 0x0018901c01007387 */ /* 0x000fe80000100a00 */
[----:B------:R1:W-:Y:S01]  /*d750*/  STL.64 [R1+0x130], R18 ;  /* 0x0001301201007387 */ /* 0x0003e20000100a00 */
[----:B0-----:R-:W-:-:S05]  /*d760*/  IMAD.WIDE R14, R28, 0x2, R16 ;  /* 0x000000021c0e7825 */ /* 0x001fca00078e0210 */
[----:B------:R0:W-:Y:S01]  /*d770*/  STL.64 [R1+0x128], R14 ;  /* 0x0001280e01007387 */ /* 0x0001e20000100a00 */
[----:B-1----:R-:W-:-:S03]  /*d780*/  IMAD.WIDE R18, R27, 0x2, R16 ;  /* 0x000000021b127825 */ /* 0x002fc600078e0210 */
[----:B------:R1:W-:Y:S04]  /*d790*/  STL.64 [R1+0x1870], R26 ;  /* 0x0018701a01007387 */ /* 0x0003e80000100a00 */
[----:B------:R2:W-:Y:S01]  /*d7a0*/  STL.64 [R1+0x120], R18 ;  /* 0x0001201201007387 */ /* 0x0005e20000100a00 */
[----:B0-----:R-:W-:-:S04]  /*d7b0*/  IMAD.WIDE R14, R26, 0x2, R16 ;  /* 0x000000021a0e7825 */ /* 0x001fc800078e0210 */
[--C-:B-1----:R-:W-:Y:S01]  /*d7c0*/  IMAD.WIDE R26, R25, 0x2, R16.reuse ;  /* 0x00000002191a7825 */ /* 0x102fe200078e0210 */
[----:B------:R0:W-:Y:S03]  /*d7d0*/  STL.64 [R1+0x118], R14 ;  /* 0x0001180e01007387 */ /* 0x0001e60000100a00 */
[--C-:B--2---:R-:W-:Y:S01]  /*d7e0*/  IMAD.WIDE R18, R23, 0x2, R16.reuse ;  /* 0x0000000217127825 */ /* 0x104fe200078e0210 */
[----:B------:R1:W-:Y:S04]  /*d7f0*/  STL.64 [R1+0x110], R26 ;  /* 0x0001101a01007387 */ /* 0x0003e80000100a00 */
[----:B------:R2:W-:Y:S01]  /*d800*/  STL.64 [R1+0x108], R18 ;  /* 0x0001081201007387 */ /* 0x0005e20000100a00 */
[----:B0-----:R-:W-:-:S04]  /*d810*/  IMAD.WIDE R14, R21, 0x2, R16 ;  /* 0x00000002150e7825 */ /* 0x001fc800078e0210 */
[--C-:B-1----:R-:W-:Y:S01]  /*d820*/  IMAD.WIDE R26, R13, 0x2, R16.reuse ;  /* 0x000000020d1a7825 */ /* 0x102fe200078e0210 */
[----:B------:R0:W-:Y:S03]  /*d830*/  STL.64 [R1+0x100], R14 ;  /* 0x0001000e01007387 */ /* 0x0001e60000100a00 */
[--C-:B--2---:R-:W-:Y:S01]  /*d840*/  IMAD.WIDE R18, R11, 0x2, R16.reuse ;  /* 0x000000020b127825 */ /* 0x104fe200078e0210 */
[----:B------:R1:W-:Y:S03]  /*d850*/  STL.64 [R1+0xf8], R26 ;  /* 0x0000f81a01007387 */ /* 0x0003e60000100a00 */
[--C-:B0-----:R-:W-:Y:S01]  /*d860*/  IMAD.WIDE R14, R9, 0x2, R16.reuse ;  /* 0x00000002090e7825 */ /* 0x101fe200078e0210 */
[----:B-1----:R-:W2:Y:S04]  /*d870*/  LDL R26, [R1+0x298] ;  /* 0x00029800011a7983 */ /* 0x002ea80000100800 */
[----:B------:R0:W-:Y:S04]  /*d880*/  STL.64 [R1+0xf0], R18 ;  /* 0x0000f01201007387 */ /* 0x0001e80000100a00 */
[----:B------:R-:W2:Y:S04]  /*d890*/  LDL R27, [R1+0x29c] ;  /* 0x00029c00011b7983 */ /* 0x000ea80000100800 */
[----:B------:R1:W-:Y:S01]  /*d8a0*/  STL.64 [R1+0xe8], R14 ;  /* 0x0000e80e01007387 */ /* 0x0003e20000100a00 */
[----:B0-----:R-:W-:-:S03]  /*d8b0*/  IMAD.WIDE R18, R7, 0x2, R16 ;  /* 0x0000000207127825 */ /* 0x001fc600078e0210 */
[----:B------:R-:W2:Y:S04]  /*d8c0*/  LDL R28, [R1+0x2a8] ;  /* 0x0002a800011c7983 */ /* 0x000ea80000100800 */
[----:B------:R-:W2:Y:S04]  /*d8d0*/  LDL R29, [R1+0x2ac] ;  /* 0x0002ac00011d7983 */ /* 0x000ea80000100800 */
[----:B-1----:R-:W2:Y:S04]  /*d8e0*/  LDL R15, [R1+0x2b8] ;  /* 0x0002b800010f7983 */ /* 0x002ea80000100800 */
[----:B------:R4:W-:Y:S02]  /*d8f0*/  STL.64 [R1+0xe0], R18 ;  /* 0x0000e01201007387 */ /* 0x0009e40000100a00 */
[----:B----4-:R-:W-:-:S05]  /*d900*/  IMAD.WIDE R18, R5, 0x2, R16 ;  /* 0x0000000205127825 */ /* 0x010fca00078e0210 */
[----:B------:R0:W-:Y:S02]  /*d910*/  STL.64 [R1+0xd8], R18 ;  /* 0x0000d81201007387 */ /* 0x0001e40000100a00 */
[----:B0-----:R-:W-:-:S05]  /*d920*/  IMAD.WIDE R18, R3, 0x2, R16 ;  /* 0x0000000203127825 */ /* 0x001fca00078e0210 */
[----:B------:R0:W-:Y:S04]  /*d930*/  STL.64 [R1+0xd0], R18 ;  /* 0x0000d01201007387 */ /* 0x0001e80000100a00 */
[----:B------:R1:W-:Y:S01]  /*d940*/  STL.64 [R1+0x1878], R2 ;  /* 0x0018780201007387 */ /* 0x0003e20000100a00 */
[----:B0-----:R-:W-:-:S03]  /*d950*/  IMAD.WIDE R18, R2, 0x2, R16 ;  /* 0x0000000202127825 */ /* 0x001fc600078e0210 */
[----:B-1----:R-:W4:Y:S04]  /*d960*/  LDL R3, [R1+0x28c] ;  /* 0x00028c0001037983 */ /* 0x002f280000100800 */
[----:B------:R3:W-:Y:S02]  /*d970*/  STL.64 [R1+0xc8], R18 ;  /* 0x0000c81201007387 */ /* 0x0007e40000100a00 */
[----:B---3--:R-:W-:-:S05]  /*d980*/  IMAD.WIDE R18, R4, 0x2, R16 ;  /* 0x0000000204127825 */ /* 0x008fca00078e0210 */
[----:B------:R0:W-:Y:S04]  /*d990*/  STL.64 [R1+0xc0], R18 ;  /* 0x0000c01201007387 */ /* 0x0001e80000100a00 */
[----:B0-----:R-:W3:Y:S04]  /*d9a0*/  LDL.LU.64 R18, [R1+0x1918] ;  /* 0x0019180001127983 */ /* 0x001ee80000300a00 */
[----:B------:R0:W-:Y:S04]  /*d9b0*/  STL.64 [R1+0x1898], R4 ;  /* 0x0018980401007387 */ /* 0x0001e80000100a00 */
[----:B------:R1:W-:Y:S01]  /*d9c0*/  STL.64 [R1+0x18a0], R6 ;  /* 0x0018a00601007387 */ /* 0x0003e20000100a00 */
[----:B0-----:R-:W-:-:S05]  /*d9d0*/  IMAD.WIDE R4, R6, 0x2, R16 ;  /* 0x0000000206047825 */ /* 0x001fca00078e0210 */
[----:B------:R0:W-:Y:S01]  /*d9e0*/  STL.64 [R1+0xb8], R4 ;  /* 0x0000b80401007387 */ /* 0x0001e20000100a00 */
[----:B-1----:R-:W-:-:S03]  /*d9f0*/  IMAD.WIDE R6, R10, 0x2, R16 ;  /* 0x000000020a067825 */ /* 0x002fc600078e0210 */
[----:B------:R-:W-:Y:S01]  /*da00*/  STL.64 [R1+0x18a8], R8 ;  /* 0x0018a80801007387 */ /* 0x000fe20000100a00 */
[----:B0-----:R-:W-:-:S05]  /*da10*/  IMAD.WIDE R4, R8, 0x2, R16 ;  /* 0x0000000208047825 */ /* 0x001fca00078e0210 */
[----:B------:R0:W-:Y:S04]  /*da20*/  STL.64 [R1+0xb0], R4 ;  /* 0x0000b00401007387 */ /* 0x0001e80000100a00 */
[----:B------:R-:W-:Y:S04]  /*da30*/  STL.64 [R1+0x18b0], R10 ;  /* 0x0018b00a01007387 */ /* 0x000fe80000100a00 */
[----:B------:R3:W-:Y:S01]  /*da40*/  STL.64 [R1+0xa8], R6 ;  /* 0x0000a80601007387 */ /* 0x0007e20000100a00 */
[----:B0-----:R-:W-:-:S03]  /*da50*/  IMAD.WIDE R4, R12, 0x2, R16 ;  /* 0x000000020c047825 */ /* 0x001fc600078e0210 */
[----:B------:R-:W-:Y:S04]  /*da60*/  STL.64 [R1+0x18b8], R12 ;  /* 0x0018b80c01007387 */ /* 0x000fe80000100a00 */
[----:B------:R0:W-:Y:S04]  /*da70*/  STL.64 [R1+0xa0], R4 ;  /* 0x0000a00401007387 */ /* 0x0001e80000100a00 */
[----:B------:R-:W2:Y:S01]  /*da80*/  LDL R14, [R1+0x2bc] ;  /* 0x0002bc00010e7983 */ /* 0x000ea20000100800 */
[----:B---3--:R-:W-:-:S04]  /*da90*/  IMAD.WIDE R6, R19, 0x2, R16 ;  /* 0x0000000213067825 */ /* 0x008fc800078e0210 */
[--C-:B0-----:R-:W-:Y:S01]  /*daa0*/  IMAD.WIDE R4, R18, 0x2, R16.reuse ;  /* 0x0000000212047825 */ /* 0x101fe200078e0210 */
[----:B------:R0:W-:Y:S04]  /*dab0*/  STL.64 [R1+0x98], R6 ;  /* 0x0000980601007387 */ /* 0x0001e80000100a00 */
[----:B------:R-:W-:Y:S04]  /*dac0*/  STL.64 [R1+0x18c0], R18 ;  /* 0x0018c01201007387 */ /* 0x000fe80000100a00 */
[----:B------:R1:W-:Y:S04]  /*dad0*/  STL.64 [R1+0x90], R4 ;  /* 0x0000900401007387 */ /* 0x0003e80000100a00 */
[----:B------:R-:W-:Y:S01]  /*dae0*/  STL.64 [R1+0x18c8], R20 ;  /* 0x0018c81401007387 */ /* 0x000fe20000100a00 */
[----:B0-----:R-:W-:-:S04]  /*daf0*/  IMAD.WIDE R6, R22, 0x2, R16 ;  /* 0x0000000216067825 */ /* 0x001fc800078e0210 */
[----:B-1----:R-:W-:-:S05]  /*db00*/  IMAD.WIDE R4, R20, 0x2, R16 ;  /* 0x0000000214047825 */ /* 0x002fca00078e0210 */
[----:B------:R0:W-:Y:S04]  /*db10*/  STL.64 [R1+0x88], R4 ;  /* 0x0000880401007387 */ /* 0x0001e80000100a00 */
[----:B------:R-:W-:Y:S04]  /*db20*/  STL.64 [R1+0x18d0], R22 ;  /* 0x0018d01601007387 */ /* 0x000fe80000100a00 */
[----:B------:R4:W-:Y:S01]  /*db30*/  STL.64 [R1+0x80], R6 ;  /* 0x0000800601007387 */ /* 0x0009e20000100a00 */
[----:B0-----:R-:W-:-:S03]  /*db40*/  IMAD.WIDE R4, R24, 0x2, R16 ;  /* 0x0000000218047825 */ /* 0x001fc600078e0210 */
[----:B------:R-:W-:Y:S04]  /*db50*/  STL.64 [R1+0x18d8], R24 ;  /* 0x0018d81801007387 */ /* 0x000fe80000100a00 */
[----:B------:R0:W-:Y:S01]  /*db60*/  STL.64 [R1+0x78], R4 ;  /* 0x0000780401007387 */ /* 0x0001e20000100a00 */
[----:B----4-:R-:W-:-:S04]  /*db70*/  IMAD.WIDE R6, R3, 0x2, R16 ;  /* 0x0000000203067825 */ /* 0x010fc800078e0210 */
[--C-:B--2---:R-:W-:Y:S01]  /*db80*/  IMAD.WIDE R2, R27, 0x2, R16.reuse ;  /* 0x000000021b027825 */ /* 0x104fe200078e0210 */
[----:B------:R1:W-:Y:S03]  /*db90*/  STL.64 [R1+0x70], R6 ;  /* 0x0000700601007387 */ /* 0x0003e60000100a00 */
[----:B0-----:R-:W-:-:S05]  /*dba0*/  IMAD.WIDE R4, R26, 0x2, R16 ;  /* 0x000000021a047825 */ /* 0x001fca00078e0210 */
[----:B------:R0:W-:Y:S01]  /*dbb0*/  STL.64 [R1+0x1b8], R4 ;  /* 0x0001b80401007387 */ /* 0x0001e20000100a00 */
[----:B-1----:R-:W-:-:S03]  /*dbc0*/  IMAD.WIDE R6, R28, 0x2, R16 ;  /* 0x000000021c067825 */ /* 0x002fc600078e0210 */
[----:B------:R1:W-:Y:S04]  /*dbd0*/  STL.64 [R1+0x1c8], R2 ;  /* 0x0001c80201007387 */ /* 0x0003e80000100a00 */
[----:B------:R-:W-:Y:S01]  /*dbe0*/  STL.64 [R1+0x1e0], R6 ;  /* 0x0001e00601007387 */ /* 0x000fe20000100a00 */
[----:B0-----:R-:W-:-:S03]  /*dbf0*/  IMAD.WIDE R4, R29, 0x2, R16 ;  /* 0x000000021d047825 */ /* 0x001fc600078e0210 */
[----:B------:R-:W2:Y:S04]  /*dc00*/  LDL R24, [R1+0x2d8] ;  /* 0x0002d80001187983 */ /* 0x000ea80000100800 */
[----:B------:R-:W-:Y:S04]  /*dc10*/  STL.64 [R1+0x1f0], R4 ;  /* 0x0001f00401007387 */ /* 0x000fe80000100a00 */
[----:B------:R-:W3:Y:S01]  /*dc20*/  LDL R25, [R1+0x2dc] ;  /* 0x0002dc0001197983 */ /* 0x000ee20000100800 */
[----:B-1----:R-:W-:-:S05]  /*dc30*/  IMAD.WIDE R2, R15, 0x2, R16 ;  /* 0x000000020f027825 */ /* 0x002fca00078e0210 */
[----:B------:R-:W-:Y:S04]  /*dc40*/  STL.64 [R1+0x208], R2 ;  /* 0x0002080201007387 */ /* 0x000fe80000100a00 */
[----:B---3--:R0:W-:Y:S04]  /*dc50*/  STL [R1+0x1904], R25 ;  /* 0x0019041901007387 */ /* 0x0081e80000100800 */
[----:B0-----:R-:W3:Y:S04]  /*dc60*/  LDL R25, [R1+0x2d4] ;  /* 0x0002d40001197983 */ /* 0x001ee80000100800 */
[----:B--2---:R0:W-:Y:S04]  /*dc70*/  STL [R1+0x1908], R24 ;  /* 0x0019081801007387 */ /* 0x0041e80000100800 */
[----:B0-----:R-:W2:Y:S04]  /*dc80*/  LDL R24, [R1+0x2d0] ;  /* 0x0002d00001187983 */ /* 0x001ea80000100800 */
[----:B---3--:R0:W-:Y:S04]  /*dc90*/  STL [R1+0x190c], R25 ;  /* 0x00190c1901007387 */ /* 0x0081e80000100800 */
[----:B0-----:R-:W3:Y:S04]  /*dca0*/  LDL R25, [R1+0x2c4] ;  /* 0x0002c40001197983 */ /* 0x001ee80000100800 */
[----:B--2---:R0:W-:Y:S04]  /*dcb0*/  STL [R1+0x1910], R24 ;  /* 0x0019101801007387 */ /* 0x0041e80000100800 */
[----:B0-----:R-:W2:Y:S01]  /*dcc0*/  LDL R24, [R1+0x2c0] ;  /* 0x0002c00001187983 */ /* 0x001ea20000100800 */
[----:B------:R-:W-:-:S03]  /*dcd0*/  IMAD.WIDE R2, R14, 0x2, R16 ;  /* 0x000000020e027825 */ /* 0x000fc600078e0210 */
[----:B---3--:R2:W-:Y:S04]  /*dce0*/  STL [R1+0x1914], R25 ;  /* 0x0019141901007387 */ /* 0x0085e80000100800 */
[----:B------:R-:W3:Y:S04]  /*dcf0*/  LDL R22, [R1+0x2e8] ;  /* 0x0002e80001167983 */ /* 0x000ee80000100800 */
[----:B------:R-:W4:Y:S04]  /*dd00*/  LDL R23, [R1+0x2ec] ;  /* 0x0002ec0001177983 */ /* 0x000f280000100800 */
[----:B------:R-:W3:Y:S01]  /*dd10*/  LDL R20, [R1+0x2f8] ;  /* 0x0002f80001147983 */ /* 0x000ee20000100800 */
[----:B--2---:R-:W-:-:S03]  /*dd20*/  IMAD.WIDE R24, R24, 0x2, R16 ;  /* 0x0000000218187825 */ /* 0x004fc600078e0210 */
[----:B------:R-:W2:Y:S04]  /*dd30*/  LDL R21, [R1+0x2fc] ;  /* 0x0002fc0001157983 */ /* 0x000ea80000100800 */
[----:B------:R-:W2:Y:S04]  /*dd40*/  LDL R18, [R1+0x300] ;  /* 0x0003000001127983 */ /* 0x000ea80000100800 */
[----:B------:R-:W2:Y:S04]  /*dd50*/  LDL R19, [R1+0x304] ;  /* 0x0003040001137983 */ /* 0x000ea80000100800 */
[----:B------:R-:W2:Y:S04]  /*dd60*/  LDL R15, [R1+0x310] ;  /* 0x00031000010f7983 */ /* 0x000ea80000100800 */
[----:B------:R-:W2:Y:S04]  /*dd70*/  LDL R12, [R1+0x314] ;  /* 0x00031400010c7983 */ /* 0x000ea80000100800 */
[----:B------:R-:W2:Y:S04]  /*dd80*/  LDL R13, [R1+0x318] ;  /* 0x00031800010d7983 */ /* 0x000ea80000100800 */
[----:B------:R0:W-:Y:S04]  /*dd90*/  STL.64 [R1+0x218], R2 ;  /* 0x0002180201007387 */ /* 0x0001e80000100a00 */
[----:B------:R-:W2:Y:S04]  /*dda0*/  LDL R10, [R1+0x31c] ;  /* 0x00031c00010a7983 */ /* 0x000ea80000100800 */
[----:B------:R-:W2:Y:S04]  /*ddb0*/  LDL R11, [R1+0x328] ;  /* 0x00032800010b7983 */ /* 0x000ea80000100800 */
[----:B------:R-:W2:Y:S04]  /*ddc0*/  LDL R8, [R1+0x32c] ;  /* 0x00032c0001087983 */ /* 0x000ea80000100800 */
[----:B------:R-:W2:Y:S04]  /*ddd0*/  LDL R9, [R1+0x330] ;  /* 0x0003300001097983 */ /* 0x000ea80000100800 */
[----:B------:R-:W2:Y:S04]  /*dde0*/  LDL R6, [R1+0x340] ;  /* 0x0003400001067983 */ /* 0x000ea80000100800 */
[----:B------:R-:W2:Y:S04]  /*ddf0*/  LDL R7, [R1+0x348] ;  /* 0x0003480001077983 */ /* 0x000ea80000100800 */
[----:B------:R-:W2:Y:S04]  /*de00*/  LDL R4, [R1+0x358] ;  /* 0x0003580001047983 */ /* 0x000ea80000100800 */
[----:B------:R-:W2:Y:S04]  /*de10*/  LDL R5, [R1+0x360] ;  /* 0x0003600001057983 */ /* 0x000ea80000100800 */
[----:B0-----:R-:W2:Y:S04]  /*de20*/  LDL R2, [R1+0x370] ;  /* 0x0003700001027983 */ /* 0x001ea80000100800 */
[----:B------:R-:W2:Y:S04]  /*de30*/  LDL R3, [R1+0x380] ;  /* 0x0003800001037983 */ /* 0x000ea80000100800 */
[----:B------:R-:W2:Y:S04]  /*de40*/  LDL R26, [R1+0x398] ;  /* 0x00039800011a7983 */ /* 0x000ea80000100800 */
[----:B------:R-:W2:Y:S04]  /*de50*/  LDL R27, [R1+0x3a8] ;  /* 0x0003a800011b7983 */ /* 0x000ea80000100800 */
[----:B------:R-:W2:Y:S04]  /*de60*/  LDL R28, [R1+0x3b0] ;  /* 0x0003b000011c7983 */ /* 0x000ea80000100800 */
[----:B------:R-:W2:Y:S04]  /*de70*/  LDL R29, [R1+0x3c0] ;  /* 0x0003c000011d7983 */ /* 0x000ea80000100800 */
[----:B------:R-:W2:Y:S04]  /*de80*/  LDL R14, [R1+0x3c8] ;  /* 0x0003c800010e7983 */ /* 0x000ea80000100800 */
[----:B------:R0:W-:Y:S04]  /*de90*/  STL.64 [R1+0x230], R24 ;  /* 0x0002301801007387 */ /* 0x0001e80000100a00 */
[----:B0-----:R-:W2:Y:S02]  /*dea0*/  LDL.LU R25, [R1+0x1914] ;  /* 0x0019140001197983 */ /* 0x001ea40000300800 */
[----:B--2---:R-:W-:-:S05]  /*deb0*/  IMAD.WIDE R24, R25, 0x2, R16 ;  /* 0x0000000219187825 */ /* 0x004fca00078e0210 */
        /* <DEDUP_REMOVED lines=12> */
[----:B------:R3:W-:Y:S02]  /*df80*/  STL.64 [R1+0x280], R24 ;  /* 0x0002801801007387 */ /* 0x0007e40000100a00 */
[----:B---3--:R-:W-:-:S05]  /*df90*/  IMAD.WIDE R24, R22, 0x2, R16 ;  /* 0x0000000216187825 */ /* 0x008fca00078e0210 */
[----:B------:R4:W-:Y:S02]  /*dfa0*/  STL.64 [R1+0x290], R24 ;  /* 0x0002901801007387 */ /* 0x0009e40000100a00 */
[----:B----4-:R-:W-:-:S04]  /*dfb0*/  IMAD.WIDE R24, R23, 0x2, R16 ;  /* 0x0000000217187825 */ /* 0x010fc800078e0210 */
[--C-:B------:R-:W-:Y:S01]  /*dfc0*/  IMAD.WIDE R22, R20, 0x2, R16.reuse ;  /* 0x0000000214167825 */ /* 0x100fe200078e0210 */
[----:B------:R0:W-:Y:S04]  /*dfd0*/  STL.64 [R1+0x2a0], R24 ;  /* 0x0002a01801007387 */ /* 0x0001e80000100a00 */
[----:B------:R1:W-:Y:S01]  /*dfe0*/  STL.64 [R1+0x2b0], R22 ;  /* 0x0002b01601007387 */ /* 0x0003e20000100a00 */
[----:B0-----:R-:W-:-:S04]  /*dff0*/  IMAD.WIDE R24, R21, 0x2, R16 ;  /* 0x0000000215187825 */ /* 0x001fc800078e0210 */
[--C-:B-1----:R-:W-:Y:S01]  /*e000*/  IMAD.WIDE R22, R18, 0x2, R16.reuse ;  /* 0x0000000212167825 */ /* 0x102fe200078e0210 */
[----:B------:R-:W-:Y:S03]  /*e010*/  STL.64 [R1+0x2c8], R24 ;  /* 0x0002c81801007387 */ /* 0x000fe60000100a00 */
[--C-:B------:R-:W-:Y:S01]  /*e020*/  IMAD.WIDE R20, R19, 0x2, R16.reuse ;  /* 0x0000000213147825 */ /* 0x100fe200078e0210 */
[----:B------:R-:W-:Y:S03]  /*e030*/  STL.64 [R1+0x2e0], R22 ;  /* 0x0002e01601007387 */ /* 0x000fe60000100a00 */
[--C-:B------:R-:W-:Y:S02]  /*e040*/  IMAD.WIDE R18, R15, 0x2, R16.reuse ;  /* 0x000000020f127825 */ /* 0x100fe400078e0210 */
[----:B------:R-:W2:Y:S04]  /*e050*/  LDL R15, [R1+0x3d8] ;  /* 0x0003d800010f7983 */ /* 0x000ea80000100800 */
[----:B------:R0:W-:Y:S04]  /*e060*/  STL.64 [R1+0x2f0], R20 ;  /* 0x0002f01401007387 */ /* 0x0001e80000100a00 */
[----:B------:R1:W-:Y:S01]  /*e070*/  STL.64 [R1+0x308], R18 ;  /* 0x0003081201007387 */ /* 0x0003e20000100a00 */
[----:B0-----:R-:W-:-:S04]  /*e080*/  IMAD.WIDE R20, R12, 0x2, R16 ;  /* 0x000000020c147825 */ /* 0x001fc800078e0210 */
[--C-:B-1----:R-:W-:Y:S01]  /*e090*/  IMAD.WIDE R18, R13, 0x2, R16.reuse ;  /* 0x000000020d127825 */ /* 0x102fe200078e0210 */
[----:B------:R-:W-:Y:S03]  /*e0a0*/  STL.64 [R1+0x320], R20 ;  /* 0x0003201401007387 */ /* 0x000fe60000100a00 */
[--C-:B------:R-:W-:Y:S01]  /*e0b0*/  IMAD.WIDE R12, R10, 0x2, R16.reuse ;  /* 0x000000020a0c7825 */ /* 0x100fe200078e0210 */
[----:B------:R0:W-:Y:S03]  /*e0c0*/  STL.64 [R1+0x338], R18 ;  /* 0x0003381201007387 */ /* 0x0001e60000100a00 */
[--C-:B------:R-:W-:Y:S01]  /*e0d0*/  IMAD.WIDE R10, R11, 0x2, R16.reuse ;  /* 0x000000020b0a7825 */ /* 0x100fe200078e0210 */
[----:B------:R1:W-:Y:S04]  /*e0e0*/  STL.64 [R1+0x350], R12 ;  /* 0x0003500c01007387 */ /* 0x0003e80000100a00 */
[----:B------:R3:W-:Y:S01]  /*e0f0*/  STL.64 [R1+0x368], R10 ;  /* 0x0003680a01007387 */ /* 0x0007e20000100a00 */
[----:B0-----:R-:W-:-:S04]  /*e100*/  IMAD.WIDE R18, R8, 0x2, R16 ;  /* 0x0000000208127825 */ /* 0x001fc800078e0210 */
[--C-:B-1----:R-:W-:Y:S01]  /*e110*/  IMAD.WIDE R12, R9, 0x2, R16.reuse ;  /* 0x00000002090c7825 */ /* 0x102fe200078e0210 */
[----:B------:R-:W-:Y:S03]  /*e120*/  STL.64 [R1+0x378], R18 ;  /* 0x0003781201007387 */ /* 0x000fe60000100a00 */
[--C-:B---3--:R-:W-:Y:S01]  /*e130*/  IMAD.WIDE R10, R6, 0x2, R16.reuse ;  /* 0x00000002060a7825 */ /* 0x108fe200078e0210 */
[----:B------:R-:W-:Y:S03]  /*e140*/  STL.64 [R1+0x3a0], R12 ;  /* 0x0003a00c01007387 */ /* 0x000fe60000100a00 */
[--C-:B------:R-:W-:Y:S01]  /*e150*/  IMAD.WIDE R8, R7, 0x2, R16.reuse ;  /* 0x0000000207087825 */ /* 0x100fe200078e0210 */
        /* <DEDUP_REMOVED lines=10> */
[----:B------:R0:W-:Y:S03]  /*e200*/  STL.64 [R1+0x428], R6 ;  /* 0x0004280601007387 */ /* 0x0001e60000100a00 */
[--C-:B------:R-:W-:Y:S01]  /*e210*/  IMAD.WIDE R2, R27, 0x2, R16.reuse ;  /* 0x000000021b027825 */ /* 0x100fe200078e0210 */
[----:B------:R1:W-:Y:S04]  /*e220*/  STL.64 [R1+0x440], R4 ;  /* 0x0004400401007387 */ /* 0x0003e80000100a00 */
[----:B------:R3:W-:Y:S01]  /*e230*/  STL.64 [R1+0x458], R2 ;  /* 0x0004580201007387 */ /* 0x0007e20000100a00 */
[----:B0-----:R-:W-:-:S04]  /*e240*/  IMAD.WIDE R6, R28, 0x2, R16 ;  /* 0x000000021c067825 */ /* 0x001fc800078e0210 */
[--C-:B-1----:R-:W-:Y:S01]  /*e250*/  IMAD.WIDE R4, R29, 0x2, R16.reuse ;  /* 0x000000021d047825 */ /* 0x102fe200078e0210 */
[----:B------:R-:W-:Y:S04]  /*e260*/  STL.64 [R1+0x470], R6 ;  /* 0x0004700601007387 */ /* 0x000fe80000100a00 */
[----:B------:R-:W4:Y:S04]  /*e270*/  LDL R24, [R1+0x418] ;  /* 0x0004180001187983 */ /* 0x000f280000100800 */
[----:B------:R-:W-:Y:S04]  /*e280*/  STL.64 [R1+0x488], R4 ;  /* 0x0004880401007387 */ /* 0x000fe80000100a00 */
[----:B------:R-:W2:Y:S01]  /*e290*/  LDL R25, [R1+0x420] ;  /* 0x0004200001197983 */ /* 0x000ea20000100800 */
[----:B---3--:R-:W-:-:S05]  /*e2a0*/  IMAD.WIDE R2, R14, 0x2, R16 ;  /* 0x000000020e027825 */ /* 0x008fca00078e0210 */
[----:B------:R-:W-:Y:S04]  /*e2b0*/  STL.64 [R1+0x498], R2 ;  /* 0x0004980201007387 */ /* 0x000fe80000100a00 */
[----:B--2---:R0:W-:Y:S04]  /*e2c0*/  STL [R1+0x18f0], R25 ;  /* 0x0018f01901007387 */ /* 0x0041e80000100800 */
[----:B0-----:R-:W2:Y:S04]  /*e2d0*/  LDL R25, [R1+0x408] ;  /* 0x0004080001197983 */ /* 0x001ea80000100800 */
[----:B----4-:R0:W-:Y:S04]  /*e2e0*/  STL [R1+0x18f4], R24 ;  /* 0x0018f41801007387 */ /* 0x0101e80000100800 */
[----:B0-----:R-:W3:Y:S04]  /*e2f0*/  LDL R24, [R1+0x3f8] ;  /* 0x0003f80001187983 */ /* 0x001ee80000100800 */
[----:B--2---:R0:W-:Y:S04]  /*e300*/  STL [R1+0x18f8], R25 ;  /* 0x0018f81901007387 */ /* 0x0041e80000100800 */
[----:B0-----:R-:W2:Y:S04]  /*e310*/  LDL R25, [R1+0x3f0] ;  /* 0x0003f00001197983 */ /* 0x001ea80000100800 */
[----:B---3--:R0:W-:Y:S04]  /*e320*/  STL [R1+0x18fc], R24 ;  /* 0x0018fc1801007387 */ /* 0x0081e80000100800 */
[----:B0-----:R-:W3:Y:S01]  /*e330*/  LDL R24, [R1+0x3e0] ;  /* 0x0003e00001187983 */ /* 0x001ee20000100800 */
[----:B------:R-:W-:-:S03]  /*e340*/  IMAD.WIDE R2, R15, 0x2, R16 ;  /* 0x000000020f027825 */ /* 0x000fc600078e0210 */
[----:B--2---:R3:W-:Y:S04]  /*e350*/  STL [R1+0x1900], R25 ;  /* 0x0019001901007387 */ /* 0x0047e80000100800 */
[----:B------:R-:W2:Y:S04]  /*e360*/  LDL R22, [R1+0x430] ;  /* 0x0004300001167983 */ /* 0x000ea80000100800 */
[----:B------:R-:W4:Y:S04]  /*e370*/  LDL R14, [R1+0x438] ;  /* 0x00043800010e7983 */ /* 0x000f280000100800 */
[----:B------:R-:W2:Y:S01]  /*e380*/  LDL R23, [R1+0x448] ;  /* 0x0004480001177983 */ /* 0x000ea20000100800 */
[----:B---3--:R-:W-:-:S03]  /*e390*/  IMAD.WIDE R24, R24, 0x2, R16 ;  /* 0x0000000218187825 */ /* 0x008fc600078e0210 */
[----:B------:R-:W3:Y:S04]  /*e3a0*/  LDL R20, [R1+0x450] ;  /* 0x0004500001147983 */ /* 0x000ee80000100800 */
        /* <DEDUP_REMOVED lines=37> */
[----:B0-----:R-:W-:-:S05]  /*e600*/  IMAD.WIDE R24, R22, 0x2, R16 ;  /* 0x0000000216187825 */ /* 0x001fca00078e0210 */
[----:B------:R4:W-:Y:S01]  /*e610*/  STL.64 [R1+0x550], R24 ;  /* 0x0005501801007387 */ /* 0x0009e20000100a00 */
[----:B------:R-:W-:-:S04]  /*e620*/  IMAD.WIDE R22, R23, 0x2, R16 ;  /* 0x0000000217167825 */ /* 0x000fc800078e0210 */
[--C-:B----4-:R-:W-:Y:S02]  /*e630*/  IMAD.WIDE R24, R14, 0x2, R16.reuse ;  /* 0x000000020e187825 */ /* 0x110fe400078e0210 */
[----:B------:R-:W2:Y:S04]  /*e640*/  LDL R14, [R1+0x558] ;  /* 0x00055800010e7983 */ /* 0x000ea80000100800 */
[----:B------:R3:W-:Y:S04]  /*e650*/  STL.64 [R1+0x568], R24 ;  /* 0x0005681801007387 */ /* 0x0007e80000100a00 */
[----:B------:R0:W-:Y:S01]  /*e660*/  STL.64 [R1+0x570], R22 ;  /* 0x0005701601007387 */ /* 0x0001e20000100a00 */
[----:B---3--:R-:W-:-:S04]  /*e670*/  IMAD.WIDE R24, R20, 0x2, R16 ;  /* 0x0000000214187825 */ /* 0x008fc800078e0210 */
[--C-:B0-----:R-:W-:Y:S01]  /*e680*/  IMAD.WIDE R22, R21, 0x2, R16.reuse ;  /* 0x0000000215167825 */ /* 0x101fe200078e0210 */
        /* <DEDUP_REMOVED lines=32> */
[----:B------:R0:W-:Y:S03]  /*e890*/  STL.64 [R1+0x9c0], R6 ;  /* 0x0009c00601007387 */ /* 0x0001e60000100a00 */
[--C-:B---3--:R-:W-:Y:S01]  /*e8a0*/  IMAD.WIDE R2, R28, 0x2, R16.reuse ;  /* 0x000000021c027825 */ /* 0x108fe200078e0210 */
[----:B------:R1:W-:Y:S04]  /*e8b0*/  STL.64 [R1+0x9d0], R4 ;  /* 0x0009d00401007387 */ /* 0x0003e80000100a00 */
[----:B------:R3:W-:Y:S01]  /*e8c0*/  STL.64 [R1+0x9e0], R2 ;  /* 0x0009e00201007387 */ /* 0x0007e20000100a00 */
[----:B0-----:R-:W-:-:S04]  /*e8d0*/  IMAD.WIDE R6, R29, 0x2, R16 ;  /* 0x000000021d067825 */ /* 0x001fc800078e0210 */
[--C-:B-1----:R-:W-:Y:S01]  /*e8e0*/  IMAD.WIDE R4, R15, 0x2, R16.reuse ;  /* 0x000000020f047825 */ /* 0x102fe200078e0210 */
[----:B---3--:R-:W3:Y:S04]  /*e8f0*/  LDL R3, [R1+0x228] ;  /* 0x0002280001037983 */ /* 0x008ee80000100800 */
[----:B------:R-:W-:Y:S04]  /*e900*/  STL.64 [R1+0x9f0], R6 ;  /* 0x0009f00601007387 */ /* 0x000fe80000100a00 */
[----:B------:R-:W4:Y:S04]  /*e910*/  LDL R26, [R1+0x200] ;  /* 0x00020000011a7983 */ /* 0x000f280000100800 */
[----:B------:R-:W-:Y:S04]  /*e920*/  STL.64 [R1+0xa00], R4 ;  /* 0x000a000401007387 */ /* 0x000fe80000100a00 */
[----:B------:R-:W2:Y:S04]  /*e930*/  LDL R27, [R1+0x1dc] ;  /* 0x0001dc00011b7983 */ /* 0x000ea80000100800 */
[----:B--2---:R0:W-:Y:S04]  /*e940*/  STL [R1+0x18e4], R27 ;  /* 0x0018e41b01007387 */ /* 0x0041e80000100800 */
[----:B0-----:R-:W2:Y:S04]  /*e950*/  LDL R27, [R1+0x204] ;  /* 0x00020400011b7983 */ /* 0x001ea80000100800 */
[----:B----4-:R0:W-:Y:S04]  /*e960*/  STL [R1+0x18e8], R26 ;  /* 0x0018e81a01007387 */ /* 0x0101e80000100800 */
[----:B0-----:R-:W4:Y:S04]  /*e970*/  LDL R26, [R1+0x560] ;  /* 0x00056000011a7983 */ /* 0x001f280000100800 */
[----:B--2---:R4:W-:Y:S04]  /*e980*/  STL [R1+0x18ec], R27 ;  /* 0x0018ec1b01007387 */ /* 0x0049e80000100800 */
[----:B------:R-:W2:Y:S01]  /*e990*/  LDL R25, [R1+0x1b4] ;  /* 0x0001b40001197983 */ /* 0x000ea20000100800 */
[----:B------:R-:W-:-:S03]  /*e9a0*/  IMAD.WIDE R4, R14, 0x2, R16 ;  /* 0x000000020e047825 */ /* 0x000fc600078e0210 */
[----:B------:R-:W3:Y:S04]  /*e9b0*/  LDL R24, [R1+0x1d8] ;  /* 0x0001d80001187983 */ /* 0x000ee80000100800 */
[----:B------:R0:W-:Y:S01]  /*e9c0*/  STL.64 [R1+0xa10], R4 ;  /* 0x000a100401007387 */ /* 0x0001e20000100a00 */
[----:B----4-:R-:W-:-:S03]  /*e9d0*/  IMAD.WIDE R26, R26, 0x2, R16 ;  /* 0x000000021a1a7825 */ /* 0x010fc600078e0210 */
[----:B--2---:R-:W-:Y:S04]  /*e9e0*/  STL [R1+0x18e0], R25 ;  /* 0x0018e01901007387 */ /* 0x004fe80000100800 */
[----:B------:R-:W2:Y:S04]  /*e9f0*/  LDL R22, [R1+0x1b0] ;  /* 0x0001b00001167983 */ /* 0x000ea80000100800 */
[----:B------:R-:W4:Y:S04]  /*ea00*/  LDL R23, [R1+0x1a4] ;  /* 0x0001a40001177983 */ /* 0x000f280000100800 */
        /* <DEDUP_REMOVED lines=19> */
[----:B------:R3:W-:Y:S02]  /*eb40*/  STL.64 [R1+0xa20], R26 ;  /* 0x000a201a01007387 */ /* 0x0007e40000100a00 */
[----:B---3--:R-:W-:-:S05]  /*eb50*/  IMAD.WIDE R26, R3, 0x2, R16 ;  /* 0x00000002031a7825 */ /* 0x008fca00078e0210 */
[----:B------:R0:W-:Y:S04]  /*eb60*/  STL.64 [R1+0xa30], R26 ;  /* 0x000a301a01007387 */ /* 0x0001e80000100a00 */
[----:B0-----:R-:W3:Y:S04]  /*eb70*/  LDL.LU R27, [R1+0x18ec] ;  /* 0x0018ec00011b7983 */ /* 0x001ee80000300800 */
[----:B------:R-:W2:Y:S01]  /*eb80*/  LDL R3, [R1+0x5b8] ;  /* 0x0005b80001037983 */ /* 0x000ea20000100800 */
[----:B---3--:R-:W-:-:S05]  /*eb90*/  IMAD.WIDE R26, R27, 0x2, R16 ;  /* 0x000000021b1a7825 */ /* 0x008fca00078e0210 */
[----:B------:R0:W-:Y:S04]  /*eba0*/  STL.64 [R1+0xa40], R26 ;  /* 0x000a401a01007387 */ /* 0x0001e80000100a00 */
[----:B0-----:R-:W3:Y:S02]  /*ebb0*/  LDL.LU R26, [R1+0x18e8] ;  /* 0x0018e800011a7983 */ /* 0x001ee40000300800 */
[----:B---3--:R-:W-:-:S05]  /*ebc0*/  IMAD.WIDE R26, R26, 0x2, R16 ;  /* 0x000000021a1a7825 */ /* 0x008fca00078e0210 */
[----:B------:R0:W-:Y:S04]  /*ebd0*/  STL.64 [R1+0xa50], R26 ;  /* 0x000a501a01007387 */ /* 0x0001e80000100a00 */
[----:B0-----:R-:W3:Y:S01]  /*ebe0*/  LDL.LU R27, [R1+0x18e4] ;  /* 0x0018e400011b7983 */ /* 0x001ee20000300800 */
[----:B------:R-:W-:-:S04]  /*ebf0*/  IMAD.WIDE R24, R24, 0x2, R16 ;  /* 0x0000000218187825 */ /* 0x000fc800078e0210 */
[----:B---3--:R-:W-:-:S05]  /*ec00*/  IMAD.WIDE R26, R27, 0x2, R16 ;  /* 0x000000021b1a7825 */ /* 0x008fca00078e0210 */
[----:B------:R0:W-:Y:S04]  /*ec10*/  STL.64 [R1+0xa60], R26 ;  /* 0x000a601a01007387 */ /* 0x0001e80000100a00 */
[----:B0-----:R-:W3:Y:S04]  /*ec20*/  LDL.LU R26, [R1+0x1a8] ;  /* 0x0001a800011a7983 */ /* 0x001ee80000300800 */
[----:B------:R-:W2:Y:S04]  /*ec30*/  LDL.LU R27, [R1+0x1ac] ;  /* 0x0001ac00011b7983 */ /* 0x000ea80000300800 */
[----:B------:R0:W-:Y:S04]  /*ec40*/  STL.64 [R1+0xa70], R24 ;  /* 0x000a701801007387 */ /* 0x0001e80000100a00 */
[----:B0-----:R-:W2:Y:S02]  /*ec50*/  LDL.LU R25, [R1+0x18e0] ;  /* 0x0018e00001197983 */ /* 0x001ea40000300800 */
[----:B--2---:R-:W-:-:S05]  /*ec60*/  IMAD.WIDE R24, R25, 0x2, R16 ;  /* 0x0000000219187825 */ /* 0x004fca00078e0210 */
[----:B------:R0:W-:Y:S02]  /*ec70*/  STL.64 [R1+0xa80], R24 ;  /* 0x000a801801007387 */ /* 0x0001e40000100a00 */
[----:B0-----:R-:W-:-:S04]  /*ec80*/  IMAD.WIDE R24, R22, 0x2, R16 ;  /* 0x0000000216187825 */ /* 0x001fc800078e0210 */
[--C-:B----4-:R-:W-:Y:S01]  /*ec90*/  IMAD.WIDE R22, R23, 0x2, R16.reuse ;  /* 0x0000000217167825 */ /* 0x110fe200078e0210 */
[----:B------:R0:W-:Y:S04]  /*eca0*/  STL.64 [R1+0xa90], R24 ;  /* 0x000a901801007387 */ /* 0x0001e80000100a00 */
[----:B0-----:R-:W2:Y:S04]  /*ecb0*/  LDL.LU.64 R24, [R1+0x18d8] ;  /* 0x0018d80001187983 */ /* 0x001ea80000300a00 */
[----:B------:R0:W-:Y:S02]  /*ecc0*/  STL.64 [R1+0xaa0], R22 ;  /* 0x000aa01601007387 */ /* 0x0001e40000100a00 */
[----:B0-----:R-:W-:-:S04]  /*ecd0*/  IMAD.WIDE R22, R20, 0x2, R16 ;  /* 0x0000000214167825 */ /* 0x001fc800078e0210 */
[--C-:B------:R-:W-:Y:S01]  /*ece0*/  IMAD.WIDE R20, R21, 0x2, R16.reuse ;  /* 0x0000000215147825 */ /* 0x100fe200078e0210 */
[----:B------:R0:W-:Y:S04]  /*ecf0*/  STL.64 [R1+0xab0], R22 ;  /* 0x000ab01601007387 */ /* 0x0001e80000100a00 */
[----:B0-----:R-:W4:Y:S04]  /*ed00*/  LDL.LU.64 R22, [R1+0x18d0] ;  /* 0x0018d00001167983 */ /* 0x001f280000300a00 */
[----:B------:R0:W-:Y:S02]  /*ed10*/  STL.64 [R1+0xac0], R20 ;  /* 0x000ac01401007387 */ /* 0x0001e40000100a00 */
[----:B0-----:R-:W-:-:S04]  /*ed20*/  IMAD.WIDE R20, R18, 0x2, R16 ;  /* 0x0000000212147825 */ /* 0x001fc800078e0210 */
[--C-:B------:R-:W-:Y:S01]  /*ed30*/  IMAD.WIDE R18, R19, 0x2, R16.reuse ;  /* 0x0000000213127825 */ /* 0x100fe200078e0210 */
[----:B------:R0:W-:Y:S04]  /*ed40*/  STL.64 [R1+0xad0], R20 ;  /* 0x000ad01401007387 */ /* 0x0001e80000100a00 */
[----:B0-----:R-:W2:Y:S04]  /*ed50*/  LDL.LU.64 R20, [R1+0x18c8] ;  /* 0x0018c80001147983 */ /* 0x001ea80000300a00 */
        /* <DEDUP_REMOVED lines=26> */
[----:B0-----:R-:W-:-:S05]  /*ef00*/  IMAD.WIDE R4, R2, 0x2, R16 ;  /* 0x0000000202047825 */ /* 0x001fca00078e0210 */
        /* <DEDUP_REMOVED lines=10> */
[----:B------:R0:W-:Y:S04]  /*efb0*/  STL.64 [R1+0xbd0], R14 ;  /* 0x000bd00e01007387 */ /* 0x0001e80000100a00 */
[----:B0-----:R-:W2:Y:S02]  /*efc0*/  LDL.LU R15, [R1+0x188c] ;  /* 0x00188c00010f7983 */ /* 0x001ea40000300800 */
[----:B--2---:R-:W-:-:S05]  /*efd0*/  IMAD.WIDE R14, R15, 0x2, R16 ;  /* 0x000000020f0e7825 */ /* 0x004fca00078e0210 */
[----:B------:R0:W-:Y:S04]  /*efe0*/  STL.64 [R1+0xbe0], R14 ;  /* 0x000be00e01007387 */ /* 0x0001e80000100a00 */
[----:B0-----:R-:W2:Y:S01]  /*eff0*/  LDL.LU R14, [R1+0x1888] ;  /* 0x00188800010e7983 */ /* 0x001ea20000300800 */
[----:B------:R-:W-:-:S04]  /*f000*/  IMAD.WIDE R2, R3, 0x2, R16 ;  /* 0x0000000203027825 */ /* 0x000fc800078e0210 */
[----:B--2---:R-:W-:-:S05]  /*f010*/  IMAD.WIDE R14, R14, 0x2, R16 ;  /* 0x000000020e0e7825 */ /* 0x004fca00078e0210 */
[----:B------:R0:W-:Y:S04]  /*f020*/  STL.64 [R1+0xbf0], R14 ;  /* 0x000bf00e01007387 */ /* 0x0001e80000100a00 */
[----:B0-----:R-:W2:Y:S01]  /*f030*/  LDL.LU.64 R14, [R1+0x1880] ;  /* 0x00188000010e7983 */ /* 0x001ea20000300a00 */
[----:B------:R-:W-:-:S03]  /*f040*/  IMAD R0, R0, c[0x0][0x190], RZ ;  /* 0x0000640000007a24 */ /* 0x000fc600078e02ff */
[----:B------:R0:W-:Y:S02]  /*f050*/  STL.64 [R1+0xc10], R2 ;  /* 0x000c100201007387 */ /* 0x0001e40000100a00 */
[----:B0-----:R-:W-:Y:S02]  /*f060*/  IMAD.WIDE R2, R0, 0x2, R16 ;  /* 0x0000000200027825 */ /* 0x001fe400078e0210 */
[----:B------:R-:W4:Y:S04]  /*f070*/  LDL.LU R17, [R1+0x1c4] ;  /* 0x0001c40001117983 */ /* 0x000f280000300800 */
[----:B------:R2:W-:Y:S02]  /*f080*/  STL.64 [R1+0xc00], R2 ;  /* 0x000c000201007387 */ /* 0x0005e40000100a00 */
[----:B--2---:R-:W-:-:S05]  /*f090*/  IMAD.WIDE R2, R29, 0x2, R14 ;  /* 0x000000021d027825 */ /* 0x004fca00078e020e */
[----:B------:R3:W-:Y:S02]  /*f0a0*/  STL.64 [R1+0x68], R2 ;  /* 0x0000680201007387 */ /* 0x0007e40000100a00 */
[----:B---3--:R-:W-:-:S04]  /*f0b0*/  IMAD.WIDE R2, R26, 0x2, R14 ;  /* 0x000000021a027825 */ /* 0x008fc800078e020e */
[--C-:B------:R-:W-:Y:S01]  /*f0c0*/  IMAD.WIDE R26, R27, 0x2, R14.reuse ;  /* 0x000000021b1a7825 */ /* 0x100fe200078e020e */
[----:B------:R0:W-:Y:S04]  /*f0d0*/  STL.64 [R1+0x60], R2 ;  /* 0x0000600201007387 */ /* 0x0001e80000100a00 */
[----:B0-----:R-:W2:Y:S04]  /*f0e0*/  LDL.LU.64 R2, [R1+0x1878] ;  /* 0x0018780001027983 */ /* 0x001ea80000300a00 */
[----:B------:R0:W-:Y:S04]  /*f0f0*/  STL.64 [R1+0x58], R26 ;  /* 0x0000581a01007387 */ /* 0x0001e80000100a00 */
[----:B0-----:R-:W3:Y:S01]  /*f100*/  LDL.LU.64 R26, [R1+0x1870] ;  /* 0x00187000011a7983 */ /* 0x001ee20000300a00 */
[----:B----4-:R-:W-:-:S05]  /*f110*/  IMAD.WIDE R16, R17, 0x2, R14 ;  /* 0x0000000211107825 */ /* 0x010fca00078e020e */
[----:B------:R0:W-:Y:S02]  /*f120*/  STL.64 [R1+0x50], R16 ;  /* 0x0000501001007387 */ /* 0x0001e40000100a00 */
[----:B0-----:R-:W-:-:S05]  /*f130*/  IMAD.WIDE R16, R28, 0x2, R14 ;  /* 0x000000021c107825 */ /* 0x001fca00078e020e */
[----:B------:R0:W-:Y:S02]  /*f140*/  STL.64 [R1+0x48], R16 ;  /* 0x0000481001007387 */ /* 0x0001e40000100a00 */
[----:B0-----:R-:W-:-:S04]  /*f150*/  IMAD.WIDE R16, R25, 0x2, R14 ;  /* 0x0000000219107825 */ /* 0x001fc800078e020e */
[----:B---3--:R-:W-:-:S04]  /*f160*/  IMAD.WIDE R28, R27, 0x2, R14 ;  /* 0x000000021b1c7825 */ /* 0x008fc800078e020e */
[--C-:B------:R-:W-:Y:S01]  /*f170*/  IMAD.WIDE R26, R26, 0x2, R14.reuse ;  /* 0x000000021a1a7825 */ /* 0x100fe200078e020e */
[----:B------:R0:W-:Y:S04]  /*f180*/  STL.64 [R1+0x40], R28 ;  /* 0x0000401c01007387 */ /* 0x0001e80000100a00 */
        /* <DEDUP_REMOVED lines=10> */
[----:B------:R0:W-:Y:S03]  /*f230*/  STL.64 [R1+0x10], R28 ;  /* 0x0000101c01007387 */ /* 0x0001e60000100a00 */
[--C-:B---3--:R-:W-:Y:S01]  /*f240*/  IMAD.WIDE R16, R7, 0x2, R14.reuse ;  /* 0x0000000207107825 */ /* 0x108fe200078e020e */
[----:B------:R2:W-:Y:S03]  /*f250*/  STL.64 [R1+0x8], R26 ;  /* 0x0000081a01007387 */ /* 0x0005e60000100a00 */
[----:B0-----:R-:W-:-:S04]  /*f260*/  IMAD.WIDE R28, R5, 0x2, R14 ;  /* 0x00000002051c7825 */ /* 0x001fc800078e020e */
[--C-:B--2---:R-:W-:Y:S01]  /*f270*/  IMAD.WIDE R26, R3, 0x2, R14.reuse ;  /* 0x00000002031a7825 */ /* 0x104fe200078e020e */
[----:B------:R-:W-:Y:S03]  /*f280*/  STL.64 [R1+0x1820], R28 ;  /* 0x0018201c01007387 */ /* 0x000fe60000100a00 */
[--C-:B------:R-:W-:Y:S01]  /*f290*/  IMAD.WIDE R2, R2, 0x2, R14.reuse ;  /* 0x0000000202027825 */ /* 0x100fe200078e020e */
[----:B------:R-:W-:Y:S03]  /*f2a0*/  STL.64 [R1], R16 ;  /* 0x0000001001007387 */ /* 0x000fe60000100a00 */
[--C-:B------:R-:W-:Y:S01]  /*f2b0*/  IMAD.WIDE R4, R4, 0x2, R14.reuse ;  /* 0x0000000204047825 */ /* 0x100fe200078e020e */
[----:B------:R-:W-:Y:S03]  /*f2c0*/  STL.64 [R1+0x1818], R26 ;  /* 0x0018181a01007387 */ /* 0x000fe60000100a00 */
[--C-:B------:R-:W-:Y:S01]  /*f2d0*/  IMAD.WIDE R6, R6, 0x2, R14.reuse ;  /* 0x0000000206067825 */ /* 0x100fe200078e020e */
[----:B------:R-:W-:Y:S03]  /*f2e0*/  STL.64 [R1+0x1810], R2 ;  /* 0x0018100201007387 */ /* 0x000fe60000100a00 */
[--C-:B------:R-:W-:Y:S01]  /*f2f0*/  IMAD.WIDE R8, R8, 0x2, R14.reuse ;  /* 0x0000000208087825 */ /* 0x100fe200078e020e */
[----:B------:R0:W-:Y:S03]  /*f300*/  STL.64 [R1+0x1828], R4 ;  /* 0x0018280401007387 */ /* 0x0001e60000100a00 */
[--C-:B------:R-:W-:Y:S01]  /*f310*/  IMAD.WIDE R10, R10, 0x2, R14.reuse ;  /* 0x000000020a0a7825 */ /* 0x100fe200078e020e */
[----:B0-----:R-:W2:Y:S04]  /*f320*/  LDL.LU R4, [R1+0x29c] ;  /* 0x00029c0001047983 */ /* 0x001ea80000300800 */
[----:B------:R-:W3:Y:S04]  /*f330*/  LDL.LU R5, [R1+0x2ac] ;  /* 0x0002ac0001057983 */ /* 0x000ee80000300800 */
[----:B------:R-:W-:Y:S04]  /*f340*/  STL.64 [R1+0x1808], R6 ;  /* 0x0018080601007387 */ /* 0x000fe80000100a00 */
[----:B------:R-:W4:Y:S04]  /*f350*/  LDL.LU R2, [R1+0x2bc] ;  /* 0x0002bc0001027983 */ /* 0x000f280000300800 */
[----:B------:R0:W-:Y:S04]  /*f360*/  STL.64 [R1+0x1830], R8 ;  /* 0x0018300801007387 */ /* 0x0001e80000100a00 */
[----:B0-----:R-:W3:Y:S04]  /*f370*/  LDL.LU R8, [R1+0x2a8] ;  /* 0x0002a80001087983 */ /* 0x001ee80000300800 */
[----:B------:R-:W3:Y:S04]  /*f380*/  LDL.LU R9, [R1+0x2b8] ;  /* 0x0002b80001097983 */ /* 0x000ee80000300800 */
[----:B------:R0:W-:Y:S04]  /*f390*/  STL.64 [R1+0x1838], R10 ;  /* 0x0018380a01007387 */ /* 0x0001e80000100a00 */
[----:B0-----:R-:W3:Y:S04]  /*f3a0*/  LDL.LU R10, [R1+0x28c] ;  /* 0x00028c00010a7983 */ /* 0x001ee80000300800 */
[----:B------:R-:W4:Y:S01]  /*f3b0*/  LDL.LU R11, [R1+0x298] ;  /* 0x00029800010b7983 */ /* 0x000f220000300800 */
[----:B------:R-:W-:-:S03]  /*f3c0*/  IMAD.WIDE R12, R12, 0x2, R14 ;  /* 0x000000020c0c7825 */ /* 0x000fc600078e020e */
[----:B------:R-:W4:Y:S04]  /*f3d0*/  LDL.LU R28, [R1+0x2c0] ;  /* 0x0002c000011c7983 */ /* 0x000f280000300800 */
[----:B------:R2:W-:Y:S04]  /*f3e0*/  STL.64 [R1+0x1840], R12 ;  /* 0x0018400c01007387 */ /* 0x0005e80000100a00 */
[----:B------:R-:W4:Y:S01]  /*f3f0*/  LDL.LU R29, [R1+0x2c4] ;  /* 0x0002c400011d7983 */ /* 0x000f220000300800 */
[----:B------:R-:W-:-:S04]  /*f400*/  IMAD.WIDE R16, R19, 0x2, R14 ;  /* 0x0000000213107825 */ /* 0x000fc800078e020e */
[--C-:B------:R-:W-:Y:S01]  /*f410*/  IMAD.WIDE R18, R18, 0x2, R14.reuse ;  /* 0x0000000212127825 */ /* 0x100fe200078e020e */
[----:B------:R3:W-:Y:S04]  /*f420*/  STL.64 [R1+0x1848], R16 ;  /* 0x0018481001007387 */ /* 0x0007e80000100a00 */
[----:B------:R-:W4:Y:S01]  /*f430*/  LDL.LU R26, [R1+0x2d0] ;  /* 0x0002d000011a7983 */ /* 0x000f220000300800 */
[----:B------:R-:W-:-:S03]  /*f440*/  IMAD.WIDE R20, R20, 0x2, R14 ;  /* 0x0000000214147825 */ /* 0x000fc600078e020e */
[----:B------:R-:W-:Y:S04]  /*f450*/  STL.64 [R1+0x1850], R18 ;  /* 0x0018501201007387 */ /* 0x000fe80000100a00 */
[----:B------:R-:W4:Y:S04]  /*f460*/  LDL.LU R27, [R1+0x2d4] ;  /* 0x0002d400011b7983 */ /* 0x000f280000300800 */
[----:B------:R-:W-:Y:S04]  /*f470*/  STL.64 [R1+0x1858], R20 ;  /* 0x0018581401007387 */ /* 0x000fe80000100a00 */
[----:B------:R-:W4:Y:S01]  /*f480*/  LDL.LU R3, [R1+0x2d8] ;  /* 0x0002d80001037983 */ /* 0x000f220000300800 */
[----:B------:R-:W-:-:S03]  /*f490*/  IMAD.WIDE R22, R22, 0x2, R14 ;  /* 0x0000000216167825 */ /* 0x000fc600078e020e */
[----:B------:R-:W4:Y:S04]  /*f4a0*/  LDL.LU R6, [R1+0x2dc] ;  /* 0x0002dc0001067983 */ /* 0x000f280000300800 */
[----:B------:R-:W-:Y:S04]  /*f4b0*/  STL.64 [R1+0x1860], R22 ;  /* 0x0018601601007387 */ /* 0x000fe80000100a00 */
[----:B------:R-:W4:Y:S01]  /*f4c0*/  LDL.LU R7, [R1+0x2e8] ;  /* 0x0002e80001077983 */ /* 0x000f220000300800 */
[----:B------:R-:W-:-:S05]  /*f4d0*/  IMAD.WIDE R24, R24, 0x2, R14 ;  /* 0x0000000218187825 */ /* 0x000fca00078e020e */
[----:B------:R-:W-:Y:S01]  /*f4e0*/  STL.64 [R1+0x1868], R24 ;  /* 0x0018681801007387 */ /* 0x000fe20000100a00 */
[----:B--2---:R-:W-:-:S04]  /*f4f0*/  IMAD.WIDE R12, R4, 0x2, R14 ;  /* 0x00000002040c7825 */ /* 0x004fc800078e020e */
[----:B---3--:R-:W-:-:S04]  /*f500*/  IMAD.WIDE R16, R10, 0x2, R14 ;  /* 0x000000020a107825 */ /* 0x008fc800078e020e */
[--C-:B----4-:R-:W-:Y:S01]  /*f510*/  IMAD.WIDE R10, R11, 0x2, R14.reuse ;  /* 0x000000020b0a7825 */ /* 0x110fe200078e020e */
[----:B------:R-:W-:Y:S04]  /*f520*/  STL.64 [R1+0x1a8], R16 ;  /* 0x0001a81001007387 */ /* 0x000fe80000100a00 */
[----:B------:R-:W2:Y:S04]  /*f530*/  LDL.LU R4, [R1+0x2ec] ;  /* 0x0002ec0001047983 */ /* 0x000ea80000300800 */
[----:B------:R0:W-:Y:S04]  /*f540*/  STL.64 [R1+0x1c0], R10 ;  /* 0x0001c00a01007387 */ /* 0x0001e80000100a00 */
[----:B------:R1:W-:Y:S01]  /*f550*/  STL.64 [R1+0x1d0], R12 ;  /* 0x0001d00c01007387 */ /* 0x0003e20000100a00 */
[----:B0-----:R-:W-:-:S04]  /*f560*/  IMAD.WIDE R10, R8, 0x2, R14 ;  /* 0x00000002080a7825 */ /* 0x001fc800078e020e */
[--C-:B-1----:R-:W-:Y:S02]  /*f570*/  IMAD.WIDE R12, R5, 0x2, R14.reuse ;  /* 0x00000002050c7825 */ /* 0x102fe400078e020e */
[----:B------:R-:W3:Y:S04]  /*f580*/  LDL.LU R5, [R1+0x2f8] ;  /* 0x0002f80001057983 */ /* 0x000ee80000300800 */
[----:B------:R0:W-:Y:S04]  /*f590*/  STL.64 [R1+0x1e8], R10 ;  /* 0x0001e80a01007387 */ /* 0x0001e80000100a00 */
[----:B------:R-:W-:Y:S04]  /*f5a0*/  STL.64 [R1+0x1f8], R12 ;  /* 0x0001f80c01007387 */ /* 0x000fe80000100a00 */
[----:B------:R-:W4:Y:S01]  /*f5b0*/  LDL.LU R20, [R1+0x2fc] ;  /* 0x0002fc0001147983 */ /* 0x000f220000300800 */
[----:B0-----:R-:W-:-:S04]  /*f5c0*/  IMAD.WIDE R10, R9, 0x2, R14 ;  /* 0x00000002090a7825 */ /* 0x001fc800078e020e */
[--C-:B------:R-:W-:Y:S01]  /*f5d0*/  IMAD.WIDE R8, R2, 0x2, R14.reuse ;  /* 0x0000000202087825 */ /* 0x100fe200078e020e */
[----:B------:R0:W-:Y:S04]  /*f5e0*/  STL.64 [R1+0x210], R10 ;  /* 0x0002100a01007387 */ /* 0x0001e80000100a00 */
[----:B------:R-:W4:Y:S04]  /*f5f0*/  LDL.LU R21, [R1+0x300] ;  /* 0x0003000001157983 */ /* 0x000f280000300800 */
[----:B------:R1:W-:Y:S04]  /*f600*/  STL.64 [R1+0x220], R8 ;  /* 0x0002200801007387 */ /* 0x0003e80000100a00 */
[----:B------:R-:W4:Y:S04]  /*f610*/  LDL.LU R18, [R1+0x304] ;  /* 0x0003040001127983 */ /* 0x000f280000300800 */
[----:B------:R-:W4:Y:S04]  /*f620*/  LDL.LU R19, [R1+0x310] ;  /* 0x0003100001137983 */ /* 0x000f280000300800 */
[----:B------:R-:W4:Y:S01]  /*f630*/  LDL.LU R2, [R1+0x314] ;  /* 0x0003140001027983 */ /* 0x000f220000300800 */
[----:B0-----:R-:W-:-:S03]  /*f640*/  IMAD.WIDE R10, R28, 0x2, R14 ;  /* 0x000000021c0a7825 */ /* 0x001fc600078e020e */
[----:B------:R-:W4:Y:S01]  /*f650*/  LDL.LU R28, [R1+0x318] ;  /* 0x00031800011c7983 */ /* 0x000f220000300800 */
[----:B-1----:R-:W-:-:S03]  /*f660*/  IMAD.WIDE R8, R29, 0x2, R14 ;  /* 0x000000021d087825 */ /* 0x002fc600078e020e */
[----:B------:R-:W-:Y:S04]  /*f670*/  STL.64 [R1+0x238], R10 ;  /* 0x0002380a01007387 */ /* 0x000fe80000100a00 */
[----:B------:R-:W4:Y:S04]  /*f680*/  LDL.LU R16, [R1+0x31c] ;  /* 0x00031c0001107983 */ /* 0x000f280000300800 */
[----:B------:R-:W4:Y:S04]  /*f690*/  LDL.LU R29, [R1+0x328] ;  /* 0x00032800011d7983 */ /* 0x000f280000300800 */
[----:B------:R0:W-:Y:S04]  /*f6a0*/  STL.64 [R1+0x248], R8 ;  /* 0x0002480801007387 */ /* 0x0001e80000100a00 */
[----:B------:R-:W4:Y:S01]  /*f6b0*/  LDL.LU R17, [R1+0x32c] ;  /* 0x00032c0001117983 */ /* 0x000f220000300800 */
[----:B0-----:R-:W-:-:S03]  /*f6c0*/  IMAD.WIDE R8, R26, 0x2, R14 ;  /* 0x000000021a087825 */ /* 0x001fc600078e020e */
[----:B------:R-:W4:Y:S04]  /*f6d0*/  LDL.LU R26, [R1+0x330] ;  /* 0x00033000011a7983 */ /* 0x000f280000300800 */
[----:B------:R0:W-:Y:S04]  /*f6e0*/  STL.64 [R1+0x258], R8 ;  /* 0x0002580801007387 */ /* 0x0001e80000100a00 */
[----:B------:R-:W4:Y:S01]  /*f6f0*/  LDL.LU R12, [R1+0x340] ;  /* 0x00034000010c7983 */ /* 0x000f220000300800 */
[----:B------:R-:W-:-:S04]  /*f700*/  IMAD.WIDE R10, R3, 0x2, R14 ;  /* 0x00000002030a7825 */ /* 0x000fc800078e020e */
[--C-:B0-----:R-:W-:Y:S02]  /*f710*/  IMAD.WIDE R8, R27, 0x2, R14.reuse ;  /* 0x000000021b087825 */ /* 0x101fe400078e020e */
[----:B------:R-:W4:Y:S04]  /*f720*/  LDL.LU R27, [R1+0x348] ;  /* 0x00034800011b7983 */ /* 0x000f280000300800 */
[----:B------:R0:W-:Y:S04]  /*f730*/  STL.64 [R1+0x268], R8 ;  /* 0x0002680801007387 */ /* 0x0001e80000100a00 */
[----:B------:R-:W4:Y:S04]  /*f740*/  LDL.LU R3, [R1+0x358] ;  /* 0x0003580001037983 */ /* 0x000f280000300800 */
[----:B------:R1:W-:Y:S01]  /*f750*/  STL.64 [R1+0x278], R10 ;  /* 0x0002780a01007387 */ /* 0x0003e20000100a00 */
[----:B0-----:R-:W-:-:S03]  /*f760*/  IMAD.WIDE R8, R6, 0x2, R14 ;  /* 0x0000000206087825 */ /* 0x001fc600078e020e */
[----:B------:R-:W4:Y:S04]  /*f770*/  LDL.LU R13, [R1+0x360] ;  /* 0x00036000010d7983 */ /* 0x000f280000300800 */
[----:B------:R-:W4:Y:S04]  /*f780*/  LDL.LU R6, [R1+0x370] ;  /* 0x0003700001067983 */ /* 0x000f280000300800 */
[----:B------:R0:W-:Y:S04]  /*f790*/  STL.64 [R1+0x288], R8 ;  /* 0x0002880801007387 */ /* 0x0001e80000100a00 */
[----:B-1----:R-:W4:Y:S04]  /*f7a0*/  LDL.LU R10, [R1+0x380] ;  /* 0x00038000010a7983 */ /* 0x002f280000300800 */
[----:B------:R-:W4:Y:S01]  /*f7b0*/  LDL.LU R11, [R1+0x398] ;  /* 0x00039800010b7983 */ /* 0x000f220000300800 */
[----:B0-----:R-:W-:-:S05]  /*f7c0*/  IMAD.WIDE R8, R7, 0x2, R14 ;  /* 0x0000000207087825 */ /* 0x001fca00078e020e */
[----:B------:R0:W-:Y:S04]  /*f7d0*/  STL.64 [R1+0x298], R8 ;  /* 0x0002980801007387 */ /* 0x0001e80000100a00 */
[----:B------:R-:W4:Y:S04]  /*f7e0*/  LDL.LU R7, [R1+0x3a8] ;  /* 0x0003a80001077983 */ /* 0x000f280000300800 */
[----:B0-----:R-:W4:Y:S01]  /*f7f0*/  LDL.LU R8, [R1+0x3b0] ;  /* 0x0003b00001087983 */ /* 0x001f220000300800 */
[----:B--2---:R-:W-:-:S03]  /*f800*/  IMAD.WIDE R22, R4, 0x2, R14 ;  /* 0x0000000204167825 */ /* 0x004fc600078e020e */
[----:B------:R-:W2:Y:S04]  /*f810*/  LDL.LU R4, [R1+0x3c0] ;  /* 0x0003c00001047983 */ /* 0x000ea80000300800 */
[----:B------:R3:W-:Y:S04]  /*f820*/  STL.64 [R1+0x2a8], R22 ;  /* 0x0002a81601007387 */ /* 0x0007e80000100a00 */
[----:B------:R-:W2:Y:S01]  /*f830*/  LDL.LU R9, [R1+0x3c8] ;  /* 0x0003c80001097983 */ /* 0x000ea20000300800 */
[----:B---3--:R-:W-:-:S03]  /*f840*/  IMAD.WIDE R22, R5, 0x2, R14 ;  /* 0x0000000205167825 */ /* 0x008fc600078e020e */
[----:B------:R-:W3:Y:S04]  /*f850*/  LDL.LU R5, [R1+0x3d8] ;  /* 0x0003d80001057983 */ /* 0x000ee80000300800 */
[----:B------:R4:W-:Y:S02]  /*f860*/  STL.64 [R1+0x2b8], R22 ;  /* 0x0002b81601007387 */ /* 0x0009e40000100a00 */
[----:B----4-:R-:W-:-:S05]  /*f870*/  IMAD.WIDE R22, R20, 0x2, R14 ;  /* 0x0000000214167825 */ /* 0x010fca00078e020e */
[----:B------:R0:W-:Y:S01]  /*f880*/  STL.64 [R1+0x2c0], R22 ;  /* 0x0002c01601007387 */ /* 0x0001e20000100a00 */
[----:B------:R-:W-:-:S05]  /*f890*/  IMAD.WIDE R24, R21, 0x2, R14 ;  /* 0x0000000215187825 */ /* 0x000fca00078e020e */
[----:B------:R-:W-:Y:S01]  /*f8a0*/  STL.64 [R1+0x2d0], R24 ;  /* 0x0002d01801007387 */ /* 0x000fe20000100a00 */
[----:B0-----:R-:W-:-:S04]  /*f8b0*/  IMAD.WIDE R22, R18, 0x2, R14 ;  /* 0x0000000212167825 */ /* 0x001fc800078e020e */
[--C-:B------:R-:W-:Y:S01]  /*f8c0*/  IMAD.WIDE R20, R19, 0x2, R14.reuse ;  /* 0x0000000213147825 */ /* 0x100fe200078e020e */
[----:B------:R-:W-:Y:S03]  /*f8d0*/  STL.64 [R1+0x2d8], R22 ;  /* 0x0002d81601007387 */ /* 0x000fe60000100a00 */
[--C-:B------:R-:W-:Y:S02]  /*f8e0*/  IMAD.WIDE R18, R2, 0x2, R14.reuse ;  /* 0x0000000202127825 */ /* 0x100fe400078e020e */
[----:B------:R-:W4:Y:S04]  /*f8f0*/  LDL.LU R2, [R1+0x3e0] ;  /* 0x0003e00001027983 */ /* 0x000f280000300800 */
[----:B------:R0:W-:Y:S04]  /*f900*/  STL.64 [R1+0x2e8], R20 ;  /* 0x0002e81401007387 */ /* 0x0001e80000100a00 */
[----:B------:R-:W-:Y:S01]  /*f910*/  STL.64 [R1+0x2f8], R18 ;  /* 0x0002f81201007387 */ /* 0x000fe20000100a00 */
[----:B0-----:R-:W-:-:S03]  /*f920*/  IMAD.WIDE R20, R28, 0x2, R14 ;  /* 0x000000021c147825 */ /* 0x001fc600078e020e */
[----:B------:R-:W4:Y:S04]  /*f930*/  LDL.LU R28, [R1+0x3f0] ;  /* 0x0003f000011c7983 */ /* 0x000f280000300800 */
[----:B------:R0:W-:Y:S02]  /*f940*/  STL.64 [R1+0x300], R20 ;  /* 0x0003001401007387 */ /* 0x0001e40000100a00 */
[--C-:B0-----:R-:W-:Y:S02]  /*f950*/  IMAD.WIDE R20, R29, 0x2, R14.reuse ;  /* 0x000000021d147825 */ /* 0x101fe400078e020e */
[----:B------:R-:W4:Y:S02]  /*f960*/  LDL.LU R29, [R1+0x3f8] ;  /* 0x0003f800011d7983 */ /* 0x000f240000300800 */
[----:B------:R-:W-:-:S05]  /*f970*/  IMAD.WIDE R18, R16, 0x2, R14 ;  /* 0x0000000210127825 */ /* 0x000fca00078e020e */
[----:B------:R0:W-:Y:S04]  /*f980*/  STL.64 [R1+0x310], R18 ;  /* 0x0003101201007387 */ /* 0x0001e80000100a00 */
[----:B------:R-:W-:Y:S01]  /*f990*/  STL.64 [R1+0x318], R20 ;  /* 0x0003181401007387 */ /* 0x000fe20000100a00 */
[----:B0-----:R-:W-:-:S04]  /*f9a0*/  IMAD.WIDE R18, R17, 0x2, R14 ;  /* 0x0000000211127825 */ /* 0x001fc800078e020e */
[--C-:B------:R-:W-:Y:S02]  /*f9b0*/  IMAD.WIDE R16, R26, 0x2, R14.reuse ;  /* 0x000000021a107825 */ /* 0x100fe400078e020e */
[----:B------:R-:W4:Y:S04]  /*f9c0*/  LDL.LU R26, [R1+0x408] ;  /* 0x00040800011a7983 */ /* 0x000f280000300800 */
[----:B------:R0:W-:Y:S04]  /*f9d0*/  STL.64 [R1+0x328], R18 ;  /* 0x0003281201007387 */ /* 0x0001e80000100a00 */
[----:B------:R1:W-:Y:S01]  /*f9e0*/  STL.64 [R1+0x330], R16 ;  /* 0x0003301001007387 */ /* 0x0003e20000100a00 */
[----:B0-----:R-:W-:-:S04]  /*f9f0*/  IMAD.WIDE R18, R12, 0x2, R14 ;  /* 0x000000020c127825 */ /* 0x001fc800078e020e */
[--C-:B-1----:R-:W-:Y:S02]  /*fa00*/  IMAD.WIDE R16, R27, 0x2, R14.reuse ;  /* 0x000000021b107825 */ /* 0x102fe400078e020e */
[----:B------:R-:W4:Y:S04]  /*fa10*/  LDL.LU R27, [R1+0x418] ;  /* 0x00041800011b7983 */ /* 0x000f280000300800 */
[----:B------:R0:W-:Y:S04]  /*fa20*/  STL.64 [R1+0x340], R18 ;  /* 0x0003401201007387 */ /* 0x0001e80000100a00 */
[----:B------:R1:W-:Y:S01]  /*fa30*/  STL.64 [R1+0x348], R16 ;  /* 0x0003481001007387 */ /* 0x0003e20000100a00 */
[----:B0-----:R-:W-:-:S03]  /*fa40*/  IMAD.WIDE R18, R3, 0x2, R14 ;  /* 0x0000000203127825 */ /* 0x001fc600078e020e */
[----:B------:R-:W4:Y:S01]  /*fa50*/  LDL.LU R3, [R1+0x420] ;  /* 0x0004200001037983 */ /* 0x000f220000300800 */
[----:B-1----:R-:W-:-:S03]  /*fa60*/  IMAD.WIDE R16, R13, 0x2, R14 ;  /* 0x000000020d107825 */ /* 0x002fc600078e020e */
[----:B------:R-:W-:Y:S01]  /*fa70*/  STL.64 [R1+0x358], R18 ;  /* 0x0003581201007387 */ /* 0x000fe20000100a00 */
[----:B------:R-:W-:-:S03]  /*fa80*/  IMAD.WIDE R12, R6, 0x2, R14 ;  /* 0x00000002060c7825 */ /* 0x000fc600078e020e */
[----:B------:R-:W4:Y:S04]  /*fa90*/  LDL.LU R6, [R1+0x430] ;  /* 0x0004300001067983 */ /* 0x000f280000300800 */
[----:B------:R0:W-:Y:S04]  /*faa0*/  STL.64 [R1+0x360], R16 ;  /* 0x0003601001007387 */ /* 0x0001e80000100a00 */
[----:B------:R1:W-:Y:S01]  /*fab0*/  STL.64 [R1+0x370], R12 ;  /* 0x0003700c01007387 */ /* 0x0003e20000100a00 */
[----:B0-----:R-:W-:-:S04]  /*fac0*/  IMAD.WIDE R16, R10, 0x2, R14 ;  /* 0x000000020a107825 */ /* 0x001fc800078e020e */
[--C-:B------:R-:W-:Y:S01]  /*fad0*/  IMAD.WIDE R10, R11, 0x2, R14.reuse ;  /* 0x000000020b0a7825 */ /* 0x100fe200078e020e */
[----:B------:R-:W-:Y:S03]  /*fae0*/  STL.64 [R1+0x390], R16 ;  /* 0x0003901001007387 */ /* 0x000fe60000100a00 */
[--C-:B-1----:R-:W-:Y:S02]  /*faf0*/  IMAD.WIDE R12, R7, 0x2, R14.reuse ;  /* 0x00000002070c7825 */ /* 0x102fe400078e020e */
[----:B------:R-:W4:Y:S04]  /*fb00*/  LDL.LU R7, [R1+0x438] ;  /* 0x0004380001077983 */ /* 0x000f280000300800 */
[----:B------:R0:W-:Y:S04]  /*fb10*/  STL.64 [R1+0x398], R10 ;  /* 0x0003980a01007387 */ /* 0x0001e80000100a00 */
[----:B------:R2:W-:Y:S01]  /*fb20*/  STL.64 [R1+0x3a8], R12 ;  /* 0x0003a80c01007387 */ /* 0x0005e20000100a00 */
[----:B0-----:R-:W-:-:S04]  /*fb30*/  IMAD.WIDE R10, R8, 0x2, R14 ;  /* 0x00000002080a7825 */ /* 0x001fc800078e020e */
[--C-:B--2---:R-:W-:Y:S02]  /*fb40*/  IMAD.WIDE R12, R4, 0x2, R14.reuse ;  /* 0x00000002040c7825 */ /* 0x104fe400078e020e */
[----:B------:R-:W2:Y:S04]  /*fb50*/  LDL.LU R4, [R1+0x448] ;  /* 0x0004480001047983 */ /* 0x000ea80000300800 */
[----:B------:R0:W-:Y:S04]  /*fb60*/  STL.64 [R1+0x3b0], R10 ;  /* 0x0003b00a01007387 */ /* 0x0001e80000100a00 */
[----:B------:R-:W-:Y:S04]  /*fb70*/  STL.64 [R1+0x3c0], R12 ;  /* 0x0003c00c01007387 */ /* 0x000fe80000100a00 */
[----:B------:R-:W2:Y:S01]  /*fb80*/  LDL.LU R20, [R1+0x450] ;  /* 0x0004500001147983 */ /* 0x000ea20000300800 */
[----:B0-----:R-:W-:-:S04]  /*fb90*/  IMAD.WIDE R10, R9, 0x2, R14 ;  /* 0x00000002090a7825 */ /* 0x001fc800078e020e */
[--C-:B---3--:R-:W-:Y:S01]  /*fba0*/  IMAD.WIDE R8, R5, 0x2, R14.reuse ;  /* 0x0000000205087825 */ /* 0x108fe200078e020e */
[----:B------:R4:W-:Y:S04]  /*fbb0*/  STL.64 [R1+0x3c8], R10 ;  /* 0x0003c80a01007387 */ /* 0x0009e80000100a00 */
[----:B------:R-:W3:Y:S04]  /*fbc0*/  LDL.LU R21, [R1+0x460] ;  /* 0x0004600001157983 */ /* 0x000ee80000300800 */
[----:B------:R0:W-:Y:S04]  /*fbd0*/  STL.64 [R1+0x3d8], R8 ;  /* 0x0003d80801007387 */ /* 0x0001e80000100a00 */
[----:B------:R-:W3:Y:S04]  /*fbe0*/  LDL.LU R18, [R1+0x468] ;  /* 0x0004680001127983 */ /* 0x000ee80000300800 */
[----:B------:R-:W3:Y:S04]  /*fbf0*/  LDL.LU R19, [R1+0x478] ;  /* 0x0004780001137983 */ /* 0x000ee80000300800 */
[----:B------:R-:W3:Y:S01]  /*fc00*/  LDL.LU R5, [R1+0x480] ;  /* 0x0004800001057983 */ /* 0x000ee20000300800 */
[----:B----4-:R-:W-:-:S03]  /*fc10*/  IMAD.WIDE R10, R2, 0x2, R14 ;  /* 0x00000002020a7825 */ /* 0x010fc600078e020e */
[----:B------:R-:W4:Y:S04]  /*fc20*/  LDL.LU R2, [R1+0x490] ;  /* 0x0004900001027983 */ /* 0x000f280000300800 */
[----:B------:R-:W-:Y:S04]  /*fc30*/  STL.64 [R1+0x3e0], R10 ;  /* 0x0003e00a01007387 */ /* 0x000fe80000100a00 */
[----:B------:R-:W4:Y:S01]  /*fc40*/  LDL.LU R16, [R1+0x4a0] ;  /* 0x0004a00001107983 */ /* 0x000f220000300800 */
[----:B0-----:R-:W-:-:S03]  /*fc50*/  IMAD.WIDE R8, R28, 0x2, R14 ;  /* 0x000000021c087825 */ /* 0x001fc600078e020e */
[----:B------:R-:W4:Y:S04]  /*fc60*/  LDL.LU R28, [R1+0x4a8] ;  /* 0x0004a800011c7983 */ /* 0x000f280000300800 */
[----:B------:R0:W-:Y:S04]  /*fc70*/  STL.64 [R1+0x3f0], R8 ;  /* 0x0003f00801007387 */ /* 0x0001e80000100a00 */
[----:B------:R-:W4:Y:S01]  /*fc80*/  LDL.LU R17, [R1+0x4b8] ;  /* 0x0004b80001117983 */ /* 0x000f220000300800 */
[----:B0-----:R-:W-:-:S03]  /*fc90*/  IMAD.WIDE R8, R29, 0x2, R14 ;  /* 0x000000021d087825 */ /* 0x001fc600078e020e */
[----:B------:R-:W4:Y:S04]  /*fca0*/  LDL.LU R29, [R1+0x4c0] ;  /* 0x0004c000011d7983 */ /* 0x000f280000300800 */
[----:B------:R0:W-:Y:S04]  /*fcb0*/  STL.64 [R1+0x3f8], R8 ;  /* 0x0003f80801007387 */ /* 0x0001e80000100a00 */
[----:B------:R-:W4:Y:S01]  /*fcc0*/  LDL.LU R12, [R1+0x4d0] ;  /* 0x0004d000010c7983 */ /* 0x000f220000300800 */
[----:B0-----:R-:W-:-:S03]  /*fcd0*/  IMAD.WIDE R8, R26, 0x2, R14 ;  /* 0x000000021a087825 */ /* 0x001fc600078e020e */
[----:B------:R-:W4:Y:S04]  /*fce0*/  LDL.LU R26, [R1+0x4d8] ;  /* 0x0004d800011a7983 */ /* 0x000f280000300800 */
[----:B------:R0:W-:Y:S01]  /*fcf0*/  STL.64 [R1+0x408], R8 ;  /* 0x0004080801007387 */ /* 0x0001e20000100a00 */
[----:B------:R-:W-:-:S03]  /*fd00*/  IMAD.WIDE R10, R27, 0x2, R14 ;  /* 0x000000021b0a7825 */ /* 0x000fc600078e020e */
[----:B------:R-:W4:Y:S04]  /*fd10*/  LDL.LU R27, [R1+0x4e8] ;  /* 0x0004e800011b7983 */ /* 0x000f280000300800 */
[----:B------:R1:W-:Y:S04]  /*fd20*/  STL.64 [R1+0x418], R10 ;  /* 0x0004180a01007387 */ /* 0x0003e80000100a00 */
[----:B------:R-:W4:Y:S01]  /*fd30*/  LDL.LU R13, [R1+0x4f0] ;  /* 0x0004f000010d7983 */ /* 0x000f220000300800 */
[----:B0-----:R-:W-:-:S03]  /*fd40*/  IMAD.WIDE R8, R3, 0x2, R14 ;  /* 0x0000000203087825 */ /* 0x001fc600078e020e */
[----:B------:R-:W4:Y:S04]  /*fd50*/  LDL.LU R3, [R1+0x500] ;  /* 0x0005000001037983 */ /* 0x000f280000300800 */
[----:B------:R0:W-:Y:S04]  /*fd60*/  STL.64 [R1+0x420], R8 ;  /* 0x0004200801007387 */ /* 0x0001e80000100a00 */
[----:B-1----:R-:W4:Y:S04]  /*fd70*/  LDL.LU R10, [R1+0x508] ;  /* 0x00050800010a7983 */ /* 0x002f280000300800 */
[----:B------:R-:W4:Y:S01]  /*fd80*/  LDL.LU R11, [R1+0x518] ;  /* 0x00051800010b7983 */ /* 0x000f220000300800 */
[----:B0-----:R-:W-:-:S05]  /*fd90*/  IMAD.WIDE R8, R6, 0x2, R14 ;  /* 0x0000000206087825 */ /* 0x001fca00078e020e */
[----:B------:R0:W-:Y:S04]  /*fda0*/  STL.64 [R1+0x430], R8 ;  /* 0x0004300801007387 */ /* 0x0001e80000100a00 */
[----:B------:R-:W4:Y:S01]  /*fdb0*/  LDL.LU R6, [R1+0x528] ;  /* 0x0005280001067983 */ /* 0x000f220000300800 */
[----:B------:R-:W-:-:S03]  /*fdc0*/  IMAD.WIDE R22, R7, 0x2, R14 ;  /* 0x0000000207167825 */ /* 0x000fc600078e020e */
[----:B0-----:R-:W4:Y:S04]  /*fdd0*/  LDL.LU R8, [R1+0x530] ;  /* 0x0005300001087983 */ /* 0x001f280000300800 */
[----:B------:R-:W4:Y:S04]  /*fde0*/  LDL.LU R7, [R1+0x540] ;  /* 0x0005400001077983 */ /* 0x000f280000300800 */
[----:B------:R2:W-:Y:S04]  /*fdf0*/  STL.64 [R1+0x438], R22 ;  /* 0x0004381601007387 */ /* 0x0005e80000100a00 */
[----:B------:R-:W4:Y:S01]  /*fe00*/  LDL.LU R9, [R1+0x548] ;  /* 0x0005480001097983 */ /* 0x000f220000300800 */
[----:B--2---:R-:W-:-:S03]  /*fe10*/  IMAD.WIDE R22, R4, 0x2, R14 ;  /* 0x0000000204167825 */ /* 0x004fc600078e020e */
[----:B------:R-:W2:Y:S04]  /*fe20*/  LDL.LU R4, [R1+0x558] ;  /* 0x0005580001047983 */ /* 0x000ea80000300800 */
[----:B------:R0:W-:Y:S02]  /*fe30*/  STL.64 [R1+0x448], R22 ;  /* 0x0004481601007387 */ /* 0x0001e40000100a00 */
[----:B0-----:R-:W-:-:S05]  /*fe40*/  IMAD.WIDE R22, R20, 0x2, R14 ;  /* 0x0000000214167825 */ /* 0x001fca00078e020e */
[----:B------:R0:W-:Y:S01]  /*fe50*/  STL.64 [R1+0x450], R22 ;  /* 0x0004501601007387 */ /* 0x0001e20000100a00 */
[----:B---3--:R-:W-:-:S05]  /*fe60*/  IMAD.WIDE R24, R21, 0x2, R14 ;  /* 0x0000000215187825 */ /* 0x008fca00078e020e */
[----:B------:R-:W-:Y:S01]  /*fe70*/  STL.64 [R1+0x460], R24 ;  /* 0x0004601801007387 */ /* 0x000fe20000100a00 */
[----:B0-----:R-:W-:-:S04]  /*fe80*/  IMAD.WIDE R22, R18, 0x2, R14 ;  /* 0x0000000212167825 */ /* 0x001fc800078e020e */
[--C-:B------:R-:W-:Y:S01]  /*fe90*/  IMAD.WIDE R20, R19, 0x2, R14.reuse ;  /* 0x0000000213147825 */ /* 0x100fe200078e020e */
[----:B------:R-:W-:Y:S03]  /*fea0*/  STL.64 [R1+0x468], R22 ;  /* 0x0004681601007387 */ /* 0x000fe60000100a00 */
[--C-:B------:R-:W-:Y:S02]  /*feb0*/  IMAD.WIDE R18, R5, 0x2, R14.reuse ;  /* 0x0000000205127825 */ /* 0x100fe400078e020e */
[----:B------:R-:W3:Y:S04]  /*fec0*/  LDL.LU R5, [R1+0x560] ;  /* 0x0005600001057983 */ /* 0x000ee80000300800 */
[----:B------:R4:W-:Y:S04]  /*fed0*/  STL.64 [R1+0x478], R20 ;  /* 0x0004781401007387 */ /* 0x0009e80000100a00 */
[----:B------:R0:W-:Y:S01]  /*fee0*/  STL.64 [R1+0x480], R18 ;  /* 0x0004801201007387 */ /* 0x0001e20000100a00 */
[----:B----4-:R-:W-:-:S03]  /*fef0*/  IMAD.WIDE R20, R2, 0x2, R14 ;  /* 0x0000000202147825 */ /* 0x010fc600078e020e */
[----:B------:R-:W4:Y:S04]  /*ff00*/  LDL.LU R2, [R1+0x228] ;  /* 0x0002280001027983 */ /* 0x000f280000300800 */
[----:B------:R1:W-:Y:S01]  /*ff10*/  STL.64 [R1+0x490], R20 ;  /* 0x0004901401007387 */ /* 0x0003e20000100a00 */
[----:B0-----:R-:W-:-:S04]  /*ff20*/  IMAD.WIDE R18, R16, 0x2, R14 ;  /* 0x0000000210127825 */ /* 0x001fc800078e020e */
[--C-:B-1----:R-:W-:Y:S02]  /*ff30*/  IMAD.WIDE R20, R28, 0x2, R14.reuse ;  /* 0x000000021c147825 */ /* 0x102fe400078e020e */
[----:B------:R-:W4:Y:S04]  /*ff40*/  LDL.LU R28, [R1+0x204] ;  /* 0x00020400011c7983 */ /* 0x000f280000300800 */
        /* <DEDUP_REMOVED lines=13> */
[----:B------:R-:W4:Y:S04]  /*10020*/  LDL.LU R27, [R1+0x1d8] ;  /* 0x0001d800011b7983 */ /* 0x000f280000300800 */
[----:B------:R-:W-:Y:S01]  /*10030*/  STL.64 [R1+0x4e8], R18 ;  /* 0x0004e81201007387 */ /* 0x000fe20000100a00 */
[----:B-1----:R-:W-:-:S04]  /*10040*/  IMAD.WIDE R16, R13, 0x2, R14 ;  /* 0x000000020d107825 */ /* 0x002fc800078e020e */
[--C-:B------:R-:W-:Y:S02]  /*10050*/  IMAD.WIDE R12, R3, 0x2, R14.reuse ;  /* 0x00000002030c7825 */ /* 0x100fe400078e020e */
        /* <DEDUP_REMOVED lines=11> */
[--C-:B-1----:R-:W-:Y:S02]  /*10110*/  IMAD.WIDE R12, R7, 0x2, R14.reuse ;  /* 0x00000002070c7825 */ /* 0x102fe400078e020e */
[----:B------:R-:W4:Y:S04]  /*10120*/  LDL.LU R7, [R1+0x1a4] ;  /* 0x0001a40001077983 */ /* 0x000f280000300800 */
[----:B------:R0:W-:Y:S04]  /*10130*/  STL.64 [R1+0x530], R10 ;  /* 0x0005300a01007387 */ /* 0x0001e80000100a00 */
[----:B------:R-:W-:Y:S04]  /*10140*/  STL.64 [R1+0x540], R12 ;  /* 0x0005400c01007387 */ /* 0x000fe80000100a00 */
[----:B------:R-:W4:Y:S01]  /*10150*/  LDL.LU R20, [R1+0x1a0] ;  /* 0x0001a00001147983 */ /* 0x000f220000300800 */
[----:B0-----:R-:W-:-:S05]  /*10160*/  IMAD.WIDE R10, R9, 0x2, R14 ;  /* 0x00000002090a7825 */ /* 0x001fca00078e020e */
[----:B------:R0:W-:Y:S04]  /*10170*/  STL.64 [R1+0x548], R10 ;  /* 0x0005480a01007387 */ /* 0x0001e80000100a00 */
[----:B------:R-:W4:Y:S01]  /*10180*/  LDL.LU R21, [R1+0x19c] ;  /* 0x00019c0001157983 */ /* 0x000f220000300800 */
[----:B--2---:R-:W-:-:S05]  /*10190*/  IMAD.WIDE R8, R4, 0x2, R14 ;  /* 0x0000000204087825 */ /* 0x004fca00078e020e */
[----:B------:R1:W-:Y:S04]  /*101a0*/  STL.64 [R1+0x558], R8 ;  /* 0x0005580801007387 */ /* 0x0003e80000100a00 */
[----:B0-----:R-:W2:Y:S04]  /*101b0*/  LDL.LU R10, [R1+0x198] ;  /* 0x00019800010a7983 */ /* 0x001ea80000300800 */
[----:B------:R-:W2:Y:S04]  /*101c0*/  LDL.LU R11, [R1+0x194] ;  /* 0x00019400010b7983 */ /* 0x000ea80000300800 */
[----:B-1----:R-:W2:Y:S04]  /*101d0*/  LDL.LU R8, [R1+0x190] ;  /* 0x0001900001087983 */ /* 0x002ea80000300800 */
[----:B------:R-:W2:Y:S01]  /*101e0*/  LDL.LU R9, [R1+0x18c] ;  /* 0x00018c0001097983 */ /* 0x000ea20000300800 */
[----:B---3--:R-:W-:-:S05]  /*101f0*/  IMAD.WIDE R12, R5, 0x2, R14 ;  /* 0x00000002050c7825 */ /* 0x008fca00078e020e */
[----:B------:R-:W-:Y:S04]  /*10200*/  STL.64 [R1+0x560], R12 ;  /* 0x0005600c01007387 */ /* 0x000fe80000100a00 */
[----:B------:R-:W3:Y:S04]  /*10210*/  LDL.LU R18, [R1+0x188] ;  /* 0x0001880001127983 */ /* 0x000ee80000300800 */
[----:B------:R-:W3:Y:S01]  /*10220*/  LDL.LU R19, [R1+0x184] ;  /* 0x0001840001137983 */ /* 0x000ee20000300800 */
[----:B----4-:R-:W-:-:S05]  /*10230*/  IMAD.WIDE R4, R2, 0x2, R14 ;  /* 0x0000000202047825 */ /* 0x010fca00078e020e */
[----:B------:R0:W-:Y:S04]  /*10240*/  STL.64 [R1+0x228], R4 ;  /* 0x0002280401007387 */ /* 0x0001e80000100a00 */
[----:B0-----:R-:W4:Y:S01]  /*10250*/  LDL.LU R4, [R1+0x180] ;  /* 0x0001800001047983 */ /* 0x001f220000300800 */
[----:B------:R-:W-:-:S03]  /*10260*/  IMAD.WIDE R12, R28, 0x2, R14 ;  /* 0x000000021c0c7825 */ /* 0x000fc600078e020e */
[----:B------:R-:W4:Y:S04]  /*10270*/  LDL.LU R5, [R1+0x17c] ;  /* 0x00017c0001057983 */ /* 0x000f280000300800 */
[----:B------:R0:W-:Y:S04]  /*10280*/  STL.64 [R1+0x578], R12 ;  /* 0x0005780c01007387 */ /* 0x0001e80000100a00 */
[----:B------:R-:W4:Y:S01]  /*10290*/  LDL.LU R28, [R1+0x178] ;  /* 0x00017800011c7983 */ /* 0x000f220000300800 */
[----:B0-----:R-:W-:-:S03]  /*102a0*/  IMAD.WIDE R12, R29, 0x2, R14 ;  /* 0x000000021d0c7825 */ /* 0x001fc600078e020e */
[----:B------:R-:W4:Y:S04]  /*102b0*/  LDL.LU R29, [R1+0x174] ;  /* 0x00017400011d7983 */ /* 0x000f280000300800 */
[----:B------:R0:W-:Y:S04]  /*102c0*/  STL.64 [R1+0x200], R12 ;  /* 0x0002000c01007387 */ /* 0x0001e80000100a00 */
[----:B------:R-:W4:Y:S01]  /*102d0*/  LDL.LU R16, [R1+0x170] ;  /* 0x0001700001107983 */ /* 0x000f220000300800 */
[----:B------:R-:W-:-:S05]  /*102e0*/  IMAD.WIDE R22, R26, 0x2, R14 ;  /* 0x000000021a167825 */ /* 0x000fca00078e020e */
[----:B------:R-:W-:Y:S04]  /*102f0*/  STL.64 [R1+0x588], R22 ;  /* 0x0005881601007387 */ /* 0x000fe80000100a00 */
[----:B------:R-:W4:Y:S01]  /*10300*/  LDL.LU R26, [R1+0x16c] ;  /* 0x00016c00011a7983 */ /* 0x000f220000300800 */
[----:B0-----:R-:W-:-:S03]  /*10310*/  IMAD.WIDE R12, R27, 0x2, R14 ;  /* 0x000000021b0c7825 */ /* 0x001fc600078e020e */
[----:B------:R-:W4:Y:S04]  /*10320*/  LDL.LU R27, [R1+0x168] ;  /* 0x00016800011b7983 */ /* 0x000f280000300800 */
[----:B------:R0:W-:Y:S04]  /*10330*/  STL.64 [R1+0x1d8], R12 ;  /* 0x0001d80c01007387 */ /* 0x0001e80000100a00 */
[----:B------:R-:W4:Y:S04]  /*10340*/  LDL.LU R17, [R1+0x164] ;  /* 0x0001640001117983 */ /* 0x000f280000300800 */
[----:B------:R-:W4:Y:S01]  /*10350*/  LDL.LU R2, [R1+0x160] ;  /* 0x0001600001027983 */ /* 0x000f220000300800 */
[----:B0-----:R-:W-:-:S05]  /*10360*/  IMAD.WIDE R12, R3, 0x2, R14 ;  /* 0x00000002030c7825 */ /* 0x001fca00078e020e */
[----:B------:R0:W-:Y:S04]  /*10370*/  STL.64 [R1+0x5a0], R12 ;  /* 0x0005a00c01007387 */ /* 0x0001e80000100a00 */
[----:B------:R-:W4:Y:S04]  /*10380*/  LDL.LU R3, [R1+0x15c] ;  /* 0x00015c0001037983 */ /* 0x000f280000300800 */
[----:B0-----:R-:W4:Y:S04]  /*10390*/  LDL.LU R12, [R1+0x158] ;  /* 0x00015800010c7983 */ /* 0x001f280000300800 */
[----:B------:R-:W4:Y:S01]  /*103a0*/  LDL.LU R13, [R1+0x154] ;  /* 0x00015400010d7983 */ /* 0x000f220000300800 */
[----:B------:R-:W-:-:S05]  /*103b0*/  IMAD.WIDE R22, R6, 0x2, R14 ;  /* 0x0000000206167825 */ /* 0x000fca00078e020e */
[----:B------:R0:W-:Y:S04]  /*103c0*/  STL.64 [R1+0x1b0], R22 ;  /* 0x0001b01601007387 */ /* 0x0001e80000100a00 */
[----:B------:R-:W4:Y:S01]  /*103d0*/  LDL.LU R6, [R1+0x150] ;  /* 0x0001500001067983 */ /* 0x000f220000300800 */
[----:B0-----:R-:W-:-:S03]  /*103e0*/  IMAD.WIDE R22, R7, 0x2, R14 ;  /* 0x0000000207167825 */ /* 0x001fc600078e020e */
[----:B------:R-:W4:Y:S04]  /*103f0*/  LDL.LU R7, [R1+0x5b8] ;  /* 0x0005b80001077983 */ /* 0x000f280000300800 */
[----:B------:R0:W-:Y:S01]  /*10400*/  STL.64 [R1+0x5b0], R22 ;  /* 0x0005b01601007387 */ /* 0x0001e20000100a00 */
[----:B------:R-:W-:-:S05]  /*10410*/  IMAD.WIDE R24, R20, 0x2, R14 ;  /* 0x0000000214187825 */ /* 0x000fca00078e020e */
[----:B------:R2:W-:Y:S01]  /*10420*/  STL.64 [R1+0x1a0], R24 ;  /* 0x0001a01801007387 */ /* 0x0005e20000100a00 */
[----:B0-----:R-:W-:-:S05]  /*10430*/  IMAD.WIDE R22, R21, 0x2, R14 ;  /* 0x0000000215167825 */ /* 0x001fca00078e020e */
[----:B------:R0:W-:Y:S01]  /*10440*/  STL.64 [R1+0xac8], R22 ;  /* 0x000ac81601007387 */ /* 0x0001e20000100a00 */
[----:B--2---:R-:W-:-:S04]  /*10450*/  IMAD.WIDE R24, R10, 0x2, R14 ;  /* 0x000000020a187825 */ /* 0x004fc800078e020e */
[--C-:B------:R-:W-:Y:S01]  /*10460*/  IMAD.WIDE R20, R11, 0x2, R14.reuse ;  /* 0x000000020b147825 */ /* 0x100fe200078e020e */
[----:B------:R-:W-:Y:S03]  /*10470*/  STL.64 [R1+0x198], R24 ;  /* 0x0001981801007387 */ /* 0x000fe60000100a00 */
[--C-:B0-----:R-:W-:Y:S01]  /*10480*/  IMAD.WIDE R22, R8, 0x2, R14.reuse ;  /* 0x0000000208167825 */ /* 0x101fe200078e020e */
[----:B------:R-:W2:Y:S04]  /*10490*/  LDL.LU.64 R10, [R1+0x148] ;  /* 0x00014800010a7983 */ /* 0x000ea80000300a00 */
[----:B------:R0:W-:Y:S04]  /*104a0*/  STL.64 [R1+0xae8], R20 ;  /* 0x000ae81401007387 */ /* 0x0001e80000100a00 */
[----:B------:R-:W-:Y:S01]  /*104b0*/  STL.64 [R1+0x190], R22 ;  /* 0x0001901601007387 */ /* 0x000fe20000100a00 */
[----:B0-----:R-:W-:-:S03]  /*104c0*/  IMAD.WIDE R20, R9, 0x2, R14 ;  /* 0x0000000209147825 */ /* 0x001fc600078e020e */
[----:B------:R-:W2:Y:S04]  /*104d0*/  LDL.LU.64 R8, [R1+0x68] ;  /* 0x0000680001087983 */ /* 0x000ea80000300a00 */
[----:B------:R0:W-:Y:S04]  /*104e0*/  STL.64 [R1+0xb08], R20 ;  /* 0x000b081401007387 */ /* 0x0001e80000100a00 */
[----:B0-----:R-:W2:Y:S01]  /*104f0*/  LDL.LU.64 R20, [R1+0x140] ;  /* 0x0001400001147983 */ /* 0x001ea20000300a00 */
[----:B---3--:R-:W-:-:S04]  /*10500*/  IMAD.WIDE R22, R18, 0x2, R14 ;  /* 0x0000000212167825 */ /* 0x008fc800078e020e */
[--C-:B------:R-:W-:Y:S01]  /*10510*/  IMAD.WIDE R18, R19, 0x2, R14.reuse ;  /* 0x0000000213127825 */ /* 0x100fe200078e020e */
[----:B------:R4:W-:Y:S04]  /*10520*/  STL.64 [R1+0x188], R22 ;  /* 0x0001881601007387 */ /* 0x0009e80000100a00 */
[----:B------:R0:W-:Y:S01]  /*10530*/  STL.64 [R1+0xb28], R18 ;  /* 0x000b281201007387 */ /* 0x0001e20000100a00 */
[----:B----4-:R-:W-:-:S04]  /*10540*/  IMAD.WIDE R22, R4, 0x2, R14 ;  /* 0x0000000204167825 */ /* 0x010fc800078e020e */
[--C-:B0-----:R-:W-:Y:S02]  /*10550*/  IMAD.WIDE R18, R5, 0x2, R14.reuse ;  /* 0x0000000205127825 */ /* 0x101fe400078e020e */
[----:B------:R-:W3:Y:S04]  /*10560*/  LDL.LU.64 R4, [R1+0x60] ;  /* 0x0000600001047983 */ /* 0x000ee80000300a00 */
[----:B------:R0:W-:Y:S04]  /*10570*/  STL.64 [R1+0x180], R22 ;  /* 0x0001801601007387 */ /* 0x0001e80000100a00 */
[----:B------:R1:W-:Y:S01]  /*10580*/  STL.64 [R1+0xb48], R18 ;  /* 0x000b481201007387 */ /* 0x0003e20000100a00 */
[----:B0-----:R-:W-:-:S04]  /*10590*/  IMAD.WIDE R22, R28, 0x2, R14 ;  /* 0x000000021c167825 */ /* 0x001fc800078e020e */
[--C-:B-1----:R-:W-:Y:S02]  /*105a0*/  IMAD.WIDE R18, R29, 0x2, R14.reuse ;  /* 0x000000021d127825 */ /* 0x102fe400078e020e */
[----:B------:R-:W4:Y:S04]  /*105b0*/  LDL.LU.64 R28, [R1+0x138] ;  /* 0x00013800011c7983 */ /* 0x000f280000300a00 */
[----:B------:R-:W-:Y:S04]  /*105c0*/  STL.64 [R1+0x178], R22 ;  /* 0x0001781601007387 */ /* 0x000fe80000100a00 */
[----:B------:R0:W-:Y:S04]  /*105d0*/  STL.64 [R1+0xb68], R18 ;  /* 0x000b681201007387 */ /* 0x0001e80000100a00 */
[----:B0-----:R-:W4:Y:S01]  /*105e0*/  LDL.LU.64 R18, [R1+0x58] ;  /* 0x0000580001127983 */ /* 0x001f220000300a00 */
[----:B------:R-:W-:-:S05]  /*105f0*/  IMAD.WIDE R22, R16, 0x2, R14 ;  /* 0x0000000210167825 */ /* 0x000fca00078e020e */
[----:B------:R0:W-:Y:S01]  /*10600*/  STL.64 [R1+0x170], R22 ;  /* 0x0001701601007387 */ /* 0x0001e20000100a00 */
[----:B------:R-:W-:-:S04]  /*10610*/  IMAD.WIDE R24, R26, 0x2, R14 ;  /* 0x000000021a187825 */ /* 0x000fc800078e020e */
[--C-:B0-----:R-:W-:Y:S02]  /*10620*/  IMAD.WIDE R22, R27, 0x2, R14.reuse ;  /* 0x000000021b167825 */ /* 0x101fe400078e020e */
[----:B------:R-:W4:Y:S04]  /*10630*/  LDL.LU.64 R26, [R1+0x130] ;  /* 0x00013000011a7983 */ /* 0x000f280000300a00 */
[----:B------:R0:W-:Y:S04]  /*10640*/  STL.64 [R1+0xb88], R24 ;  /* 0x000b881801007387 */ /* 0x0001e80000100a00 */
[----:B------:R1:W-:Y:S01]  /*10650*/  STL.64 [R1+0x168], R22 ;  /* 0x0001681601007387 */ /* 0x0003e20000100a00 */
[----:B0-----:R-:W-:-:S04]  /*10660*/  IMAD.WIDE R24, R17, 0x2, R14 ;  /* 0x0000000211187825 */ /* 0x001fc800078e020e */
[--C-:B-1----:R-:W-:Y:S01]  /*10670*/  IMAD.WIDE R22, R2, 0x2, R14.reuse ;  /* 0x0000000202167825 */ /* 0x102fe200078e020e */
[----:B------:R-:W-:Y:S03]  /*10680*/  STL.64 [R1+0xba8], R24 ;  /* 0x000ba81801007387 */ /* 0x000fe60000100a00 */
[--C-:B------:R-:W-:Y:S02]  /*10690*/  IMAD.WIDE R16, R3, 0x2, R14.reuse ;  /* 0x0000000203107825 */ /* 0x100fe400078e020e */
[----:B------:R-:W4:Y:S04]  /*106a0*/  LDL.LU.64 R2, [R1+0x50] ;  /* 0x0000500001027983 */ /* 0x000f280000300a00 */
[----:B------:R0:W-:Y:S04]  /*106b0*/  STL.64 [R1+0x160], R22 ;  /* 0x0001601601007387 */ /* 0x0001e80000100a00 */
[----:B------:R1:W-:Y:S01]  /*106c0*/  STL.64 [R1+0xbc8], R16 ;  /* 0x000bc81001007387 */ /* 0x0003e20000100a00 */
[----:B0-----:R-:W-:-:S03]  /*106d0*/  IMAD.WIDE R22, R12, 0x2, R14 ;  /* 0x000000020c167825 */ /* 0x001fc600078e020e */
[----:B-1----:R-:W4:Y:S01]  /*106e0*/  LDL.LU.64 R16, [R1+0x128] ;  /* 0x0001280001107983 */ /* 0x002f220000300a00 */
[----:B------:R-:W-:-:S03]  /*106f0*/  IMAD.WIDE R12, R13, 0x2, R14 ;  /* 0x000000020d0c7825 */ /* 0x000fc600078e020e */
[----:B------:R-:W-:Y:S04]  /*10700*/  STL.64 [R1+0x158], R22 ;  /* 0x0001581601007387 */ /* 0x000fe80000100a00 */
[----:B------:R0:W-:Y:S01]  /*10710*/  STL.64 [R1+0xbe8], R12 ;  /* 0x000be80c01007387 */ /* 0x0001e20000100a00 */
[----:B------:R-:W-:-:S03]  /*10720*/  IMAD.WIDE R24, R6, 0x2, R14 ;  /* 0x0000000206187825 */ /* 0x000fc600078e020e */
[----:B0-----:R-:W4:Y:S01]  /*10730*/  LDL.LU.64 R12, [R1+0x48] ;  /* 0x00004800010c7983 */ /* 0x001f220000300a00 */
[----:B------:R-:W-:-:S03]  /*10740*/  IMAD.WIDE R22, R7, 0x2, R14 ;  /* 0x0000000207167825 */ /* 0x000fc600078e020e */
[----:B------:R-:W-:Y:S01]  /*10750*/  STL.64 [R1+0x150], R24 ;  /* 0x0001501801007387 */ /* 0x000fe20000100a00 */
[----:B------:R-:W-:-:S03]  /*10760*/  IMAD.WIDE R14, R0, 0x2, R14 ;  /* 0x00000002000e7825 */ /* 0x000fc600078e020e */
[----:B------:R-:W4:Y:S04]  /*10770*/  LDL.LU.64 R6, [R1+0x120] ;  /* 0x0001200001067983 */ /* 0x000f280000300a00 */
[----:B------:R-:W-:Y:S04]  /*10780*/  STL.64 [R1+0xc18], R22 ;  /* 0x000c181601007387 */ /* 0x000fe80000100a00 */
[----:B------:R-:W-:Y:S04]  /*10790*/  STL [R1+0x17f4], R15 ;  /* 0x0017f40f01007387 */ /* 0x000fe80000100800 */
[----:B------:R-:W-:Y:S01]  /*107a0*/  STL [R1+0x17f8], R14 ;  /* 0x0017f80e01007387 */ /* 0x000fe20000100800 */
[----:B--2---:R-:W-:-:S03]  /*107b0*/  IMAD.MOV.U32 R0, RZ, RZ, R11 ;  /* 0x000000ffff007224 */ /* 0x004fc600078e000b */
[----:B------:R0:W-:Y:S04]  /*107c0*/  STL [R1+0x15b8], R10 ;  /* 0x0015b80a01007387 */ /* 0x0001e80000100800 */
[----:B------:R-:W-:Y:S04]  /*107d0*/  STL [R1+0x15b4], R8 ;  /* 0x0015b40801007387 */ /* 0x000fe80000100800 */
[----:B------:R1:W-:Y:S04]  /*107e0*/  STL [R1+0x15b0], R0 ;  /* 0x0015b00001007387 */ /* 0x0003e80000100800 */
[----:B0-----:R-:W2:Y:S01]  /*107f0*/  LDL.LU.64 R10, [R1+0x40] ;  /* 0x00004000010a7983 */ /* 0x001ea20000300a00 */
[----:B-1----:R-:W-:-:S03]  /*10800*/  IMAD.MOV.U32 R0, RZ, RZ, R9 ;  /* 0x000000ffff007224 */ /* 0x002fc600078e0009 */
[----:B------:R-:W-:Y:S04]  /*10810*/  STL [R1+0x15ac], R20 ;  /* 0x0015ac1401007387 */ /* 0x000fe80000100800 */
[----:B------:R0:W-:Y:S04]  /*10820*/  STL [R1+0x15a8], R0 ;  /* 0x0015a80001007387 */ /* 0x0001e80000100800 */
[----:B------:R-:W2:Y:S01]  /*10830*/  LDL.LU.64 R8, [R1+0x118] ;  /* 0x0001180001087983 */ /* 0x000ea20000300a00 */
[----:B0-----:R-:W-:-:S03]  /*10840*/  IMAD.MOV.U32 R0, RZ, RZ, R21 ;  /* 0x000000ffff007224 */ /* 0x001fc600078e0015 */
[----:B---3--:R-:W-:Y:S04]  /*10850*/  STL [R1+0x15a4], R4 ;  /* 0x0015a40401007387 */ /* 0x008fe80000100800 */
[----:B------:R0:W-:Y:S02]  /*10860*/  STL [R1+0x15a0], R0 ;  /* 0x0015a00001007387 */ /* 0x0001e40000100800 */
[----:B0-----:R-:W-:Y:S02]  /*10870*/  IMAD.MOV.U32 R0, RZ, RZ, R5 ;  /* 0x000000ffff007224 */ /* 0x001fe400078e0005 */
[----:B------:R-:W3:Y:S04]  /*10880*/  LDL.LU.64 R4, [R1+0x38] ;  /* 0x0000380001047983 */ /* 0x000ee80000300a00 */
[----:B------:R0:W-:Y:S04]  /*10890*/  STL [R1+0x1598], R0 ;  /* 0x0015980001007387 */ /* 0x0001e80000100800 */
[----:B----4-:R1:W-:Y:S01]  /*108a0*/  STL [R1+0x159c], R28 ;  /* 0x00159c1c01007387 */ /* 0x0103e20000100800 */
[----:B0-----:R-:W-:-:S03]  /*108b0*/  IMAD.MOV.U32 R0, RZ, RZ, R29 ;  /* 0x000000ffff007224 */ /* 0x001fc600078e001d */
[----:B------:R-:W-:Y:S04]  /*108c0*/  STL [R1+0x1594], R18 ;  /* 0x0015941201007387 */ /* 0x000fe80000100800 */
[----:B------:R0:W-:Y:S04]  /*108d0*/  STL [R1+0x1590], R0 ;  /* 0x0015900001007387 */ /* 0x0001e80000100800 */
[----:B-1----:R-:W4:Y:S01]  /*108e0*/  LDL.LU.64 R28, [R1+0x110] ;  /* 0x00011000011c7983 */ /* 0x002f220000300a00 */
[----:B0-----:R-:W-:-:S03]  /*108f0*/  IMAD.MOV.U32 R0, RZ, RZ, R19 ;  /* 0x000000ffff007224 */ /* 0x001fc600078e0013 */
[----:B------:R-:W-:Y:S04]  /*10900*/  STL [R1+0x158c], R26 ;  /* 0x00158c1a01007387 */ /* 0x000fe80000100800 */
[----:B------:R0:W-:Y:S04]  /*10910*/  STL [R1+0x1588], R0 ;  /* 0x0015880001007387 */ /* 0x0001e80000100800 */
[----:B------:R-:W4:Y:S01]  /*10920*/  LDL.LU.64 R24, [R1+0x30] ;  /* 0x0000300001187983 */ /* 0x000f220000300a00 */
[----:B0-----:R-:W-:-:S03]  /*10930*/  IMAD.MOV.U32 R0, RZ, RZ, R27 ;  /* 0x000000ffff007224 */ /* 0x001fc600078e001b */
[----:B------:R-:W4:Y:S04]  /*10940*/  LDL.LU.64 R26, [R1+0x108] ;  /* 0x00010800011a7983 */ /* 0x000f280000300a00 */
[----:B------:R0:W-:Y:S04]  /*10950*/  STL [R1+0x1580], R0 ;  /* 0x0015800001007387 */ /* 0x0001e80000100800 */
[----:B------:R-:W-:Y:S01]  /*10960*/  STL [R1+0x1584], R2 ;  /* 0x0015840201007387 */ /* 0x000fe20000100800 */
[----:B0-----:R-:W-:-:S03]  /*10970*/  IMAD.MOV.U32 R0, RZ, RZ, R3 ;  /* 0x000000ffff007224 */ /* 0x001fc600078e0003 */
[----:B------:R-:W4:Y:S04]  /*10980*/  LDL.LU.64 R22, [R1+0x28] ;  /* 0x0000280001167983 */ /* 0x000f280000300a00 */
[----:B------:R0:W-:Y:S04]  /*10990*/  STL [R1+0x1578], R0 ;  /* 0x0015780001007387 */ /* 0x0001e80000100800 */
[----:B------:R-:W-:Y:S01]  /*109a0*/  STL [R1+0x157c], R16 ;  /* 0x00157c1001007387 */ /* 0x000fe20000100800 */
[----:B0-----:R-:W-:-:S03]  /*109b0*/  IMAD.MOV.U32 R0, RZ, RZ, R17 ;  /* 0x000000ffff007224 */ /* 0x001fc600078e0011 */
[----:B------:R-:W4:Y:S04]  /*109c0*/  LDL.LU.64 R2, [R1+0x100] ;  /* 0x0001000001027983 */ /* 0x000f280000300a00 */
[----:B------:R-:W-:Y:S04]  /*109d0*/  STL [R1+0x1574], R12 ;  /* 0x0015740c01007387 */ /* 0x000fe80000100800 */
[----:B------:R0:W-:Y:S04]  /*109e0*/  STL [R1+0x1570], R0 ;  /* 0x0015700001007387 */ /* 0x0001e80000100800 */
[----:B------:R-:W4:Y:S04]  /*109f0*/  LDL.LU.64 R20, [R1+0x20] ;  /* 0x0000200001147983 */ /* 0x000f280000300a00 */
[----:B------:R-:W4:Y:S01]  /*10a00*/  LDL.LU.64 R18, [R1+0xf8] ;  /* 0x0000f80001127983 */ /* 0x000f220000300a00 */
[----:B0-----:R-:W-:-:S05]  /*10a10*/  IMAD.MOV.U32 R0, RZ, RZ, R13 ;  /* 0x000000ffff007224 */ /* 0x001fca00078e000d */
[----:B------:R0:W-:Y:S04]  /*10a20*/  STL [R1+0x1568], R0 ;  /* 0x0015680001007387 */ /* 0x0001e80000100800 */
[----:B------:R1:W-:Y:S04]  /*10a30*/  STL [R1+0x156c], R6 ;  /* 0x00156c0601007387 */ /* 0x0003e80000100800 */
[----:B------:R-:W4:Y:S01]  /*10a40*/  LDL.LU.64 R16, [R1+0x18] ;  /* 0x0000180001107983 */ /* 0x000f220000300a00 */
[----:B0-----:R-:W-:-:S03]  /*10a50*/  IMAD.MOV.U32 R0, RZ, RZ, R7 ;  /* 0x000000ffff007224 */ /* 0x001fc600078e0007 */
[----:B-1----:R-:W4:Y:S04]  /*10a60*/  LDL.LU.64 R6, [R1+0xf0] ;  /* 0x0000f00001067983 */ /* 0x002f280000300a00 */
[----:B------:R2:W-:Y:S02]  /*10a70*/  STL [R1+0x1560], R0 ;  /* 0x0015600001007387 */ /* 0x0005e40000100800 */
[----:B--2---:R-:W-:Y:S02]  /*10a80*/  IMAD.MOV.U32 R0, RZ, RZ, R11 ;  /* 0x000000ffff007224 */ /* 0x004fe400078e000b */
[----:B------:R0:W-:Y:S04]  /*10a90*/  STL [R1+0x1564], R10 ;  /* 0x0015640a01007387 */ /* 0x0001e80000100800 */
[----:B------:R-:W2:Y:S04]  /*10aa0*/  LDL.LU.64 R12, [R1+0x10] ;  /* 0x00001000010c7983 */ /* 0x000ea80000300a00 */
[----:B------:R1:W-:Y:S04]  /*10ab0*/  STL [R1+0x1558], R0 ;  /* 0x0015580001007387 */ /* 0x0003e80000100800 */
[----:B------:R1:W-:Y:S04]  /*10ac0*/  STL [R1+0x155c], R8 ;  /* 0x00155c0801007387 */ /* 0x0003e80000100800 */
[----:B0-----:R-:W2:Y:S01]  /*10ad0*/  LDL.LU.64 R10, [R1+0xe8] ;  /* 0x0000e800010a7983 */ /* 0x001ea20000300a00 */
[----:B-1----:R-:W-:-:S03]  /*10ae0*/  IMAD.MOV.U32 R0, RZ, RZ, R9 ;  /* 0x000000ffff007224 */ /* 0x002fc600078e0009 */
[----:B------:R-:W2:Y:S04]  /*10af0*/  LDL.LU.64 R8, [R1+0x8] ;  /* 0x0000080001087983 */ /* 0x000ea80000300a00 */
[----:B------:R0:W-:Y:S04]  /*10b00*/  STL [R1+0x1550], R0 ;  /* 0x0015500001007387 */ /* 0x0001e80000100800 */
[----:B---3--:R1:W-:Y:S04]  /*10b10*/  STL [R1+0x1554], R4 ;  /* 0x0015540401007387 */ /* 0x0083e80000100800 */
[----:B------:R-:W3:Y:S01]  /*10b20*/  LDL.LU.64 R14, [R1+0xe0] ;  /* 0x0000e000010e7983 */ /* 0x000ee20000300a00 */
[----:B0-----:R-:W-:-:S03]  /*10b30*/  IMAD.MOV.U32 R0, RZ, RZ, R5 ;  /* 0x000000ffff007224 */ /* 0x001fc600078e0005 */
[----:B-1----:R-:W3:Y:S04]  /*10b40*/  LDL.LU.64 R4, [R1] ;  /* 0x0000000001047983 */ /* 0x002ee80000300a00 */
[----:B------:R0:W-:Y:S04]  /*10b50*/  STL [R1+0x1548], R0 ;  /* 0x0015480001007387 */ /* 0x0001e80000100800 */
[----:B----4-:R1:W-:Y:S01]  /*10b60*/  STL [R1+0x154c], R28 ;  /* 0x00154c1c01007387 */ /* 0x0103e20000100800 */
[----:B0-----:R-:W-:-:S03]  /*10b70*/  IMAD.MOV.U32 R0, RZ, RZ, R29 ;  /* 0x000000ffff007224 */ /* 0x001fc600078e001d */
[----:B-1----:R-:W4:Y:S04]  /*10b80*/  LDL.LU.64 R28, [R1+0xd8] ;  /* 0x0000d800011c7983 */ /* 0x002f280000300a00 */
[----:B------:R0:W-:Y:S04]  /*10b90*/  STL [R1+0x1540], R0 ;  /* 0x0015400001007387 */ /* 0x0001e80000100800 */
[----:B------:R1:W-:Y:S01]  /*10ba0*/  STL [R1+0x1544], R24 ;  /* 0x0015441801007387 */ /* 0x0003e20000100800 */
[----:B0-----:R-:W-:-:S03]  /*10bb0*/  IMAD.MOV.U32 R0, RZ, RZ, R25 ;  /* 0x000000ffff007224 */ /* 0x001fc600078e0019 */
[----:B-1----:R-:W4:Y:S04]  /*10bc0*/  LDL.LU.64 R24, [R1+0x1868] ;  /* 0x0018680001187983 */ /* 0x002f280000300a00 */
[----:B------:R-:W-:Y:S04]  /*10bd0*/  STL [R1+0x153c], R26 ;  /* 0x00153c1a01007387 */ /* 0x000fe80000100800 */
[----:B------:R0:W-:Y:S02]  /*10be0*/  STL [R1+0x1538], R0 ;  /* 0x0015380001007387 */ /* 0x0001e40000100800 */
[----:B0-----:R-:W-:-:S02]  /*10bf0*/  IMAD.MOV.U32 R0, RZ, RZ, R27 ;  /* 0x000000ffff007224 */ /* 0x001fc400078e001b */
[----:B------:R-:W4:Y:S04]  /*10c00*/  LDL.LU.64 R26, [R1+0xd0] ;  /* 0x0000d000011a7983 */ /* 0x000f280000300a00 */
        /* <DEDUP_REMOVED lines=24> */
[----:B------:R2:W-:Y:S02]  /*10d90*/  STL [R1+0x1500], R0 ;  /* 0x0015000001007387 */ /* 0x0005e40000100800 */
[----:B--2---:R-:W-:Y:S02]  /*10da0*/  IMAD.MOV.U32 R0, RZ, RZ, R13 ;  /* 0x000000ffff007224 */ /* 0x004fe400078e000d */
[----:B------:R0:W-:Y:S04]  /*10db0*/  STL [R1+0x1504], R12 ;  /* 0x0015040c01007387 */ /* 0x0001e80000100800 */
[----:B0-----:R-:W2:Y:S04]  /*10dc0*/  LDL.LU.64 R12, [R1+0x1840] ;  /* 0x00184000010c7983 */ /* 0x001ea80000300a00 */
[----:B------:R-:W-:Y:S04]  /*10dd0*/  STL [R1+0x14fc], R10 ;  /* 0x0014fc0a01007387 */ /* 0x000fe80000100800 */
[----:B------:R0:W-:Y:S02]  /*10de0*/  STL [R1+0x14f8], R0 ;  /* 0x0014f80001007387 */ /* 0x0001e40000100800 */
[----:B0-----:R-:W-:-:S02]  /*10df0*/  IMAD.MOV.U32 R0, RZ, RZ, R11 ;  /* 0x000000ffff007224 */ /* 0x001fc400078e000b */
[----:B------:R-:W2:Y:S04]  /*10e00*/  LDL.LU.64 R10, [R1+0x1838] ;  /* 0x00183800010a7983 */ /* 0x000ea80000300a00 */
[----:B------:R-:W-:Y:S04]  /*10e10*/  STL [R1+0x14f4], R8 ;  /* 0x0014f40801007387 */ /* 0x000fe80000100800 */
[----:B------:R0:W-:Y:S02]  /*10e20*/  STL [R1+0x14f0], R0 ;  /* 0x0014f00001007387 */ /* 0x0001e40000100800 */
[----:B0-----:R-:W-:-:S02]  /*10e30*/  IMAD.MOV.U32 R0, RZ, RZ, R9 ;  /* 0x000000ffff007224 */ /* 0x001fc400078e0009 */
[----:B------:R-:W2:Y:S04]  /*10e40*/  LDL.LU.64 R8, [R1+0x1830] ;  /* 0x0018300001087983 */ /* 0x000ea80000300a00 */
[----:B---3--:R-:W-:Y:S04]  /*10e50*/  STL [R1+0x14ec], R14 ;  /* 0x0014ec0e01007387 */ /* 0x008fe80000100800 */
[----:B------:R0:W-:Y:S04]  /*10e60*/  STL [R1+0x14e8], R0 ;  /* 0x0014e80001007387 */ /* 0x0001e80000100800 */
[----:B------:R-:W-:Y:S01]  /*10e70*/  STL [R1+0x14e4], R4 ;  /* 0x0014e40401007387 */ /* 0x000fe20000100800 */
[----:B0-----:R-:W-:-:S05]  /*10e80*/  IMAD.MOV.U32 R0, RZ, RZ, R15 ;  /* 0x000000ffff007224 */ /* 0x001fca00078e000f */
[----:B------:R0:W-:Y:S04]  /*10e90*/  STL [R1+0x14e0], R0 ;  /* 0x0014e00001007387 */ /* 0x0001e80000100800 */
[----:B------:R-:W3:Y:S01]  /*10ea0*/  LDL.LU.64 R14, [R1+0xa8] ;  /* 0x0000a800010e7983 */ /* 0x000ee20000300a00 */
[----:B0-----:R-:W-:-:S03]  /*10eb0*/  IMAD.MOV.U32 R0, RZ, RZ, R5 ;  /* 0x000000ffff007224 */ /* 0x001fc600078e0005 */
[----:B------:R-:W2:Y:S04]  /*10ec0*/  LDL.LU.64 R4, [R1+0x1828] ;  /* 0x0018280001047983 */ /* 0x000ea80000300a00 */
[----:B----4-:R-:W-:Y:S04]  /*10ed0*/  STL [R1+0x14dc], R28 ;  /* 0x0014dc1c01007387 */ /* 0x010fe80000100800 */
[----:B------:R0:W-:Y:S02]  /*10ee0*/  STL [R1+0x14d8], R0 ;  /* 0x0014d80001007387 */ /* 0x0001e40000100800 */
[----:B0-----:R-:W-:-:S02]  /*10ef0*/  IMAD.MOV.U32 R0, RZ, RZ, R29 ;  /* 0x000000ffff007224 */ /* 0x001fc400078e001d */
[----:B------:R-:W4:Y:S04]  /*10f00*/  LDL.LU.64 R28, [R1+0x1820] ;  /* 0x00182000011c7983 */ /* 0x000f280000300a00 */
[----:B----4-:R-:W-:Y:S04]  /*10f10*/  STL [R1+0x14d4], R28 ;  /* 0x0014d41c01007387 */ /* 0x010fe80000100800 */
[----:B------:R0:W-:Y:S04]  /*10f20*/  STL [R1+0x14d0], R0 ;  /* 0x0014d00001007387 */ /* 0x0001e80000100800 */
[----:B------:R1:W-:Y:S01]  /*10f30*/  STL [R1+0x14c8], R29 ;  /* 0x0014c81d01007387 */ /* 0x0003e20000100800 */
[----:B0-----:R-:W-:-:S03]  /*10f40*/  IMAD.MOV.U32 R0, RZ, RZ, R27 ;  /* 0x000000ffff007224 */ /* 0x001fc600078e001b */
[----:B-1----:R-:W4:Y:S04]  /*10f50*/  LDL.LU.64 R28, [R1+0xb0] ;  /* 0x0000b000011c7983 */ /* 0x002f280000300a00 */
[----:B------:R0:W-:Y:S04]  /*10f60*/  STL [R1+0x14cc], R26 ;  /* 0x0014cc1a01007387 */ /* 0x0001e80000100800 */
[----:B0-----:R-:W2:Y:S04]  /*10f70*/  LDL.LU.64 R26, [R1+0x1818] ;  /* 0x00181800011a7983 */ /* 0x001ea80000300a00 */
[----:B--2---:R-:W-:Y:S04]  /*10f80*/  STL [R1+0x14c4], R26 ;  /* 0x0014c41a01007387 */ /* 0x004fe80000100800 */
[----:B------:R0:W-:Y:S04]  /*10f90*/  STL [R1+0x14c0], R0 ;  /* 0x0014c00001007387 */ /* 0x0001e80000100800 */
[----:B------:R1:W-:Y:S01]  /*10fa0*/  STL [R1+0x14b8], R27 ;  /* 0x0014b81b01007387 */ /* 0x0003e20000100800 */
[----:B0-----:R-:W-:-:S03]  /*10fb0*/  IMAD.MOV.U32 R0, RZ, RZ, R3 ;  /* 0x000000ffff007224 */ /* 0x001fc600078e0003 */
[----:B-1----:R-:W2:Y:S04]  /*10fc0*/  LDL.LU.64 R26, [R1+0xc0] ;  /* 0x0000c000011a7983 */ /* 0x002ea80000300a00 */
[----:B------:R0:W-:Y:S04]  /*10fd0*/  STL [R1+0x14bc], R2 ;  /* 0x0014bc0201007387 */ /* 0x0001e80000100800 */
[----:B0-----:R-:W2:Y:S04]  /*10fe0*/  LDL.LU.64 R2, [R1+0x1810] ;  /* 0x0018100001027983 */ /* 0x001ea80000300a00 */
[----:B--2---:R-:W-:Y:S04]  /*10ff0*/  STL [R1+0x14b4], R2 ;  /* 0x0014b40201007387 */ /* 0x004fe80000100800 */
[----:B------:R0:W-:Y:S04]  /*11000*/  STL [R1+0x14b0], R0 ;  /* 0x0014b00001007387 */ /* 0x0001e80000100800 */
[----:B------:R1:W-:Y:S01]  /*11010*/  STL [R1+0x14a8], R3 ;  /* 0x0014a80301007387 */ /* 0x0003e20000100800 */
[----:B0-----:R-:W-:-:S03]  /*11020*/  IMAD.MOV.U32 R0, RZ, RZ, R27 ;  /* 0x000000ffff007224 */ /* 0x001fc600078e001b */
[----:B-1----:R-:W2:Y:S04]  /*11030*/  LDL.LU.64 R2, [R1+0x90] ;  /* 0x0000900001027983 */ /* 0x002ea80000300a00 */
[----:B------:R-:W-:Y:S04]  /*11040*/  STL [R1+0x14ac], R26 ;  /* 0x0014ac1a01007387 */ /* 0x000fe80000100800 */
[----:B------:R-:W-:Y:S04]  /*11050*/  STL [R1+0x14a4], R4 ;  /* 0x0014a40401007387 */ /* 0x000fe80000100800 */
[----:B------:R0:W-:Y:S04]  /*11060*/  STL [R1+0x14a0], R0 ;  /* 0x0014a00001007387 */ /* 0x0001e80000100800 */
[----:B------:R1:W-:Y:S01]  /*11070*/  STL [R1+0x1498], R5 ;  /* 0x0014980501007387 */ /* 0x0003e20000100800 */
[----:B0-----:R-:W-:-:S03]  /*11080*/  IMAD.MOV.U32 R0, RZ, RZ, R7 ;  /* 0x000000ffff007224 */ /* 0x001fc600078e0007 */
[----:B-1----:R-:W2:Y:S04]  /*11090*/  LDL.LU.64 R4, [R1+0x98] ;  /* 0x0000980001047983 */ /* 0x002ea80000300a00 */
[----:B------:R0:W-:Y:S04]  /*110a0*/  STL [R1+0x149c], R6 ;  /* 0x00149c0601007387 */ /* 0x0001e80000100800 */
[----:B------:R-:W2:Y:S04]  /*110b0*/  LDL.LU.64 R26, [R1+0x88] ;  /* 0x00008800011a7983 */ /* 0x000ea80000300a00 */
[----:B0-----:R-:W2:Y:S04]  /*110c0*/  LDL.LU.64 R6, [R1+0x1808] ;  /* 0x0018080001067983 */ /* 0x001ea80000300a00 */
[----:B--2---:R-:W-:Y:S04]  /*110d0*/  STL [R1+0x1494], R6 ;  /* 0x0014940601007387 */ /* 0x004fe80000100800 */
[----:B------:R-:W-:Y:S04]  /*110e0*/  STL [R1+0x1490], R0 ;  /* 0x0014900001007387 */ /* 0x000fe80000100800 */
[----:B------:R0:W-:Y:S04]  /*110f0*/  STL [R1+0x1488], R7 ;  /* 0x0014880701007387 */ /* 0x0001e80000100800 */
[----:B0-----:R-:W2:Y:S01]  /*11100*/  LDL.LU.64 R6, [R1+0xa0] ;  /* 0x0000a00001067983 */ /* 0x001ea20000300a00 */
[----:B----4-:R-:W-:-:S03]  /*11110*/  IMAD.MOV.U32 R0, RZ, RZ, R29 ;  /* 0x000000ffff007224 */ /* 0x010fc600078e001d */
[----:B------:R0:W-:Y:S04]  /*11120*/  STL [R1+0x148c], R28 ;  /* 0x00148c1c01007387 */ /* 0x0001e80000100800 */
[----:B0-----:R-:W4:Y:S04]  /*11130*/  LDL.LU.64 R28, [R1+0x80] ;  /* 0x00008000011c7983 */ /* 0x001f280000300a00 */
[----:B------:R3:W-:Y:S04]  /*11140*/  STL [R1+0x1480], R0 ;  /* 0x0014800001007387 */ /* 0x0007e80000100800 */
[----:B------:R-:W-:Y:S04]  /*11150*/  STL [R1+0x1484], R8 ;  /* 0x0014840801007387 */ /* 0x000fe80000100800 */
[----:B------:R-:W-:Y:S01]  /*11160*/  STL [R1+0x1478], R9 ;  /* 0x0014780901007387 */ /* 0x000fe20000100800 */
[----:B---3--:R-:W-:-:S03]  /*11170*/  IMAD.MOV.U32 R0, RZ, RZ, R15 ;  /* 0x000000ffff007224 */ /* 0x008fc600078e000f */
[----:B------:R0:W-:Y:S04]  /*11180*/  STL [R1+0x147c], R14 ;  /* 0x00147c0e01007387 */ /* 0x0001e80000100800 */
[----:B------:R-:W-:Y:S04]  /*11190*/  STL [R1+0x1474], R10 ;  /* 0x0014740a01007387 */ /* 0x000fe80000100800 */
[----:B------:R2:W-:Y:S04]  /*111a0*/  STL [R1+0x1470], R0 ;  /* 0x0014700001007387 */ /* 0x0005e80000100800 */
[----:B0-----:R-:W3:Y:S04]  /*111b0*/  LDL.LU.64 R14, [R1+0x78] ;  /* 0x00007800010e7983 */ /* 0x001ee80000300a00 */
[----:B------:R-:W-:Y:S01]  /*111c0*/  STL [R1+0x1468], R11 ;  /* 0x0014680b01007387 */ /* 0x000fe20000100800 */
[----:B--2---:R-:W-:-:S03]  /*111d0*/  IMAD.MOV.U32 R0, RZ, RZ, R7 ;  /* 0x000000ffff007224 */ /* 0x004fc600078e0007 */
[----:B------:R-:W-:Y:S04]  /*111e0*/  STL [R1+0x146c], R6 ;  /* 0x00146c0601007387 */ /* 0x000fe80000100800 */
[----:B------:R-:W-:Y:S04]  /*111f0*/  STL [R1+0x1464], R12 ;  /* 0x0014640c01007387 */ /* 0x000fe80000100800 */
[----:B------:R0:W-:Y:S04]  /*11200*/  STL [R1+0x1460], R0 ;  /* 0x0014600001007387 */ /* 0x0001e80000100800 */
[----:B------:R-:W-:Y:S01]  /*11210*/  STL [R1+0x1458], R13 ;  /* 0x0014580d01007387 */ /* 0x000fe20000100800 */
[----:B0-----:R-:W-:-:S03]  /*11220*/  IMAD.MOV.U32 R0, RZ, RZ, R5 ;  /* 0x000000ffff007224 */ /* 0x001fc600078e0005 */
[----:B------:R-:W-:Y:S04]  /*11230*/  STL [R1+0x145c], R4 ;  /* 0x00145c0401007387 */ /* 0x000fe80000100800 */
[----:B------:R-:W2:Y:S04]  /*11240*/  LDL.LU.64 R10, [R1+0x1a8] ;  /* 0x0001a800010a7983 */ /* 0x000ea80000300a00 */
[----:B------:R0:W-:Y:S04]  /*11250*/  STL [R1+0x1450], R0 ;  /* 0x0014500001007387 */ /* 0x0001e80000100800 */
[----:B------:R-:W-:Y:S04]  /*11260*/  STL [R1+0x1454], R16 ;  /* 0x0014541001007387 */ /* 0x000fe80000100800 */
[----:B------:R1:W-:Y:S01]  /*11270*/  STL [R1+0x1448], R17 ;  /* 0x0014481101007387 */ /* 0x0003e20000100800 */
[----:B0-----:R-:W-:-:S03]  /*11280*/  IMAD.MOV.U32 R0, RZ, RZ, R3 ;  /* 0x000000ffff007224 */ /* 0x001fc600078e0003 */
[----:B-1----:R-:W2:Y:S04]  /*11290*/  LDL.LU.64 R16, [R1+0x1b8] ;  /* 0x0001b80001107983 */ /* 0x002ea80000300a00 */
[----:B------:R-:W-:Y:S04]  /*112a0*/  STL [R1+0x144c], R2 ;  /* 0x00144c0201007387 */ /* 0x000fe80000100800 */
[----:B------:R-:W2:Y:S04]  /*112b0*/  LDL.LU.64 R12, [R1+0x1c0] ;  /* 0x0001c000010c7983 */ /* 0x000ea80000300a00 */
[----:B------:R-:W-:Y:S04]  /*112c0*/  STL [R1+0x1440], R0 ;  /* 0x0014400001007387 */ /* 0x000fe80000100800 */
[----:B------:R-:W-:Y:S04]  /*112d0*/  STL [R1+0x1444], R18 ;  /* 0x0014441201007387 */ /* 0x000fe80000100800 */
[----:B------:R0:W-:Y:S04]  /*112e0*/  STL [R1+0x1438], R19 ;  /* 0x0014381301007387 */ /* 0x0001e80000100800 */
[----:B0-----:R-:W2:Y:S04]  /*112f0*/  LDL.LU.64 R18, [R1+0x70] ;  /* 0x0000700001127983 */ /* 0x001ea80000300a00 */
[----:B------:R-:W2:Y:S01]  /*11300*/  LDL.LU.64 R8, [R1+0x1c8] ;  /* 0x0001c80001087983 */ /* 0x000ea20000300a00 */
[----:B------:R-:W-:-:S03]  /*11310*/  IMAD.MOV.U32 R0, RZ, RZ, R27 ;  /* 0x000000ffff007224 */ /* 0x000fc600078e001b */
[----:B------:R-:W-:Y:S04]  /*11320*/  STL [R1+0x143c], R26 ;  /* 0x00143c1a01007387 */ /* 0x000fe80000100800 */
[----:B------:R-:W2:Y:S04]  /*11330*/  LDL.LU.64 R6, [R1+0x1d0] ;  /* 0x0001d00001067983 */ /* 0x000ea80000300a00 */
[----:B------:R4:W-:Y:S04]  /*11340*/  STL [R1+0x1430], R0 ;  /* 0x0014300001007387 */ /* 0x0009e80000100800 */
[----:B------:R-:W-:Y:S04]  /*11350*/  STL [R1+0x1434], R20 ;  /* 0x0014341401007387 */ /* 0x000fe80000100800 */
[----:B------:R-:W-:Y:S04]  /*11360*/  STL [R1+0x1428], R21 ;  /* 0x0014281501007387 */ /* 0x000fe80000100800 */
[----:B------:R-:W2:Y:S01]  /*11370*/  LDL.LU.64 R4, [R1+0x1e0] ;  /* 0x0001e00001047983 */ /* 0x000ea20000300a00 */
[----:B----4-:R-:W-:-:S03]  /*11380*/  IMAD.MOV.U32 R0, RZ, RZ, R29 ;  /* 0x000000ffff007224 */ /* 0x010fc600078e001d */
[----:B------:R-:W-:Y:S04]  /*11390*/  STL [R1+0x142c], R28 ;  /* 0x00142c1c01007387 */ /* 0x000fe80000100800 */
[----:B------:R-:W4:Y:S04]  /*113a0*/  LDL.LU.64 R2, [R1+0x1e8] ;  /* 0x0001e80001027983 */ /* 0x000f280000300a00 */
[----:B------:R3:W-:Y:S04]  /*113b0*/  STL [R1+0x1420], R0 ;  /* 0x0014200001007387 */ /* 0x0007e80000100800 */
[----:B------:R-:W-:Y:S04]  /*113c0*/  STL [R1+0x1424], R22 ;  /* 0x0014241601007387 */ /* 0x000fe80000100800 */
[----:B------:R-:W-:Y:S04]  /*113d0*/  STL [R1+0x1418], R23 ;  /* 0x0014181701007387 */ /* 0x000fe80000100800 */
[----:B------:R-:W4:Y:S01]  /*113e0*/  LDL.LU.64 R26, [R1+0x1f0] ;  /* 0x0001f000011a7983 */ /* 0x000f220000300a00 */
[----:B---3--:R-:W-:-:S03]  /*113f0*/  IMAD.MOV.U32 R0, RZ, RZ, R15 ;  /* 0x000000ffff007224 */ /* 0x008fc600078e000f */
[----:B------:R0:W-:Y:S04]  /*11400*/  STL [R1+0x141c], R14 ;  /* 0x00141c0e01007387 */ /* 0x0001e80000100800 */
[----:B------:R-:W3:Y:S04]  /*11410*/  LDL.LU.64 R28, [R1+0x1f8] ;  /* 0x0001f800011c7983 */ /* 0x000ee80000300a00 */
[----:B------:R1:W-:Y:S04]  /*11420*/  STL [R1+0x1410], R0 ;  /* 0x0014100001007387 */ /* 0x0003e80000100800 */
[----:B------:R-:W-:Y:S04]  /*11430*/  STL [R1+0x1414], R24 ;  /* 0x0014141801007387 */ /* 0x000fe80000100800 */
[----:B------:R-:W-:Y:S04]  /*11440*/  STL [R1+0x1408], R25 ;  /* 0x0014081901007387 */ /* 0x000fe80000100800 */
[----:B0-----:R-:W3:Y:S04]  /*11450*/  LDL.LU.64 R14, [R1+0x208] ;  /* 0x00020800010e7983 */ /* 0x001ee80000300a00 */
[----:B--2---:R0:W-:Y:S01]  /*11460*/  STL [R1+0x140c], R18 ;  /* 0x00140c1201007387 */ /* 0x0041e20000100800 */
[----:B-1----:R-:W-:-:S03]  /*11470*/  IMAD.MOV.U32 R0, RZ, RZ, R19 ;  /* 0x000000ffff007224 */ /* 0x002fc600078e0013 */
[----:B0-----:R-:W2:Y:S04]  /*11480*/  LDL.LU.64 R18, [R1+0x210] ;  /* 0x0002100001127983 */ /* 0x001ea80000300a00 */
[----:B------:R0:W-:Y:S04]  /*11490*/  STL [R1+0x5cc], R0 ;  /* 0x0005cc0001007387 */ /* 0x0001e80000100800 */
[----:B------:R1:W-:Y:S01]  /*114a0*/  STL [R1+0x5d4], R10 ;  /* 0x0005d40a01007387 */ /* 0x0003e20000100800 */
[----:B0-----:R-:W-:-:S03]  /*114b0*/  IMAD.MOV.U32 R0, RZ, RZ, R11 ;  /* 0x000000ffff007224 */ /* 0x001fc600078e000b */
[----:B-1----:R-:W2:Y:S04]  /*114c0*/  LDL.LU.64 R10, [R1+0x218] ;  /* 0x00021800010a7983 */ /* 0x002ea80000300a00 */
        /* <DEDUP_REMOVED lines=28> */
[----:B------:R0:W-:Y:S04]  /*11690*/  STL [R1+0x608], R0 ;  /* 0x0006080001007387 */ /* 0x0001e80000100800 */
[----:B---3--:R1:W-:Y:S01]  /*116a0*/  STL [R1+0x614], R28 ;  /* 0x0006141c01007387 */ /* 0x0083e20000100800 */
[----:B0-----:R-:W-:-:S03]  /*116b0*/  IMAD.MOV.U32 R0, RZ, RZ, R29 ;  /* 0x000000ffff007224 */ /* 0x001fc600078e001d */
[----:B-1----:R-:W3:Y:S04]  /*116c0*/  LDL.LU.64 R28, [R1+0x260] ;  /* 0x00026000011c7983 */ /* 0x002ee80000300a00 */
[----:B------:R0:W-:Y:S04]  /*116d0*/  STL [R1+0x610], R0 ;  /* 0x0006100001007387 */ /* 0x0001e80000100800 */
[----:B------:R1:W-:Y:S01]  /*116e0*/  STL [R1+0x61c], R14 ;  /* 0x00061c0e01007387 */ /* 0x0003e20000100800 */
[----:B0-----:R-:W-:-:S03]  /*116f0*/  IMAD.MOV.U32 R0, RZ, RZ, R15 ;  /* 0x000000ffff007224 */ /* 0x001fc600078e000f */
[----:B-1----:R-:W3:Y:S04]  /*11700*/  LDL.LU.64 R14, [R1+0x268] ;  /* 0x00026800010e7983 */ /* 0x002ee80000300a00 */
[----:B------:R0:W-:Y:S04]  /*11710*/  STL [R1+0x618], R0 ;  /* 0x0006180001007387 */ /* 0x0001e80000100800 */
[----:B--2---:R1:W-:Y:S01]  /*11720*/  STL [R1+0x624], R18 ;  /* 0x0006241201007387 */ /* 0x0043e20000100800 */
        /* <DEDUP_REMOVED lines=495> */
[----:B------:R-:W-:Y:S04]  /*13620*/  STL [R1+0xa04], R12 ;  /* 0x000a040c01007387 */ /* 0x000fe80000100800 */
[----:B------:R-:W2:Y:S01]  /*13630*/  LDL.LU.64 R20, [R1+0xa60] ;  /* 0x000a600001147983 */ /* 0x000ea20000300a00 */
[----:B0-----:R-:W-:-:S05]  /*13640*/  IMAD.MOV.U32 R0, RZ, RZ, R13 ;  /* 0x000000ffff007224 */ /* 0x001fca00078e000d */
        /* <DEDUP_REMOVED lines=17> */
[----:B------:R-:W-:Y:S04]  /*13760*/  STL [R1+0xa2c], R26 ;  /* 0x000a2c1a01007387 */ /* 0x000fe80000100800 */
[----:B------:R-:W4:Y:S01]  /*13770*/  LDL.LU.64 R12, [R1+0x5a0] ;  /* 0x0005a000010c7983 */ /* 0x000f220000300a00 */
[----:B0-----:R-:W-:-:S05]  /*13780*/  IMAD.MOV.U32 R0, RZ, RZ, R27 ;  /* 0x000000ffff007224 */ /* 0x001fca00078e001b */
[----:B------:R3:W-:Y:S02]  /*13790*/  STL [R1+0xa28], R0 ;  /* 0x000a280001007387 */ /* 0x0007e40000100800 */
[----:B---3--:R-:W-:Y:S02]  /*137a0*/  IMAD.MOV.U32 R0, RZ, RZ, R29 ;  /* 0x000000ffff007224 */ /* 0x008fe400078e001d */
[----:B------:R-:W-:Y:S04]  /*137b0*/  STL [R1+0xa34], R28 ;  /* 0x000a341c01007387 */ /* 0x000fe80000100800 */
[----:B------:R-:W3:Y:S04]  /*137c0*/  LDL.LU.64 R26, [R1+0xa90] ;  /* 0x000a9000011a7983 */ /* 0x000ee80000300a00 */
[----:B------:R0:W-:Y:S04]  /*137d0*/  STL [R1+0xa30], R0 ;  /* 0x000a300001007387 */ /* 0x0001e80000100800 */
[----:B------:R1:W-:Y:S01]  /*137e0*/  STL [R1+0xa3c], R14 ;  /* 0x000a3c0e01007387 */ /* 0x0003e20000100800 */
[----:B0-----:R-:W-:-:S03]  /*137f0*/  IMAD.MOV.U32 R0, RZ, RZ, R15 ;  /* 0x000000ffff007224 */ /* 0x001fc600078e000f */
[----:B------:R-:W3:Y:S04]  /*13800*/  LDL.LU.64 R28, [R1+0x1b0] ;  /* 0x0001b000011c7983 */ /* 0x000ee80000300a00 */
[----:B--2---:R-:W-:Y:S04]  /*13810*/  STL [R1+0xa44], R18 ;  /* 0x000a441201007387 */ /* 0x004fe80000100800 */
[----:B------:R0:W-:Y:S04]  /*13820*/  STL [R1+0xa38], R0 ;  /* 0x000a380001007387 */ /* 0x0001e80000100800 */
[----:B-1----:R-:W2:Y:S01]  /*13830*/  LDL.LU.64 R14, [R1+0xaa0] ;  /* 0x000aa000010e7983 */ /* 0x002ea20000300a00 */
[----:B0-----:R-:W-:-:S03]  /*13840*/  IMAD.MOV.U32 R0, RZ, RZ, R19 ;  /* 0x000000ffff007224 */ /* 0x001fc600078e0013 */
[----:B------:R-:W-:Y:S04]  /*13850*/  STL [R1+0xa4c], R10 ;  /* 0x000a4c0a01007387 */ /* 0x000fe80000100800 */
[----:B------:R0:W-:Y:S04]  /*13860*/  STL [R1+0xa40], R0 ;  /* 0x000a400001007387 */ /* 0x0001e80000100800 */
[----:B------:R-:W2:Y:S01]  /*13870*/  LDL.LU.64 R18, [R1+0x5b0] ;  /* 0x0005b00001127983 */ /* 0x000ea20000300a00 */
        /* <DEDUP_REMOVED lines=10> */
[----:B------:R0:W-:Y:S02]  /*13920*/  STL [R1+0xa58], R0 ;  /* 0x000a580001007387 */ /* 0x0001e40000100800 */
[----:B0-----:R-:W-:Y:S02]  /*13930*/  IMAD.MOV.U32 R0, RZ, RZ, R9 ;  /* 0x000000ffff007224 */ /* 0x001fe400078e0009 */
[----:B------:R-:W2:Y:S04]  /*13940*/  LDL.LU.64 R8, [R1+0xac0] ;  /* 0x000ac00001087983 */ /* 0x000ea80000300a00 */
        /* <DEDUP_REMOVED lines=19> */
[----:B------:R-:W-:Y:S04]  /*13a80*/  STL [R1+0xa94], R28 ;  /* 0x000a941c01007387 */ /* 0x000fe80000100800 */
[----:B------:R0:W-:Y:S04]  /*13a90*/  STL [R1+0xa88], R0 ;  /* 0x000a880001007387 */ /* 0x0001e80000100800 */
[----:B-1----:R-:W3:Y:S01]  /*13aa0*/  LDL.LU.64 R26, [R1+0xae8] ;  /* 0x000ae800011a7983 */ /* 0x002ee20000300a00 */
[----:B0-----:R-:W-:-:S03]  /*13ab0*/  IMAD.MOV.U32 R0, RZ, RZ, R29 ;  /* 0x000000ffff007224 */ /* 0x001fc600078e001d */
[----:B--2---:R-:W-:Y:S04]  /*13ac0*/  STL [R1+0xa9c], R14 ;  /* 0x000a9c0e01007387 */ /* 0x004fe80000100800 */
        /* <DEDUP_REMOVED lines=13> */
[----:B------:R-:W2:Y:S04]  /*13ba0*/  LDL.LU.64 R10, [R1+0xb08] ;  /* 0x000b0800010a7983 */ /* 0x000ea80000300a00 */
        /* <DEDUP_REMOVED lines=11> */
[----:B------:R1:W-:Y:S04]  /*13c60*/  STL [R1+0xacc], R4 ;  /* 0x000acc0401007387 */ /* 0x0003e80000100800 */
[----:B------:R-:W2:Y:S01]  /*13c70*/  LDL.LU.64 R18, [R1+0xb28] ;  /* 0x000b280001127983 */ /* 0x000ea20000300a00 */
[----:B0-----:R-:W-:-:S03]  /*13c80*/  IMAD.MOV.U32 R0, RZ, RZ, R5 ;  /* 0x000000ffff007224 */ /* 0x001fc600078e0005 */
[----:B----4-:R-:W-:Y:S04]  /*13c90*/  STL [R1+0xad4], R2 ;  /* 0x000ad40201007387 */ /* 0x010fe80000100800 */
[----:B------:R0:W-:Y:S04]  /*13ca0*/  STL [R1+0xac8], R0 ;  /* 0x000ac80001007387 */ /* 0x0001e80000100800 */
[----:B-1----:R-:W4:Y:S01]  /*13cb0*/  LDL.LU.64 R4, [R1+0xb30] ;  /* 0x000b300001047983 */ /* 0x002f220000300a00 */
[----:B0-----:R-:W-:-:S03]  /*13cc0*/  IMAD.MOV.U32 R0, RZ, RZ, R3 ;  /* 0x000000ffff007224 */ /* 0x001fc600078e0003 */
[----:B------:R-:W-:Y:S04]  /*13cd0*/  STL [R1+0xadc], R12 ;  /* 0x000adc0c01007387 */ /* 0x000fe80000100800 */
[----:B------:R0:W-:Y:S04]  /*13ce0*/  STL [R1+0xad0], R0 ;  /* 0x000ad00001007387 */ /* 0x0001e80000100800 */
[----:B------:R-:W4:Y:S04]  /*13cf0*/  LDL.LU.64 R2, [R1+0x180] ;  /* 0x0001800001027983 */ /* 0x000f280000300a00 */
[----:B------:R-:W4:Y:S01]  /*13d00*/  LDL.LU.64 R16, [R1+0xb40] ;  /* 0x000b400001107983 */ /* 0x000f220000300a00 */
[----:B0-----:R-:W-:-:S05]  /*13d10*/  IMAD.MOV.U32 R0, RZ, RZ, R13 ;  /* 0x000000ffff007224 */ /* 0x001fca00078e000d */
[----:B------:R0:W-:Y:S04]  /*13d20*/  STL [R1+0xad8], R0 ;  /* 0x000ad80001007387 */ /* 0x0001e80000100800 */
[----:B---3--:R1:W-:Y:S01]  /*13d30*/  STL [R1+0xae4], R26 ;  /* 0x000ae41a01007387 */ /* 0x0083e20000100800 */
[----:B0-----:R-:W-:-:S03]  /*13d40*/  IMAD.MOV.U32 R0, RZ, RZ, R27 ;  /* 0x000000ffff007224 */ /* 0x001fc600078e001b */
[----:B-1----:R-:W3:Y:S04]  /*13d50*/  LDL.LU.64 R26, [R1+0xb48] ;  /* 0x000b4800011a7983 */ /* 0x002ee80000300a00 */
[----:B------:R2:W-:Y:S02]  /*13d60*/  STL [R1+0xae0], R0 ;  /* 0x000ae00001007387 */ /* 0x0005e40000100800 */
[----:B--2---:R-:W-:Y:S02]  /*13d70*/  IMAD.MOV.U32 R0, RZ, RZ, R29 ;  /* 0x000000ffff007224 */ /* 0x004fe400078e001d */
[----:B------:R0:W-:Y:S04]  /*13d80*/  STL [R1+0xaec], R28 ;  /* 0x000aec1c01007387 */ /* 0x0001e80000100800 */
[----:B0-----:R-:W2:Y:S04]  /*13d90*/  LDL.LU.64 R28, [R1+0xb50] ;  /* 0x000b5000011c7983 */ /* 0x001ea80000300a00 */
[----:B------:R0:W-:Y:S04]  /*13da0*/  STL [R1+0xae8], R0 ;  /* 0x000ae80001007387 */ /* 0x0001e80000100800 */
[----:B------:R1:W-:Y:S04]  /*13db0*/  STL [R1+0xaf4], R14 ;  /* 0x000af40e01007387 */ /* 0x0003e80000100800 */
[----:B------:R-:W2:Y:S01]  /*13dc0*/  LDL.LU.64 R12, [R1+0x178] ;  /* 0x00017800010c7983 */ /* 0x000ea20000300a00 */
[----:B0-----:R-:W-:-:S05]  /*13dd0*/  IMAD.MOV.U32 R0, RZ, RZ, R15 ;  /* 0x000000ffff007224 */ /* 0x001fca00078e000f */
[----:B------:R0:W-:Y:S04]  /*13de0*/  STL [R1+0xaf0], R0 ;  /* 0x000af00001007387 */ /* 0x0001e80000100800 */
[----:B------:R-:W-:Y:S04]  /*13df0*/  STL [R1+0xafc], R22 ;  /* 0x000afc1601007387 */ /* 0x000fe80000100800 */
[----:B-1----:R-:W2:Y:S01]  /*13e00*/  LDL.LU.64 R14, [R1+0xb60] ;  /* 0x000b6000010e7983 */ /* 0x002ea20000300a00 */
[----:B0-----:R-:W-:-:S03]  /*13e10*/  IMAD.MOV.U32 R0, RZ, RZ, R23 ;  /* 0x000000ffff007224 */ /* 0x001fc600078e0017 */
[----:B------:R-:W-:Y:S04]  /*13e20*/  STL [R1+0xb04], R10 ;  /* 0x000b040a01007387 */ /* 0x000fe80000100800 */
[----:B------:R0:W-:Y:S04]  /*13e30*/  STL [R1+0xaf8], R0 ;  /* 0x000af80001007387 */ /* 0x0001e80000100800 */
[----:B------:R-:W-:Y:S01]  /*13e40*/  STL [R1+0xb0c], R20 ;  /* 0x000b0c1401007387 */ /* 0x000fe20000100800 */
[----:B0-----:R-:W-:-:S05]  /*13e50*/  IMAD.MOV.U32 R0, RZ, RZ, R11 ;  /* 0x000000ffff007224 */ /* 0x001fca00078e000b */
        /* <DEDUP_REMOVED lines=10> */
[----:B------:R-:W-:Y:S04]  /*13f00*/  STL [R1+0xb24], R18 ;  /* 0x000b241201007387 */ /* 0x000fe80000100800 */
[----:B------:R0:W-:Y:S04]  /*13f10*/  STL [R1+0xb18], R0 ;  /* 0x000b180001007387 */ /* 0x0001e80000100800 */
[----:B-1----:R-:W2:Y:S01]  /*13f20*/  LDL.LU.64 R6, [R1+0x170] ;  /* 0x0001700001067983 */ /* 0x002ea20000300a00 */
[----:B0-----:R-:W-:-:S03]  /*13f30*/  IMAD.MOV.U32 R0, RZ, RZ, R19 ;  /* 0x000000ffff007224 */ /* 0x001fc600078e0013 */
[----:B----4-:R-:W-:Y:S04]  /*13f40*/  STL [R1+0xb2c], R4 ;  /* 0x000b2c0401007387 */ /* 0x010fe80000100800 */
[----:B------:R0:W-:Y:S02]  /*13f50*/  STL [R1+0xb20], R0 ;  /* 0x000b200001007387 */ /* 0x0001e40000100800 */
[----:B0-----:R-:W-:Y:S02]  /*13f60*/  IMAD.MOV.U32 R0, RZ, RZ, R5 ;  /* 0x000000ffff007224 */ /* 0x001fe400078e0005 */
[----:B------:R-:W4:Y:S04]  /*13f70*/  LDL.LU.64 R4, [R1+0xb80] ;  /* 0x000b800001047983 */ /* 0x000f280000300a00 */
[----:B------:R0:W-:Y:S04]  /*13f80*/  STL [R1+0xb28], R0 ;  /* 0x000b280001007387 */ /* 0x0001e80000100800 */
[----:B------:R1:W-:Y:S01]  /*13f90*/  STL [R1+0xb34], R2 ;  /* 0x000b340201007387 */ /* 0x0003e20000100800 */
[----:B0-----:R-:W-:-:S03]  /*13fa0*/  IMAD.MOV.U32 R0, RZ, RZ, R3 ;  /* 0x000000ffff007224 */ /* 0x001fc600078e0003 */
[----:B------:R-:W-:Y:S04]  /*13fb0*/  STL [R1+0xb3c], R16 ;  /* 0x000b3c1001007387 */ /* 0x000fe80000100800 */
[----:B------:R0:W-:Y:S04]  /*13fc0*/  STL [R1+0xb30], R0 ;  /* 0x000b300001007387 */ /* 0x0001e80000100800 */
[----:B-1----:R-:W4:Y:S01]  /*13fd0*/  LDL.LU.64 R2, [R1+0xb88] ;  /* 0x000b880001027983 */ /* 0x002f220000300a00 */
[----:B0-----:R-:W-:-:S03]  /*13fe0*/  IMAD.MOV.U32 R0, RZ, RZ, R17 ;  /* 0x000000ffff007224 */ /* 0x001fc600078e0011 */
[----:B---3--:R-:W-:Y:S04]  /*13ff0*/  STL [R1+0xb44], R26 ;  /* 0x000b441a01007387 */ /* 0x008fe80000100800 */
[----:B------:R0:W-:Y:S02]  /*14000*/  STL [R1+0xb38], R0 ;  /* 0x000b380001007387 */ /* 0x0001e40000100800 */
[----:B0-----:R-:W-:Y:S02]  /*14010*/  IMAD.MOV.U32 R0, RZ, RZ, R27 ;  /* 0x000000ffff007224 */ /* 0x001fe400078e001b */
[----:B------:R-:W3:Y:S04]  /*14020*/  LDL.LU.64 R26, [R1+0xb90] ;  /* 0x000b9000011a7983 */ /* 0x000ee80000300a00 */
[----:B------:R2:W-:Y:S02]  /*14030*/  STL [R1+0xb40], R0 ;  /* 0x000b400001007387 */ /* 0x0005e40000100800 */
[----:B--2---:R-:W-:-:S02]  /*14040*/  IMAD.MOV.U32 R0, RZ, RZ, R29 ;  /* 0x000000ffff007224 */ /* 0x004fc400078e001d */
[----:B------:R0:W-:Y:S04]  /*14050*/  STL [R1+0xb4c], R28 ;  /* 0x000b4c1c01007387 */ /* 0x0001e80000100800 */
[----:B0-----:R-:W2:Y:S04]  /*14060*/  LDL.LU.64 R28, [R1+0x168] ;  /* 0x00016800011c7983 */ /* 0x001ea80000300a00 */
[----:B------:R0:W-:Y:S04]  /*14070*/  STL [R1+0xb48], R0 ;  /* 0x000b480001007387 */ /* 0x0001e80000100800 */
[----:B------:R-:W-:Y:S01]  /*14080*/  STL [R1+0xb54], R12 ;  /* 0x000b540c01007387 */ /* 0x000fe20000100800 */
[----:B0-----:R-:W-:-:S03]  /*14090*/  IMAD.MOV.U32 R0, RZ, RZ, R13 ;  /* 0x000000ffff007224 */ /* 0x001fc600078e000d */
[----:B------:R-:W-:Y:S04]  /*140a0*/  STL [R1+0xb5c], R14 ;  /* 0x000b5c0e01007387 */ /* 0x000fe80000100800 */
[----:B------:R0:W-:Y:S02]  /*140b0*/  STL [R1+0xb50], R0 ;  /* 0x000b500001007387 */ /* 0x0001e40000100800 */
[----:B0-----:R-:W-:Y:S02]  /*140c0*/  IMAD.MOV.U32 R0, RZ, RZ, R15 ;  /* 0x000000ffff007224 */ /* 0x001fe400078e000f */
[----:B------:R-:W2:Y:S04]  /*140d0*/  LDL.LU.64 R14, [R1+0xba8] ;  /* 0x000ba800010e7983 */ /* 0x000ea80000300a00 */
[----:B--2---:R0:W-:Y:S04]  /*140e0*/  STL.64 [R1+0x1800], R14 ;  /* 0x0018000e01007387 */ /* 0x0041e80000100a00 */
[----:B------:R1:W-:Y:S04]  /*140f0*/  STL [R1+0xb58], R0 ;  /* 0x000b580001007387 */ /* 0x0003e80000100800 */
[----:B0-----:R-:W2:Y:S01]  /*14100*/  LDL.LU.64 R14, [R1+0xba0] ;  /* 0x000ba000010e7983 */ /* 0x001ea20000300a00 */
[----:B-1----:R-:W-:-:S03]  /*14110*/  IMAD.MOV.U32 R0, RZ, RZ, R11 ;  /* 0x000000ffff007224 */ /* 0x002fc600078e000b */
[----:B------:R-:W-:Y:S04]  /*14120*/  STL [R1+0xb64], R10 ;  /* 0x000b640a01007387 */ /* 0x000fe80000100800 */
[----:B------:R-:W2:Y:S04]  /*14130*/  LDL.LU.64 R24, [R1+0xbb0] ;  /* 0x000bb00001187983 */ /* 0x000ea80000300a00 */
[----:B------:R-:W2:Y:S04]  /*14140*/  LDL.LU.64 R22, [R1+0x160] ;  /* 0x0001600001167983 */ /* 0x000ea80000300a00 */
[----:B------:R0:W-:Y:S04]  /*14150*/  STL [R1+0xb60], R0 ;  /* 0x000b600001007387 */ /* 0x0001e80000100800 */
[----:B------:R-:W-:Y:S04]  /*14160*/  STL [R1+0xb6c], R8 ;  /* 0x000b6c0801007387 */ /* 0x000fe80000100800 */
[----:B------:R-:W2:Y:S01]  /*14170*/  LDL.LU.64 R20, [R1+0xbc0] ;  /* 0x000bc00001147983 */ /* 0x000ea20000300a00 */
[----:B0-----:R-:W-:-:S03]  /*14180*/  IMAD.MOV.U32 R0, RZ, RZ, R9 ;  /* 0x000000ffff007224 */ /* 0x001fc600078e0009 */
[----:B------:R-:W2:Y:S04]  /*14190*/  LDL.LU.64 R18, [R1+0xbc8] ;  /* 0x000bc80001127983 */ /* 0x000ea80000300a00 */
[----:B------:R0:W-:Y:S04]  /*141a0*/  STL [R1+0xb68], R0 ;  /* 0x000b680001007387 */ /* 0x0001e80000100800 */
[----:B------:R-:W-:Y:S04]  /*141b0*/  STL [R1+0xb74], R6 ;  /* 0x000b740601007387 */ /* 0x000fe80000100800 */
[----:B------:R-:W2:Y:S01]  /*141c0*/  LDL.LU.64 R16, [R1+0xbd0] ;  /* 0x000bd00001107983 */ /* 0x000ea20000300a00 */
[----:B0-----:R-:W-:-:S03]  /*141d0*/  IMAD.MOV.U32 R0, RZ, RZ, R7 ;  /* 0x000000ffff007224 */ /* 0x001fc600078e0007 */
[----:B------:R-:W2:Y:S04]  /*141e0*/  LDL.LU.64 R12, [R1+0x158] ;  /* 0x00015800010c7983 */ /* 0x000ea80000300a00 */
[----:B------:R0:W-:Y:S04]  /*141f0*/  STL [R1+0xb70], R0 ;  /* 0x000b700001007387 */ /* 0x0001e80000100800 */
[----:B----4-:R-:W-:Y:S04]  /*14200*/  STL [R1+0xb7c], R4 ;  /* 0x000b7c0401007387 */ /* 0x010fe80000100800 */
[----:B------:R-:W4:Y:S01]  /*14210*/  LDL.LU.64 R10, [R1+0xbe0] ;  /* 0x000be000010a7983 */ /* 0x000f220000300a00 */
[----:B0-----:R-:W-:-:S03]  /*14220*/  IMAD.MOV.U32 R0, RZ, RZ, R5 ;  /* 0x000000ffff007224 */ /* 0x001fc600078e0005 */
[----:B------:R-:W4:Y:S04]  /*14230*/  LDL.LU.64 R8, [R1+0xbe8] ;  /* 0x000be80001087983 */ /* 0x000f280000300a00 */
[----:B------:R0:W-:Y:S04]  /*14240*/  STL [R1+0xb78], R0 ;  /* 0x000b780001007387 */ /* 0x0001e80000100800 */
[----:B------:R1:W-:Y:S04]  /*14250*/  STL [R1+0xb84], R2 ;  /* 0x000b840201007387 */ /* 0x0003e80000100800 */
[----:B------:R-:W4:Y:S01]  /*14260*/  LDL.LU.64 R6, [R1+0xbf0] ;  /* 0x000bf00001067983 */ /* 0x000f220000300a00 */
[----:B0-----:R-:W-:-:S03]  /*14270*/  IMAD.MOV.U32 R0, RZ, RZ, R3 ;  /* 0x000000ffff007224 */ /* 0x001fc600078e0003 */
[----:B------:R-:W4:Y:S04]  /*14280*/  LDL.LU.64 R4, [R1+0x150] ;  /* 0x0001500001047983 */ /* 0x000f280000300a00 */
[----:B------:R0:W-:Y:S04]  /*14290*/  STL [R1+0xb80], R0 ;  /* 0x000b800001007387 */ /* 0x0001e80000100800 */
[----:B---3--:R3:W-:Y:S04]  /*142a0*/  STL [R1+0xb8c], R26 ;  /* 0x000b8c1a01007387 */ /* 0x0087e80000100800 */
[----:B-1----:R-:W4:Y:S01]  /*142b0*/  LDL.LU.64 R2, [R1+0xc00] ;  /* 0x000c000001027983 */ /* 0x002f220000300a00 */
[----:B0-----:R-:W-:-:S03]  /*142c0*/  IMAD.MOV.U32 R0, RZ, RZ, R27 ;  /* 0x000000ffff007224 */ /* 0x001fc600078e001b */
[----:B------:R-:W-:Y:S04]  /*142d0*/  STL [R1+0xb94], R28 ;  /* 0x000b941c01007387 */ /* 0x000fe80000100800 */
[----:B------:R0:W-:Y:S04]  /*142e0*/  STL [R1+0xb88], R0 ;  /* 0x000b880001007387 */ /* 0x0001e80000100800 */
[----:B---3--:R-:W3:Y:S01]  /*142f0*/  LDL.LU.64 R26, [R1+0xc10] ;  /* 0x000c1000011a7983 */ /* 0x008ee20000300a00 */
[----:B0-----:R-:W-:-:S05]  /*14300*/  IMAD.MOV.U32 R0, RZ, RZ, R29 ;  /* 0x000000ffff007224 */ /* 0x001fca00078e001d */
[----:B------:R0:W-:Y:S04]  /*14310*/  STL [R1+0xb90], R0 ;  /* 0x000b900001007387 */ /* 0x0001e80000100800 */
[----:B--2---:R1:W-:Y:S01]  /*14320*/  STL [R1+0xb9c], R14 ;  /* 0x000b9c0e01007387 */ /* 0x0043e20000100800 */
[----:B0-----:R-:W-:-:S03]  /*14330*/  IMAD.MOV.U32 R0, RZ, RZ, R15 ;  /* 0x000000ffff007224 */ /* 0x001fc600078e000f */
[----:B------:R-:W2:Y:S04]  /*14340*/  LDL.LU.64 R28, [R1+0xc18] ;  /* 0x000c1800011c7983 */ /* 0x000ea80000300a00 */
[----:B-1----:R-:W2:Y:S04]  /*14350*/  LDL.LU.64 R14, [R1+0x1800] ;  /* 0x00180000010e7983 */ /* 0x002ea80000300a00 */
[----:B------:R0:W-:Y:S04]  /*14360*/  STL [R1+0xb98], R0 ;  /* 0x000b980001007387 */ /* 0x0001e80000100800 */
[----:B0-----:R-:W3:Y:S04]  /*14370*/  LDL R0, [R1+0x15e4] ;  /* 0x0015e40001007983 */ /* 0x001ee80000100800 */
[----:B--2---:R0:W-:Y:S04]  /*14380*/  STL [R1+0xba4], R14 ;  /* 0x000ba40e01007387 */ /* 0x0041e80000100800 */
[----:B0-----:R-:W2:Y:S04]  /*14390*/  LDL.LU R14, [R1+0x17f8] ;  /* 0x0017f800010e7983 */ /* 0x001ea80000300800 */
[----:B------:R0:W-:Y:S04]  /*143a0*/  STL [R1+0xba0], R15 ;  /* 0x000ba00f01007387 */ /* 0x0001e80000100800 */
[----:B0-----:R-:W2:Y:S04]  /*143b0*/  LDL.LU R15, [R1+0x17f4] ;  /* 0x0017f400010f7983 */ /* 0x001ea80000300800 */
[----:B------:R0:W-:Y:S04]  /*143c0*/  STL [R1+0xbac], R24 ;  /* 0x000bac1801007387 */ /* 0x0001e80000100800 */
[----:B------:R1:W-:Y:S01]  /*143d0*/  STL [R1+0xbb4], R22 ;  /* 0x000bb41601007387 */ /* 0x0003e20000100800 */
[----:B0-----:R-:W-:-:S02]  /*143e0*/  IMAD.MOV.U32 R24, RZ, RZ, R25 ;  /* 0x000000ffff187224 */ /* 0x001fc400078e0019 */
[----:B-1----:R-:W-:-:S03]  /*143f0*/  IMAD.MOV.U32 R22, RZ, RZ, R23 ;  /* 0x000000ffff167224 */ /* 0x002fc600078e0017 */
[----:B------:R-:W-:Y:S04]  /*14400*/  STL [R1+0xba8], R24 ;  /* 0x000ba81801007387 */ /* 0x000fe80000100800 */
[----:B------:R0:W-:Y:S04]  /*14410*/  STL [R1+0xbbc], R20 ;  /* 0x000bbc1401007387 */ /* 0x0001e80000100800 */
[----:B------:R-:W-:Y:S04]  /*14420*/  STL [R1+0xbb0], R22 ;  /* 0x000bb01601007387 */ /* 0x000fe80000100800 */
[----:B------:R1:W-:Y:S01]  /*14430*/  STL [R1+0xbc4], R18 ;  /* 0x000bc41201007387 */ /* 0x0003e20000100800 */
[----:B0-----:R-:W-:-:S05]  /*14440*/  IMAD.MOV.U32 R20, RZ, RZ, R21 ;  /* 0x000000ffff147224 */ /* 0x001fca00078e0015 */
[----:B------:R-:W-:Y:S01]  /*14450*/  STL [R1+0xbb8], R20 ;  /* 0x000bb81401007387 */ /* 0x000fe20000100800 */
[----:B-1----:R-:W-:-:S03]  /*14460*/  IMAD.MOV.U32 R18, RZ, RZ, R19 ;  /* 0x000000ffff127224 */ /* 0x002fc600078e0013 */
[----:B------:R0:W-:Y:S04]  /*14470*/  STL [R1+0xbcc], R16 ;  /* 0x000bcc1001007387 */ /* 0x0001e80000100800 */
[----:B------:R-:W-:Y:S04]  /*14480*/  STL [R1+0xbc0], R18 ;  /* 0x000bc01201007387 */ /* 0x000fe80000100800 */
[----:B------:R1:W-:Y:S01]  /*14490*/  STL [R1+0xbd4], R12 ;  /* 0x000bd40c01007387 */ /* 0x0003e20000100800 */
[----:B0-----:R-:W-:-:S05]  /*144a0*/  IMAD.MOV.U32 R16, RZ, RZ, R17 ;  /* 0x000000ffff107224 */ /* 0x001fca00078e0011 */
[----:B------:R-:W-:Y:S01]  /*144b0*/  STL [R1+0xbc8], R16 ;  /* 0x000bc81001007387 */ /* 0x000fe20000100800 */
[----:B-1----:R-:W-:-:S03]  /*144c0*/  IMAD.MOV.U32 R12, RZ, RZ, R13 ;  /* 0x000000ffff0c7224 */ /* 0x002fc600078e000d */
[----:B----4-:R0:W-:Y:S04]  /*144d0*/  STL [R1+0xbdc], R10 ;  /* 0x000bdc0a01007387 */ /* 0x0101e80000100800 */
        /* <DEDUP_REMOVED lines=11> */
[----:B------:R0:W-:Y:S04]  /*14590*/  STL [R1+0xbfc], R2 ;  /* 0x000bfc0201007387 */ /* 0x0001e80000100800 */
[----:B------:R-:W-:Y:S01]  /*145a0*/  STL [R1+0xbf0], R4 ;  /* 0x000bf00401007387 */ /* 0x000fe20000100800 */
[----:B0-----:R-:W-:Y:S02]  /*145b0*/  IMAD.MOV.U32 R2, RZ, RZ, R3 ;  /* 0x000000ffff027224 */ /* 0x001fe400078e0003 */
[----:B------:R-:W-:Y:S01]  /*145c0*/  IMAD.MOV.U32 R3, RZ, RZ, c[0x0][0x188] ;  /* 0x00006200ff037624 */ /* 0x000fe200078e00ff */
[----:B---3--:R-:W-:Y:S01]  /*145d0*/  ISETP.GE.AND P1, PT, R0, RZ, PT ;  /* 0x000000ff0000720c */ /* 0x008fe20003f26270 */
[----:B------:R-:W-:Y:S02]  /*145e0*/  IMAD.MOV.U32 R0, RZ, RZ, c[0x0][0x18c] ;  /* 0x00006300ff007624 */ /* 0x000fe400078e00ff */
[----:B------:R-:W-:-:S02]  /*145f0*/  IMAD R25, R3, 0x9b, RZ ;  /* 0x0000009b03197824 */ /* 0x000fc400078e02ff */
[----:B------:R-:W-:Y:S02]  /*14600*/  IMAD R22, R3, 0x97, RZ ;  /* 0x0000009703167824 */ /* 0x000fe400078e02ff */
[----:B------:R-:W-:Y:S01]  /*14610*/  IMAD.SHL.U32 R5, R0, 0x100, RZ ;  /* 0x0000010000057824 */ /* 0x000fe200078e00ff */
[----:B--2---:R-:W-:Y:S04]  /*14620*/  STL [R1+0xc04], R14 ;  /* 0x000c040e01007387 */ /* 0x004fe80000100800 */
[----:B------:R0:W-:Y:S04]  /*14630*/  STL [R1+0xbf8], R2 ;  /* 0x000bf80201007387 */ /* 0x0001e80000100800 */
[----:B------:R-:W-:Y:S01]  /*14640*/  STL [R1+0xc00], R15 ;  /* 0x000c000f01007387 */ /* 0x000fe20000100800 */
[----:B0-----:R-:W-:-:S03]  /*14650*/  IMAD.MOV.U32 R2, RZ, RZ, R27 ;  /* 0x000000ffff027224 */ /* 0x001fc600078e001b */
[----:B------:R-:W-:Y:S04]  /*14660*/  STL [R1+0xc0c], R26 ;  /* 0x000c0c1a01007387 */ /* 0x000fe80000100800 */
[----:B------:R-:W-:Y:S04]  /*14670*/  STL [R1+0xc14], R28 ;  /* 0x000c141c01007387 */ /* 0x000fe80000100800 */
[----:B------:R0:W-:Y:S02]  /*14680*/  STL [R1+0xc08], R2 ;  /* 0x000c080201007387 */ /* 0x0001e40000100800 */
[----:B0-----:R-:W-:-:S05]  /*14690*/  IMAD.MOV.U32 R2, RZ, RZ, R29 ;  /* 0x000000ffff027224 */ /* 0x001fca00078e001d */
[----:B------:R0:W-:Y:S04]  /*146a0*/  STL [R1+0xc10], R2 ;  /* 0x000c100201007387 */ /* 0x0001e80000100800 */
        /* <DEDUP_REMOVED lines=53> */
[----:B------:R-:W-:Y:S01]  /*14a00*/  STL [R1+0x300], RZ ;  /* 0x000300ff01007387 */ /* 0x000fe20000100800 */
[----:B------:R-:W-:-:S03]  /*14a10*/  IMAD R28, R3, 0x9f, RZ ;  /* 0x0000009f031c7824 */ /* 0x000fc600078e02ff */
        /* <DEDUP_REMOVED lines=9> */
[----:B------:R-:W-:Y:S04]  /*14ab0*/  STL [R1+0x17ec], R25 ;  /* 0x0017ec1901007387 */ /* 0x000fe80000100800 */
[----:B------:R1:W-:Y:S04]  /*14ac0*/  STL [R1+0x17f0], R22 ;  /* 0x0017f01601007387 */ /* 0x0003e80000100800 */
[----:B------:R-:W2:Y:S01]  /*14ad0*/  LDL.LU R0, [R1+0x38c] ;  /* 0x00038c0001007983 */ /* 0x000ea20000300800 */
[----:B------:R-:W-:Y:S01]  /*14ae0*/  ISETP.NE.AND P0, PT, RZ, c[0x0][0x178], PT ;  /* 0x00005e00ff007a0c */ /* 0x000fe20003f05270 */
[----:B------:R-:W-:-:S05]  /*14af0*/  IMAD.MOV.U32 R4, RZ, RZ, c[0x0][0x180] ;  /* 0x00006000ff047624 */ /* 0x000fca00078e00ff */
[----:B------:R-:W-:Y:S01]  /*14b00*/  IADD3 R4, R4, 0xff, RZ ;  /* 0x000000ff04047810 */ /* 0x000fe20007ffe0ff */
[----:B0-----:R-:W-:-:S03]  /*14b10*/  IMAD.SHL.U32 R2, R3, 0x100, RZ ;  /* 0x0000010003027824 */ /* 0x001fc600078e00ff */
[----:B-1----:R-:W-:Y:S02]  /*14b20*/  SHF.R.S32.HI R22, RZ, 0x1f, R4 ;  /* 0x0000001fff167819 */ /* 0x002fe40000011404 */
[----:B------:R-:W-:Y:S02]  /*14b30*/  SHF.R.S32.HI R28, RZ, 0x1f, R2 ;  /* 0x0000001fff1c7819 */ /* 0x000fe40000011402 */
[----:B------:R-:W-:Y:S01]  /*14b40*/  LEA.HI R22, R22, R4, RZ, 0x8 ;  /* 0x0000000416167211 */ /* 0x000fe200078f40ff */
[C---:B------:R-:W-:Y:S02]  /*14b50*/  IMAD R25, R3.reuse, 0x12e, RZ ;  /* 0x0000012e03197824 */ /* 0x040fe400078e02ff */
[C---:B------:R-:W-:Y:S02]  /*14b60*/  IMAD R19, R3.reuse, 0x93, RZ ;  /* 0x0000009303137824 */ /* 0x040fe400078e02ff */
[C---:B------:R-:W-:Y:S02]  /*14b70*/  IMAD R29, R3.reuse, 0x126, RZ ;  /* 0x00000126031d7824 */ /* 0x040fe400078e02ff */
[----:B------:R-:W-:-:S02]  /*14b80*/  IMAD R27, R3, 0x122, RZ ;  /* 0x00000122031b7824 */ /* 0x000fc400078e02ff */
[C---:B------:R-:W-:Y:S02]  /*14b90*/  IMAD R16, R3.reuse, 0x8f, RZ ;  /* 0x0000008f03107824 */ /* 0x040fe400078e02ff */
[C---:B------:R-:W-:Y:S02]  /*14ba0*/  IMAD R26, R3.reuse, 0x11e, RZ ;  /* 0x0000011e031a7824 */ /* 0x040fe400078e02ff */
        /* <DEDUP_REMOVED lines=16> */
[----:B--2---:R-:W-:Y:S01]  /*14cb0*/  @!P1 IMAD.MOV R0, RZ, RZ, -R0 ;  /* 0x000000ffff009224 */ /* 0x004fe200078e0a00 */
[----:B------:R-:W-:-:S05]  /*14cc0*/  @!P0 LOP3.LUT R0, RZ, c[0x0][0x178], RZ, 0x33, !PT ;  /* 0x00005e00ff008a12 */ /* 0x000fca00078e33ff */
[----:B------:R-:W-:Y:S01]  /*14cd0*/  IMAD R4, R0, c[0x0][0x184], RZ ;  /* 0x0000610000047a24 */ /* 0x000fe200078e02ff */
[----:B------:R-:W-:Y:S02]  /*14ce0*/  SHF.R.S32.HI R0, RZ, 0x8, R22 ;  /* 0x00000008ff007819 */ /* 0x000fe40000011416 */
[----:B------:R-:W-:Y:S02]  /*14cf0*/  SHF.L.U64.HI R0, R2, 0x1, R28 ;  /* 0x0000000102007819 */ /* 0x000fe4000001021c */
[----:B------:R-:W-:-:S03]  /*14d00*/  SHF.R.S32.HI R22, RZ, 0x1f, R5 ;  /* 0x0000001fff167819 */ /* 0x000fc60000011405 */
[----:B------:R0:W-:Y:S01]  /*14d10*/  STL [R1+0x17e4], R0 ;  /* 0x0017e40001007387 */ /* 0x0001e20000100800 */
[----:B------:R-:W-:Y:S01]  /*14d20*/  SHF.L.U64.HI R2, R5, 0x1, R22 ;  /* 0x0000000105027819 */ /* 0x000fe20000010216 */
[C---:B------:R-:W-:Y:S02]  /*14d30*/  IMAD R5, R3.reuse, 0x1fe, RZ ;  /* 0x000001fe03057824 */ /* 0x040fe400078e02ff */
[C---:B------:R-:W-:Y:S02]  /*14d40*/  IMAD R22, R3.reuse, 0x1fa, RZ ;  /* 0x000001fa03167824 */ /* 0x040fe400078e02ff */
[----:B------:R-:W-:Y:S01]  /*14d50*/  IMAD R28, R3, 0x1f6, RZ ;  /* 0x000001f6031c7824 */ /* 0x000fe200078e02ff */
[----:B0-----:R-:W-:-:S04]  /*14d60*/  LEA R0, P0, R4, c[0x0][0x160], 0x1 ;  /* 0x0000580004007a11 */ /* 0x001fc800078008ff */
[----:B------:R-:W-:Y:S02]  /*14d70*/  LEA.HI.X.SX32 R4, R4, c[0x0][0x164], 0x1, P0 ;  /* 0x0000590004047a11 */ /* 0x000fe400000f0eff */
[-C--:B------:R-:W-:Y:S02]  /*14d80*/  IADD3 R5, P0, R5, R0.reuse, RZ ;  /* 0x0000000005057210 */ /* 0x080fe40007f1e0ff */
[-C--:B------:R-:W-:Y:S02]  /*14d90*/  IADD3 R22, P6, R22, R0.reuse, RZ ;  /* 0x0000000016167210 */ /* 0x080fe40007fde0ff */
[----:B------:R-:W-:Y:S01]  /*14da0*/  IADD3 R28, P5, R28, R0, RZ ;  /* 0x000000001c1c7210 */ /* 0x000fe20007fbe0ff */
[----:B------:R-:W-:Y:S04]  /*14db0*/  STL [R1+0x398], R0 ;  /* 0x0003980001007387 */ /* 0x000fe80000100800 */
[----:B------:R0:W-:Y:S04]  /*14dc0*/  STL [R1+0xc1c], R5 ;  /* 0x000c1c0501007387 */ /* 0x0001e80000100800 */
[----:B------:R1:W-:Y:S04]  /*14dd0*/  STL [R1+0xc2c], R22 ;  /* 0x000c2c1601007387 */ /* 0x0003e80000100800 */
[----:B------:R2:W-:Y:S01]  /*14de0*/  STL [R1+0xc3c], R28 ;  /* 0x000c3c1c01007387 */ /* 0x0005e20000100800 */
[----:B0-----:R-:W-:-:S02]  /*14df0*/  IMAD R5, R3, 0x1f2, RZ ;  /* 0x000001f203057824 */ /* 0x001fc400078e02ff */
[----:B-1----:R-:W-:-:S03]  /*14e00*/  IMAD R22, R3, 0x1ee, RZ ;  /* 0x000001ee03167824 */ /* 0x002fc600078e02ff */
[-C--:B------:R-:W-:Y:S01]  /*14e10*/  IADD3 R5, P1, R5, R0.reuse, RZ ;  /* 0x0000000005057210 */ /* 0x080fe20007f3e0ff */
[C---:B--2---:R-:W-:Y:S01]  /*14e20*/  IMAD R28, R3.reuse, 0x1ea, RZ ;  /* 0x000001ea031c7824 */ /* 0x044fe200078e02ff */
[-C--:B------:R-:W-:Y:S01]  /*14e30*/  IADD3 R22, P2, R22, R0.reuse, RZ ;  /* 0x0000000016167210 */ /* 0x080fe20007f5e0ff */
[----:B------:R-:W-:Y:S03]  /*14e40*/  STL [R1+0x394], R4 ;  /* 0x0003940401007387 */ /* 0x000fe60000100800 */
[----:B------:R-:W-:Y:S01]  /*14e50*/  IADD3 R28, P3, R28, R0, RZ ;  /* 0x000000001c1c7210 */ /* 0x000fe20007f7e0ff */
[----:B------:R0:W-:Y:S04]  /*14e60*/  STL [R1+0xc4c], R5 ;  /* 0x000c4c0501007387 */ /* 0x0001e80000100800 */
[----:B------:R1:W-:Y:S04]  /*14e70*/  STL [R1+0xc5c], R22 ;  /* 0x000c5c1601007387 */ /* 0x0003e80000100800 */
[----:B------:R2:W-:Y:S01]  /*14e80*/  STL [R1+0xc6c], R28 ;  /* 0x000c6c1c01007387 */ /* 0x0005e20000100800 */
[----:B0-----:R-:W-:-:S02]  /*14e90*/  IMAD R5, R3, 0xff, RZ ;  /* 0x000000ff03057824 */ /* 0x001fc400078e02ff */
[C---:B-1----:R-:W-:Y:S02]  /*14ea0*/  IMAD R22, R3.reuse, 0x1e2, RZ ;  /* 0x000001e203167824 */ /* 0x042fe400078e02ff */
[C---:B--2---:R-:W-:Y:S02]  /*14eb0*/  IMAD R28, R3.reuse, 0xfd, RZ ;  /* 0x000000fd031c7824 */ /* 0x044fe400078e02ff */
[----:B------:R-:W-:Y:S01]  /*14ec0*/  IMAD R3, R3, 0x1e6, RZ ;  /* 0x000001e603037824 */ /* 0x000fe200078e02ff */
[----:B------:R-:W-:-:S04]  /*14ed0*/  LEA.HI.X.SX32 R5, R5, R4, 0x1, P0 ;  /* 0x0000000405057211 */ /* 0x000fc800000f0eff */
[-C--:B------:R-:W-:Y:S02]  /*14ee0*/  IADD3 R3, P4, R3, R0.reuse, RZ ;  /* 0x0000000003037210 */ /* 0x080fe40007f9e0ff */
[----:B------:R-:W-:Y:S02]  /*14ef0*/  IADD3 R22, P0, R22, R0, RZ ;  /* 0x0000000016167210 */ /* 0x000fe40007f1e0ff */
[----:B------:R-:W-:Y:S01]  /*14f00*/  LEA.HI.X.SX32 R28, R28, R4, 0x1, P6 ;  /* 0x000000041c1c7211 */ /* 0x000fe200030f0eff */
[----:B------:R0:W-:Y:S04]  /*14f10*/  STL [R1+0xc7c], R3 ;  /* 0x000c7c0301007387 */ /* 0x0001e80000100800 */
[----:B------:R1:W-:Y:S04]  /*14f20*/  STL [R1+0xc18], R5 ;  /* 0x000c180501007387 */ /* 0x0003e80000100800 */
[----:B------:R2:W-:Y:S01]  /*14f30*/  STL [R1+0xc8c], R22 ;  /* 0x000c8c1601007387 */ /* 0x0005e20000100800 */
[----:B0-----:R-:W-:-:S03]  /*14f40*/  IMAD.MOV.U32 R3, RZ, RZ, c[0x0][0x188] ;  /* 0x00006200ff037624 */ /* 0x001fc600078e00ff */
[----:B------:R0:W-:Y:S01]  /*14f50*/  STL [R1+0xc28], R28 ;  /* 0x000c281c01007387 */ /* 0x0001e20000100800 */
[C---:B-1----:R-:W-:Y:S02]  /*14f60*/  IMAD R5, R3.reuse, 0xfb, RZ ;  /* 0x000000fb03057824 */ /* 0x042fe400078e02ff */
[C---:B--2---:R-:W-:Y:S02]  /*14f70*/  IMAD R22, R3.reuse, 0x1da, RZ ;  /* 0x000001da03167824 */ /* 0x044fe400078e02ff */
[C---:B0-----:R-:W-:Y:S02]  /*14f80*/  IMAD R28, R3.reuse, 0xf9, RZ ;  /* 0x000000f9031c7824 */ /* 0x041fe400078e02ff */
        /* <DEDUP_REMOVED lines=266> */
[----:B------:R1:W-:Y:S01]  /*16030*/  STL [R1+0xeb8], R5 ;  /* 0x000eb80501007387 */ /* 0x0003e20000100800 */
[----:B0-----:R-:W-:-:S03]  /*16040*/  IMAD.MOV.U32 R3, RZ, RZ, c[0x0][0x188] ;  /* 0x00006200ff037624 */ /* 0x001fc600078e00ff */
[----:B------:R0:W-:Y:S01]  /*16050*/  STL [R1+0xf2c], R22 ;  /* 0x000f2c1601007387 */ /* 0x0001e20000100800 */
[----:B-1----:R-:W-:-:S03]  /*16060*/  IMAD R5, R3, 0x132, RZ ;  /* 0x0000013203057824 */ /* 0x002fc600078e02ff */
[----:B------:R1:W-:Y:S01]  /*16070*/  STL [R1+0xec8], R28 ;  /* 0x000ec81c01007387 */ /* 0x0003e20000100800 */
[C---:B0-----:R-:W-:Y:S02]  /*16080*/  IMAD R22, R3.reuse, 0x136, RZ ;  /* 0x0000013603167824 */ /* 0x041fe400078e02ff */
[C---:B-1----:R-:W-:Y:S02]  /*16090*/  IMAD R28, R3.reuse, 0xa5, RZ ;  /* 0x000000a5031c7824 */ /* 0x042fe400078e02ff */
[----:B------:R-:W-:Y:S01]  /*160a0*/  IMAD R3, R3, 0xa7, RZ ;  /* 0x000000a703037824 */ /* 0x000fe200078e02ff */
[----:B------:R-:W-:Y:S02]  /*160b0*/  IADD3 R22, P6, R22, R0, RZ ;  /* 0x0000000016167210 */ /* 0x000fe40007fde0ff */
[-C--:B------:R-:W-:Y:S02]  /*160c0*/  LEA.HI.X.SX32 R28, R28, R4.reuse, 0x1, P1 ;  /* 0x000000041c1c7211 */ /* 0x080fe400008f0eff */
[----:B------:R-:W-:-:S02]  /*160d0*/  LEA.HI.X.SX32 R3, R3, R4, 0x1, P5 ;  /* 0x0000000403037211 */ /* 0x000fc400028f0eff */
[-C--:B------:R-:W-:Y:S01]  /*160e0*/  IADD3 R5, P5, R5, R0.reuse, RZ ;  /* 0x0000000005057210 */ /* 0x080fe20007fbe0ff */
[----:B------:R0:W-:Y:S04]  /*160f0*/  STL [R1+0xf3c], R22 ;  /* 0x000f3c1601007387 */ /* 0x0001e80000100800 */
[----:B0-----:R-:W2:Y:S04]  /*16100*/  LDL.LU R22, [R1+0x17f0] ;  /* 0x0017f00001167983 */ /* 0x001ea80000300800 */
[----:B------:R-:W-:Y:S04]  /*16110*/  STL [R1+0xed8], R3 ;  /* 0x000ed80301007387 */ /* 0x000fe80000100800 */
[----:B------:R-:W-:Y:S04]  /*16120*/  STL [R1+0xf4c], R5 ;  /* 0x000f4c0501007387 */ /* 0x000fe80000100800 */
[----:B------:R0:W-:Y:S01]  /*16130*/  STL [R1+0xee8], R28 ;  /* 0x000ee81c01007387 */ /* 0x0001e20000100800 */
[----:B------:R-:W-:Y:S01]  /*16140*/  IADD3 R25, P1, R25, R0, RZ ;  /* 0x0000000019197210 */ /* 0x000fe20007f3e0ff */
[----:B0-----:R-:W-:-:S04]  /*16150*/  IMAD.MOV.U32 R28, RZ, RZ, c[0x0][0x188] ;  /* 0x00006200ff1c7624 */ /* 0x001fc800078e00ff */
[----:B------:R-:W-:Y:S01]  /*16160*/  IMAD R28, R28, 0xa3, RZ ;  /* 0x000000a31c1c7824 */ /* 0x000fe200078e02ff */
[----:B------:R0:W-:Y:S04]  /*16170*/  STL [R1+0xf5c], R25 ;  /* 0x000f5c1901007387 */ /* 0x0001e80000100800 */
[----:B------:R-:W-:Y:S01]  /*16180*/  LEA.HI.X.SX32 R28, R28, R4, 0x1, P2 ;  /* 0x000000041c1c7211 */ /* 0x000fe200010f0eff */
[----:B0-----:R-:W3:Y:S04]  /*16190*/  LDL.LU R25, [R1+0x17ec] ;  /* 0x0017ec0001197983 */ /* 0x001ee80000300800 */
[----:B------:R0:W-:Y:S04]  /*161a0*/  STL [R1+0xef8], R28 ;  /* 0x000ef81c01007387 */ /* 0x0001e80000100800 */
[----:B0-----:R-:W4:Y:S01]  /*161b0*/  LDL.LU R28, [R1+0x17e8] ;  /* 0x0017e800011c7983 */ /* 0x001f220000300800 */
[----:B------:R-:W-:-:S04]  /*161c0*/  IMAD.MOV.U32 R3, RZ, RZ, c[0x0][0x188] ;  /* 0x00006200ff037624 */ /* 0x000fc800078e00ff */
[C---:B------:R-:W-:Y:S02]  /*161d0*/  IMAD R5, R3.reuse, 0xa1, RZ ;  /* 0x000000a103057824 */ /* 0x040fe400078e02ff */
[----:B------:R-:W-:-:S05]  /*161e0*/  IMAD R3, R3, 0x12a, RZ ;  /* 0x0000012a03037824 */ /* 0x000fca00078e02ff */
[----:B------:R-:W-:Y:S02]  /*161f0*/  IADD3 R3, P2, R3, R0, RZ ;  /* 0x0000000003037210 */ /* 0x000fe40007f5e0ff */
[----:B------:R-:W-:-:S03]  /*16200*/  LEA.HI.X.SX32 R5, R5, R4, 0x1, P3 ;  /* 0x0000000405057211 */ /* 0x000fc600018f0eff */
[----:B------:R0:W-:Y:S01]  /*16210*/  STL [R1+0xf6c], R3 ;  /* 0x000f6c0301007387 */ /* 0x0001e20000100800 */
[----:B------:R-:W-:-:S03]  /*16220*/  IADD3 R29, P3, R29, R0, RZ ;  /* 0x000000001d1d7210 */ /* 0x000fc60007f7e0ff */
[----:B------:R1:W-:Y:S01]  /*16230*/  STL [R1+0xf08], R5 ;  /* 0x000f080501007387 */ /* 0x0003e20000100800 */
[----:B0-----:R-:W-:-:S04]  /*16240*/  IMAD.MOV.U32 R3, RZ, RZ, c[0x0][0x188] ;  /* 0x00006200ff037624 */ /* 0x001fc800078e00ff */
[----:B-1----:R-:W-:Y:S01]  /*16250*/  IMAD R5, R3, 0x9d, RZ ;  /* 0x0000009d03057824 */ /* 0x002fe200078e02ff */
[----:B------:R-:W-:Y:S04]  /*16260*/  STL [R1+0xf7c], R29 ;  /* 0x000f7c1d01007387 */ /* 0x000fe80000100800 */
[----:B------:R-:W-:Y:S02]  /*16270*/  LEA.HI.X.SX32 R5, R5, R4, 0x1, P0 ;  /* 0x0000000405057211 */ /* 0x000fe400000f0eff */
[----:B------:R-:W-:Y:S02]  /*16280*/  IADD3 R26, P0, R26, R0, RZ ;  /* 0x000000001a1a7210 */ /* 0x000fe40007f1e0ff */
[----:B------:R-:W-:Y:S02]  /*16290*/  LEA.HI.X.SX32 R19, R19, R4, 0x1, P3 ;  /* 0x0000000413137211 */ /* 0x000fe400018f0eff */
[----:B------:R-:W-:-:S02]  /*162a0*/  IADD3 R18, P3, R18, R0, RZ ;  /* 0x0000000012127210 */ /* 0x000fc40007f7e0ff */
[----:B------:R-:W-:Y:S02]  /*162b0*/  LEA.HI.X.SX32 R16, R16, R4, 0x1, P0 ;  /* 0x0000000410107211 */ /* 0x000fe400000f0eff */
[----:B------:R-:W-:Y:S02]  /*162c0*/  IADD3 R15, P0, R15, R0, RZ ;  /* 0x000000000f0f7210 */ /* 0x000fe40007f1e0ff */
[----:B--2---:R-:W-:Y:S02]  /*162d0*/  LEA.HI.X.SX32 R22, R22, R4, 0x1, P1 ;  /* 0x0000000416167211 */ /* 0x004fe400008f0eff */
[----:B------:R-:W-:Y:S02]  /*162e0*/  IADD3 R21, P1, R21, R0, RZ ;  /* 0x0000000015157210 */ /* 0x000fe40007f3e0ff */
[----:B---3--:R-:W-:Y:S02]  /*162f0*/  LEA.HI.X.SX32 R25, R25, R4, 0x1, P6 ;  /* 0x0000000419197211 */ /* 0x008fe400030f0eff */
[----:B------:R-:W-:-:S02]  /*16300*/  IADD3 R24, P6, R24, R0, RZ ;  /* 0x0000000018187210 */ /* 0x000fc40007fde0ff */
[----:B----4-:R-:W-:Y:S02]  /*16310*/  LEA.HI.X.SX32 R28, R28, R4, 0x1, P4 ;  /* 0x000000041c1c7211 */ /* 0x010fe400020f0eff */
[----:B------:R-:W-:-:S03]  /*16320*/  IADD3 R27, P4, R27, R0, RZ ;  /* 0x000000001b1b7210 */ /* 0x000fc60007f9e0ff */
[----:B------:R-:W-:Y:S04]  /*16330*/  STL [R1+0xf18], R28 ;  /* 0x000f181c01007387 */ /* 0x000fe80000100800 */
[----:B------:R-:W-:Y:S04]  /*16340*/  STL [R1+0xf8c], R27 ;  /* 0x000f8c1b01007387 */ /* 0x000fe80000100800 */
[----:B------:R0:W-:Y:S02]  /*16350*/  STL [R1+0xf28], R5 ;  /* 0x000f280501007387 */ /* 0x0001e40000100800 */
[----:B0-----:R-:W-:-:S02]  /*16360*/  IMAD R5, R3, 0x99, RZ ;  /* 0x0000009903057824 */ /* 0x001fc400078e02ff */
[----:B------:R-:W-:Y:S03]  /*16370*/  STL [R1+0xf9c], R26 ;  /* 0x000f9c1a01007387 */ /* 0x000fe60000100800 */
[----:B------:R-:W-:Y:S01]  /*16380*/  LEA.HI.X.SX32 R5, R5, R4, 0x1, P5 ;  /* 0x0000000405057211 */ /* 0x000fe200028f0eff */
[----:B------:R-:W-:Y:S04]  /*16390*/  STL [R1+0xf38], R25 ;  /* 0x000f381901007387 */ /* 0x000fe80000100800 */
[----:B------:R-:W-:Y:S01]  /*163a0*/  STL [R1+0xfac], R24 ;  /* 0x000fac1801007387 */ /* 0x000fe20000100800 */
[----:B------:R-:W-:-:S03]  /*163b0*/  IADD3 R23, P5, R23, R0, RZ ;  /* 0x0000000017177210 */ /* 0x000fc60007fbe0ff */
[----:B------:R0:W-:Y:S02]  /*163c0*/  STL [R1+0xf48], R5 ;  /* 0x000f480501007387 */ /* 0x0001e40000100800 */
[----:B0-----:R-:W-:Y:S02]  /*163d0*/  IMAD R5, R3, 0x95, RZ ;  /* 0x0000009503057824 */ /* 0x001fe400078e02ff */
        /* <DEDUP_REMOVED lines=19> */
[----:B------:R0:W-:Y:S01]  /*16510*/  STL [R1+0xfa8], R5 ;  /* 0x000fa80501007387 */ /* 0x0001e20000100800 */
[----:B------:R-:W-:Y:S02]  /*16520*/  LEA.HI.X.SX32 R13, R13, R4, 0x1, P5 ;  /* 0x000000040d0d7211 */ /* 0x000fe400028f0eff */
[----:B------:R-:W-:Y:S01]  /*16530*/  IADD3 R12, P5, R12, R0, RZ ;  /* 0x000000000c0c7210 */ /* 0x000fe20007fbe0ff */
[----:B0-----:R-:W-:Y:S01]  /*16540*/  IMAD R5, R3, 0x89, RZ ;  /* 0x0000008903057824 */ /* 0x001fe200078e02ff */
[----:B------:R-:W-:Y:S04]  /*16550*/  STL [R1+0xc24], R14 ;  /* 0x000c240e01007387 */ /* 0x000fe80000100800 */
        /* <DEDUP_REMOVED lines=9> */
[----:B------:R-:W-:Y:S02]  /*165f0*/  LEA.HI.X.SX32 R5, R5, R4, 0x1, P3 ;  /* 0x0000000405057211 */ /* 0x000fe400018f0eff */
[----:B------:R-:W-:Y:S01]  /*16600*/  IADD3 R6, P3, R6, R0, RZ ;  /* 0x0000000006067210 */ /* 0x000fe20007f7e0ff */
[----:B------:R-:W-:Y:S01]  /*16610*/  STL [R1+0xfd8], R10 ;  /* 0x000fd80a01007387 */ /* 0x000fe20000100800 */
[----:B------:R-:W-:-:S03]  /*16620*/  LEA.HI.X.SX32 R7, R7, R4, 0x1, P4 ;  /* 0x0000000407077211 */ /* 0x000fc600020f0eff */
[----:B------:R-:W-:Y:S04]  /*16630*/  STL [R1+0xc84], R9 ;  /* 0x000c840901007387 */ /* 0x000fe80000100800 */
[----:B------:R0:W-:Y:S04]  /*16640*/  STL [R1+0xfe8], R5 ;  /* 0x000fe80501007387 */ /* 0x0001e80000100800 */
[----:B------:R1:W-:Y:S01]  /*16650*/  STL [R1+0xca4], R6 ;  /* 0x000ca40601007387 */ /* 0x0003e20000100800 */
[C---:B0-----:R-:W-:Y:S02]  /*16660*/  IMAD R5, R3.reuse, 0x81, RZ ;  /* 0x0000008103057824 */ /* 0x041fe400078e02ff */
[----:B-1----:R-:W-:Y:S01]  /*16670*/  IMAD R6, R3, 0xfe, RZ ;  /* 0x000000fe03067824 */ /* 0x002fe200078e02ff */
[----:B------:R0:W-:Y:S02]  /*16680*/  STL [R1+0xff8], R7 ;  /* 0x000ff80701007387 */ /* 0x0001e40000100800 */
[----:B------:R-:W-:-:S02]  /*16690*/  LEA.HI.X.SX32 R5, R5, R4, 0x1, P0 ;  /* 0x0000000405057211 */ /* 0x000fc400000f0eff */
[-C--:B------:R-:W-:Y:S02]  /*166a0*/  IADD3 R8, P0, R8, R0.reuse, RZ ;  /* 0x0000000008087210 */ /* 0x080fe40007f1e0ff */
[----:B0-----:R-:W-:-:S05]  /*166b0*/  IADD3 R7, P4, R6, R0, RZ ;  /* 0x0000000006077210 */ /* 0x001fca0007f9e0ff */
[----:B------:R0:W-:Y:S04]  /*166c0*/  STL [R1+0x101c], R7 ;  /* 0x00101c0701007387 */ /* 0x0001e80000100800 */
[----:B------:R-:W-:Y:S04]  /*166d0*/  STL [R1+0x1008], R5 ;  /* 0x0010080501007387 */ /* 0x000fe80000100800 */
[----:B------:R1:W-:Y:S01]  /*166e0*/  STL [R1+0xcc4], R8 ;  /* 0x000cc40801007387 */ /* 0x0003e20000100800 */
[C---:B0-----:R-:W-:Y:S01]  /*166f0*/  IMAD R7, R3.reuse, 0xfa, RZ ;  /* 0x000000fa03077824 */ /* 0x041fe200078e02ff */
[----:B-1----:R-:W-:Y:S01]  /*16700*/  LEA.HI.X.SX32 R8, R6, R4, 0x1, P6 ;  /* 0x0000000406087211 */ /* 0x002fe200030f0eff */
[----:B------:R-:W-:-:S02]  /*16710*/  IMAD R6, R3, 0x7f, RZ ;  /* 0x0000007f03067824 */ /* 0x000fc400078e02ff */
[----:B------:R-:W-:Y:S02]  /*16720*/  IMAD R5, R3, 0x1cc, RZ ;  /* 0x000001cc03057824 */ /* 0x000fe400078e02ff */
[----:B------:R0:W-:Y:S01]  /*16730*/  STL [R1+0xc20], R8 ;  /* 0x000c200801007387 */ /* 0x0001e20000100800 */
[----:B------:R-:W-:Y:S02]  /*16740*/  LEA.HI.X.SX32 R6, R6, R4, 0x1, P4 ;  /* 0x0000000406067211 */ /* 0x000fe400020f0eff */
[-C--:B------:R-:W-:Y:S02]  /*16750*/  IADD3 R5, P4, R5, R0.reuse, RZ ;  /* 0x0000000005057210 */ /* 0x080fe40007f9e0ff */
[C---:B0-----:R-:W-:Y:S02]  /*16760*/  IADD3 R8, P6, R7.reuse, R0, RZ ;  /* 0x0000000007087210 */ /* 0x041fe40007fde0ff */
[----:B------:R-:W-:-:S03]  /*16770*/  LEA.HI.X.SX32 R7, R7, R4, 0x1, P5 ;  /* 0x0000000407077211 */ /* 0x000fc600028f0eff */
[----:B------:R0:W-:Y:S04]  /*16780*/  STL [R1+0x102c], R8 ;  /* 0x00102c0801007387 */ /* 0x0001e80000100800 */
[----:B------:R1:W-:Y:S01]  /*16790*/  STL [R1+0x1018], R6 ;  /* 0x0010180601007387 */ /* 0x0003e20000100800 */
[----:B0-----:R-:W-:-:S03]  /*167a0*/  IMAD R8, R3, 0xf6, RZ ;  /* 0x000000f603087824 */ /* 0x001fc600078e02ff */
[----:B------:R0:W-:Y:S01]  /*167b0*/  STL [R1+0xce4], R5 ;  /* 0x000ce40501007387 */ /* 0x0001e20000100800 */
[----:B-1----:R-:W-:-:S03]  /*167c0*/  IMAD R6, R3, 0x7d, RZ ;  /* 0x0000007d03067824 */ /* 0x002fc600078e02ff */
[----:B------:R1:W-:Y:S01]  /*167d0*/  STL [R1+0xc40], R7 ;  /* 0x000c400701007387 */ /* 0x0003e20000100800 */
[C---:B0-----:R-:W-:Y:S01]  /*167e0*/  IMAD R5, R3.reuse, 0x1c4, RZ ;  /* 0x000001c403057824 */ /* 0x041fe200078e02ff */
[----:B-1----:R-:W-:Y:S02]  /*167f0*/  IADD3 R7, P5, R8, R0, RZ ;  /* 0x0000000008077210 */ /* 0x002fe40007fbe0ff */
[-C--:B------:R-:W-:Y:S01]  /*16800*/  LEA.HI.X.SX32 R6, R6, R4.reuse, 0x1, P6 ;  /* 0x0000000406067211 */ /* 0x080fe200030f0eff */
[----:B------:R-:W-:Y:S02]  /*16810*/  IMAD R9, R3, 0xf2, RZ ;  /* 0x000000f203097824 */ /* 0x000fe400078e02ff */
[----:B------:R0:W-:Y:S01]  /*16820*/  STL [R1+0x103c], R7 ;  /* 0x00103c0701007387 */ /* 0x0001e20000100800 */
[----:B------:R-:W-:-:S03]  /*16830*/  LEA.HI.X.SX32 R8, R8, R4, 0x1, P1 ;  /* 0x0000000408087211 */ /* 0x000fc600008f0eff */
[----:B------:R1:W-:Y:S01]  /*16840*/  STL [R1+0x1028], R6 ;  /* 0x0010280601007387 */ /* 0x0003e20000100800 */
[-C--:B0-----:R-:W-:Y:S01]  /*16850*/  IADD3 R7, P6, R5, R0.reuse, RZ ;  /* 0x0000000005077210 */ /* 0x081fe20007fde0ff */
[C---:B------:R-:W-:Y:S02]  /*16860*/  IMAD R5, R3.reuse, 0x1bc, RZ ;  /* 0x000001bc03057824 */ /* 0x040fe400078e02ff */
[----:B-1----:R-:W-:Y:S02]  /*16870*/  IMAD R6, R3, 0x7b, RZ ;  /* 0x0000007b03067824 */ /* 0x002fe400078e02ff */
[----:B------:R0:W-:Y:S04]  /*16880*/  STL [R1+0xd04], R7 ;  /* 0x000d040701007387 */ /* 0x0001e80000100800 */
[----:B------:R1:W-:Y:S01]  /*16890*/  STL [R1+0xc60], R8 ;  /* 0x000c600801007387 */ /* 0x0003e20000100800 */
[----:B0-----:R-:W-:-:S02]  /*168a0*/  IADD3 R7, P1, R9, R0, RZ ;  /* 0x0000000009077210 */ /* 0x001fc40007f3e0ff */
[----:B-1----:R-:W-:-:S03]  /*168b0*/  LEA.HI.X.SX32 R8, R6, R4, 0x1, P5 ;  /* 0x0000000406087211 */ /* 0x002fc600028f0eff */
[----:B------:R0:W-:Y:S01]  /*168c0*/  STL [R1+0x104c], R7 ;  /* 0x00104c0701007387 */ /* 0x0001e20000100800 */
[----:B------:R-:W-:-:S03]  /*168d0*/  IMAD R10, R3, 0xee, RZ ;  /* 0x000000ee030a7824 */ /* 0x000fc600078e02ff */
[----:B------:R1:W-:Y:S01]  /*168e0*/  STL [R1+0x1038], R8 ;  /* 0x0010380801007387 */ /* 0x0003e20000100800 */
[----:B0-----:R-:W-:Y:S01]  /*168f0*/  IADD3 R7, P5, R5, R0, RZ ;  /* 0x0000000005077210 */ /* 0x001fe20007fbe0ff */
[C---:B------:R-:W-:Y:S02]  /*16900*/  IMAD R6, R3.reuse, 0x79, RZ ;  /* 0x0000007903067824 */ /* 0x040fe400078e02ff */
[----:B------:R-:W-:Y:S02]  /*16910*/  IMAD R5, R3, 0x1b4, RZ ;  /* 0x000001b403057824 */ /* 0x000fe400078e02ff */
[----:B------:R0:W-:Y:S01]  /*16920*/  STL [R1+0xd24], R7 ;  /* 0x000d240701007387 */ /* 0x0001e20000100800 */
[-C--:B-1----:R-:W-:Y:S02]  /*16930*/  LEA.HI.X.SX32 R8, R6, R4.reuse, 0x1, P1 ;  /* 0x0000000406087211 */ /* 0x082fe400008f0eff */
[----:B0-----:R-:W-:Y:S02]  /*16940*/  LEA.HI.X.SX32 R7, R9, R4, 0x1, P2 ;  /* 0x0000000409077211 */ /* 0x001fe400010f0eff */
[----:B------:R-:W-:-:S03]  /*16950*/  IADD3 R9, P2, R10, R0, RZ ;  /* 0x000000000a097210 */ /* 0x000fc60007f5e0ff */
[----:B------:R0:W-:Y:S01]  /*16960*/  STL [R1+0xc80], R7 ;  /* 0x000c800701007387 */ /* 0x0001e20000100800 */
[----:B------:R-:W-:-:S03]  /*16970*/  IMAD R11, R3, 0xea, RZ ;  /* 0x000000ea030b7824 */ /* 0x000fc600078e02ff */
[----:B------:R-:W-:Y:S01]  /*16980*/  STL [R1+0x105c], R9 ;  /* 0x00105c0901007387 */ /* 0x000fe20000100800 */
[----:B0-----:R-:W-:-:S03]  /*16990*/  IADD3 R7, P1, R5, R0, RZ ;  /* 0x0000000005077210 */ /* 0x001fc60007f3e0ff */
[----:B------:R-:W-:Y:S01]  /*169a0*/  STL [R1+0x1048], R8 ;  /* 0x0010480801007387 */ /* 0x000fe20000100800 */
[----:B------:R-:W-:-:S03]  /*169b0*/  IMAD R6, R3, 0x77, RZ ;  /* 0x0000007703067824 */ /* 0x000fc600078e02ff */
[----:B------:R0:W-:Y:S01]  /*169c0*/  STL [R1+0xd44], R7 ;  /* 0x000d440701007387 */ /* 0x0001e20000100800 */
[----:B------:R-:W-:Y:S01]  /*169d0*/  IMAD R5, R3, 0x1ac, RZ ;  /* 0x000001ac03057824 */ /* 0x000fe200078e02ff */
[----:B0-----:R-:W-:Y:S02]  /*169e0*/  LEA.HI.X.SX32 R7, R10, R4, 0x1, P3 ;  /* 0x000000040a077211 */ /* 0x001fe400018f0eff */
[----:B------:R-:W-:Y:S02]  /*169f0*/  IADD3 R9, P3, R11, R0, RZ ;  /* 0x000000000b097210 */ /* 0x000fe40007f7e0ff */
[----:B------:R-:W-:Y:S01]  /*16a00*/  LEA.HI.X.SX32 R8, R6, R4, 0x1, P2 ;  /* 0x0000000406087211 */ /* 0x000fe200010f0eff */
        /* <DEDUP_REMOVED lines=172> */
[C---:B------:R-:W-:Y:S02]  /*174d0*/  IMAD R5, R3.reuse, 0x12c, RZ ;  /* 0x0000012c03057824 */ /* 0x040fe400078e02ff */
[----:B------:R-:W-:Y:S01]  /*174e0*/  IMAD R28, R3, 0xa6, RZ ;  /* 0x000000a6031c7824 */ /* 0x000fe200078e02ff */
[----:B0-----:R-:W-:Y:S02]  /*174f0*/  LEA.HI.X.SX32 R7, R26, R4, 0x1, P4 ;  /* 0x000000041a077211 */ /* 0x001fe400020f0eff */
[----:B------:R-:W-:Y:S02]  /*17500*/  IADD3 R9, P4, R27, R0, RZ ;  /* 0x000000001b097210 */ /* 0x000fe40007f9e0ff */
[----:B------:R-:W-:Y:S01]  /*17510*/  LEA.HI.X.SX32 R8, R6, R4, 0x1, P0 ;  /* 0x0000000406087211 */ /* 0x000fe200000f0eff */
[----:B------:R0:W-:Y:S01]  /*17520*/  STL [R1+0xea0], R7 ;  /* 0x000ea00701007387 */ /* 0x0001e20000100800 */
[----:B------:R-:W-:-:S03]  /*17530*/  IMAD R6, R3, 0x55, RZ ;  /* 0x0000005503067824 */ /* 0x000fc600078e02ff */
[----:B------:R1:W-:Y:S01]  /*17540*/  STL [R1+0x116c], R9 ;  /* 0x00116c0901007387 */ /* 0x0003e20000100800 */
[----:B0-----:R-:W-:Y:S01]  /*17550*/  IADD3 R7, P0, R5, R0, RZ ;  /* 0x0000000005077210 */ /* 0x001fe20007f1e0ff */
[----:B------:R-:W-:Y:S02]  /*17560*/  IMAD R5, R3, 0x124, RZ ;  /* 0x0000012403057824 */ /* 0x000fe400078e02ff */
[----:B------:R0:W-:Y:S01]  /*17570*/  STL [R1+0x1158], R8 ;  /* 0x0011580801007387 */ /* 0x0001e20000100800 */
[----:B-1----:R-:W-:-:S03]  /*17580*/  LEA.HI.X.SX32 R9, R27, R4, 0x1, P6 ;  /* 0x000000041b097211 */ /* 0x002fc600030f0eff */
[----:B------:R1:W-:Y:S01]  /*17590*/  STL [R1+0xf64], R7 ;  /* 0x000f640701007387 */ /* 0x0003e20000100800 */
[----:B0-----:R-:W-:-:S03]  /*175a0*/  IADD3 R8, P6, R28, R0, RZ ;  /* 0x000000001c087210 */ /* 0x001fc60007fde0ff */
[----:B------:R0:W-:Y:S01]  /*175b0*/  STL [R1+0xec0], R9 ;  /* 0x000ec00901007387 */ /* 0x0001e20000100800 */
[----:B-1----:R-:W-:Y:S02]  /*175c0*/  LEA.HI.X.SX32 R7, R6, R4, 0x1, P4 ;  /* 0x0000000406077211 */ /* 0x002fe400020f0eff */
[----:B------:R-:W-:Y:S01]  /*175d0*/  IADD3 R6, P4, R5, R0, RZ ;  /* 0x0000000005067210 */ /* 0x000fe20007f9e0ff */
[----:B------:R-:W-:Y:S01]  /*175e0*/  STL [R1+0x117c], R8 ;  /* 0x00117c0801007387 */ /* 0x000fe20000100800 */
[----:B------:R-:W-:-:S03]  /*175f0*/  IMAD R29, R3, 0xa2, RZ ;  /* 0x000000a2031d7824 */ /* 0x000fc600078e02ff */
[----:B------:R1:W-:Y:S01]  /*17600*/  STL [R1+0x1168], R7 ;  /* 0x0011680701007387 */ /* 0x0003e20000100800 */
[----:B------:R-:W-:-:S03]  /*17610*/  LEA.HI.X.SX32 R5, R28, R4, 0x1, P5 ;  /* 0x000000041c057211 */ /* 0x000fc600028f0eff */
[----:B------:R2:W-:Y:S01]  /*17620*/  STL [R1+0xf84], R6 ;  /* 0x000f840601007387 */ /* 0x0005e20000100800 */
[----:B0-----:R-:W-:Y:S01]  /*17630*/  IADD3 R9, P5, R29, R0, RZ ;  /* 0x000000001d097210 */ /* 0x001fe20007fbe0ff */
[C---:B-1----:R-:W-:Y:S02]  /*17640*/  IMAD R7, R3.reuse, 0x53, RZ ;  /* 0x0000005303077824 */ /* 0x042fe400078e02ff */
[----:B--2---:R-:W-:-:S03]  /*17650*/  IMAD R6, R3, 0x11c, RZ ;  /* 0x0000011c03067824 */ /* 0x004fc600078e02ff */
[----:B------:R-:W-:Y:S01]  /*17660*/  LEA.HI.X.SX32 R8, R7, R4, 0x1, P6 ;  /* 0x0000000407087211 */ /* 0x000fe200030f0eff */
[----:B------:R0:W-:Y:S01]  /*17670*/  STL [R1+0xee0], R5 ;  /* 0x000ee00501007387 */ /* 0x0001e20000100800 */
[----:B------:R-:W-:-:S03]  /*17680*/  IADD3 R7, P6, R6, R0, RZ ;  /* 0x0000000006077210 */ /* 0x000fc60007fde0ff */
[----:B------:R-:W-:Y:S04]  /*17690*/  STL [R1+0x118c], R9 ;  /* 0x00118c0901007387 */ /* 0x000fe80000100800 */
[----:B------:R1:W-:Y:S01]  /*176a0*/  STL [R1+0x1178], R8 ;  /* 0x0011780801007387 */ /* 0x0003e20000100800 */
[----:B0-----:R-:W-:-:S03]  /*176b0*/  IMAD R5, R3, 0x9e, RZ ;  /* 0x0000009e03057824 */ /* 0x001fc600078e02ff */
[----:B------:R0:W-:Y:S01]  /*176c0*/  STL [R1+0xfa4], R7 ;  /* 0x000fa40701007387 */ /* 0x0001e20000100800 */
[----:B------:R-:W-:Y:S01]  /*176d0*/  LEA.HI.X.SX32 R6, R29, R4, 0x1, P1 ;  /* 0x000000041d067211 */ /* 0x000fe200008f0eff */
[----:B-1----:R-:W-:Y:S01]  /*176e0*/  IMAD R8, R3, 0x51, RZ ;  /* 0x0000005103087824 */ /* 0x002fe200078e02ff */
[----:B------:R-:W-:Y:S01]  /*176f0*/  IADD3 R9, P1, R5, R0, RZ ;  /* 0x0000000005097210 */ /* 0x000fe20007f3e0ff */
[----:B0-----:R-:W-:-:S03]  /*17700*/  IMAD R7, R3, 0x114, RZ ;  /* 0x0000011403077824 */ /* 0x001fc600078e02ff */
        /* <DEDUP_REMOVED lines=8> */
[C---:B-1----:R-:W-:Y:S01]  /*17790*/  IMAD R8, R3.reuse, 0x4f, RZ ;  /* 0x0000004f03087824 */ /* 0x042fe200078e02ff */
        /* <DEDUP_REMOVED lines=27> */
[----:B------:R-:W-:Y:S01]  /*17950*/  STL [R1+0x11cc], R9 ;  /* 0x0011cc0901007387 */ /* 0x000fe20000100800 */
[----:B------:R-:W-:-:S03]  /*17960*/  LEA.HI.X.SX32 R6, R6, R4, 0x1, P4 ;  /* 0x0000000406067211 */ /* 0x000fc600020f0eff */
[----:B------:R1:W-:Y:S01]  /*17970*/  STL [R1+0x11b8], R8 ;  /* 0x0011b80801007387 */ /* 0x0003e20000100800 */
[----:B0-----:R-:W-:-:S03]  /*17980*/  IMAD R5, R3, 0x8e, RZ ;  /* 0x0000008e03057824 */ /* 0x001fc600078e02ff */
[----:B------:R0:W-:Y:S01]  /*17990*/  STL [R1+0xc34], R7 ;  /* 0x000c340701007387 */ /* 0x0001e20000100800 */
[----:B-1----:R-:W-:Y:S01]  /*179a0*/  IMAD R8, R3, 0x49, RZ ;  /* 0x0000004903087824 */ /* 0x002fe200078e02ff */
[----:B------:R-:W-:Y:S01]  /*179b0*/  IADD3 R9, P4, R5, R0, RZ ;  /* 0x0000000005097210 */ /* 0x000fe20007f9e0ff */
[----:B0-----:R-:W-:Y:S01]  /*179c0*/  IMAD R7, R3, 0x1e8, RZ ;  /* 0x000001e803077824 */ /* 0x001fe200078e02ff */
[----:B------:R0:W-:Y:S02]  /*179d0*/  STL [R1+0xf80], R6 ;  /* 0x000f800601007387 */ /* 0x0001e40000100800 */
[----:B------:R-:W-:Y:S02]  /*179e0*/  LEA.HI.X.SX32 R8, R8, R4, 0x1, P0 ;  /* 0x0000000408087211 */ /* 0x000fe400000f0eff */
[----:B------:R-:W-:Y:S01]  /*179f0*/  IADD3 R7, P0, R7, R0, RZ ;  /* 0x0000000007077210 */ /* 0x000fe20007f1e0ff */
[----:B------:R1:W-:Y:S01]  /*17a00*/  STL [R1+0x11dc], R9 ;  /* 0x0011dc0901007387 */ /* 0x0003e20000100800 */
[----:B------:R-:W-:Y:S01]  /*17a10*/  LEA.HI.X.SX32 R5, R5, R4, 0x1, P6 ;  /* 0x0000000405057211 */ /* 0x000fe200030f0eff */
[----:B0-----:R-:W-:-:S02]  /*17a20*/  IMAD R6, R3, 0x8a, RZ ;  /* 0x0000008a03067824 */ /* 0x001fc400078e02ff */
[----:B------:R0:W-:Y:S04]  /*17a30*/  STL [R1+0x11c8], R8 ;  /* 0x0011c80801007387 */ /* 0x0001e80000100800 */
[----:B------:R2:W-:Y:S01]  /*17a40*/  STL [R1+0xc74], R7 ;  /* 0x000c740701007387 */ /* 0x0005e20000100800 */
[----:B-1----:R-:W-:Y:S01]  /*17a50*/  IADD3 R9, P6, R6, R0, RZ ;  /* 0x0000000006097210 */ /* 0x002fe20007fde0ff */
[C---:B0-----:R-:W-:Y:S02]  /*17a60*/  IMAD R8, R3.reuse, 0x47, RZ ;  /* 0x0000004703087824 */ /* 0x041fe400078e02ff */
[----:B------:R0:W-:Y:S01]  /*17a70*/  STL [R1+0xfa0], R5 ;  /* 0x000fa00501007387 */ /* 0x0001e20000100800 */
[C---:B--2---:R-:W-:Y:S02]  /*17a80*/  IMAD R7, R3.reuse, 0x1d8, RZ ;  /* 0x000001d803077824 */ /* 0x044fe400078e02ff */
[----:B------:R-:W-:Y:S01]  /*17a90*/  LEA.HI.X.SX32 R8, R8, R4, 0x1, P4 ;  /* 0x0000000408087211 */ /* 0x000fe200020f0eff */
[----:B------:R1:W-:Y:S01]  /*17aa0*/  STL [R1+0x11ec], R9 ;  /* 0x0011ec0901007387 */ /* 0x0003e20000100800 */
[----:B0-----:R-:W-:-:S03]  /*17ab0*/  IMAD R5, R3, 0x86, RZ ;  /* 0x0000008603057824 */ /* 0x001fc600078e02ff */
[----:B------:R0:W-:Y:S01]  /*17ac0*/  STL [R1+0x11d8], R8 ;  /* 0x0011d80801007387 */ /* 0x0001e20000100800 */
[----:B-1----:R-:W-:Y:S02]  /*17ad0*/  IADD3 R9, P4, R7, R0, RZ ;  /* 0x0000000007097210 */ /* 0x002fe40007f9e0ff */
[----:B------:R-:W-:Y:S01]  /*17ae0*/  LEA.HI.X.SX32 R7, R6, R4, 0x1, P5 ;  /* 0x0000000406077211 */ /* 0x000fe200028f0eff */
[C---:B------:R-:W-:Y:S02]  /*17af0*/  IMAD R6, R3.reuse, 0x1c8, RZ ;  /* 0x000001c803067824 */ /* 0x040fe400078e02ff */
[----:B------:R1:W-:Y:S01]  /*17b00*/  STL [R1+0xcb4], R9 ;  /* 0x000cb40901007387 */ /* 0x0003e20000100800 */
[----:B0-----:R-:W-:-:S03]  /*17b10*/  IMAD R8, R3, 0x45, RZ ;  /* 0x0000004503087824 */ /* 0x001fc600078e02ff */
[----:B------:R0:W-:Y:S01]  /*17b20*/  STL [R1+0xfc0], R7 ;  /* 0x000fc00701007387 */ /* 0x0001e20000100800 */
[----:B-1----:R-:W-:Y:S02]  /*17b30*/  IADD3 R9, P5, R5, R0, RZ ;  /* 0x0000000005097210 */ /* 0x002fe40007fbe0ff */
[----:B------:R-:W-:-:S03]  /*17b40*/  LEA.HI.X.SX32 R8, R8, R4, 0x1, P6 ;  /* 0x0000000408087211 */ /* 0x000fc600030f0eff */
[----:B------:R1:W-:Y:S01]  /*17b50*/  STL [R1+0x11fc], R9 ;  /* 0x0011fc0901007387 */ /* 0x0003e20000100800 */
[----:B0-----:R-:W-:-:S03]  /*17b60*/  IMAD R7, R3, 0x82, RZ ;  /* 0x0000008203077824 */ /* 0x001fc600078e02ff */
[----:B------:R0:W-:Y:S01]  /*17b70*/  STL [R1+0x11e8], R8 ;  /* 0x0011e80801007387 */ /* 0x0001e20000100800 */
[----:B-1----:R-:W-:Y:S01]  /*17b80*/  IADD3 R9, P6, R6, R0, RZ ;  /* 0x0000000006097210 */ /* 0x002fe20007fde0ff */
[----:B------:R-:W-:Y:S01]  /*17b90*/  IMAD R6, R3, 0x43, RZ ;  /* 0x0000004303067824 */ /* 0x000fe200078e02ff */
[----:B0-----:R-:W-:-:S03]  /*17ba0*/  LEA.HI.X.SX32 R8, R5, R4, 0x1, P1 ;  /* 0x0000000405087211 */ /* 0x001fc600008f0eff */
[----:B------:R0:W-:Y:S01]  /*17bb0*/  STL [R1+0xcf4], R9 ;  /* 0x000cf40901007387 */ /* 0x0001e20000100800 */
[----:B------:R-:W-:-:S03]  /*17bc0*/  IMAD R5, R3, 0x1b8, RZ ;  /* 0x000001b803057824 */ /* 0x000fc600078e02ff */
[----:B------:R1:W-:Y:S01]  /*17bd0*/  STL [R1+0xfe0], R8 ;  /* 0x000fe00801007387 */ /* 0x0003e20000100800 */
[----:B0-----:R-:W-:Y:S02]  /*17be0*/  IADD3 R9, P1, R7, R0, RZ ;  /* 0x0000000007097210 */ /* 0x001fe40007f3e0ff */
[----:B-1----:R-:W-:-:S03]  /*17bf0*/  LEA.HI.X.SX32 R8, R6, R4, 0x1, P5 ;  /* 0x0000000406087211 */ /* 0x002fc600028f0eff */
[----:B------:R0:W-:Y:S01]  /*17c00*/  STL [R1+0x120c], R9 ;  /* 0x00120c0901007387 */ /* 0x0001e20000100800 */
[----:B------:R-:W-:Y:S01]  /*17c10*/  IMAD R6, R3, 0xfc, RZ ;  /* 0x000000fc03067824 */ /* 0x000fe200078e02ff */
[----:B------:R-:W-:Y:S02]  /*17c20*/  LEA.HI.X.SX32 R10, R7, R4, 0x1, P2 ;  /* 0x00000004070a7211 */ /* 0x000fe400010f0eff */
[----:B------:R1:W-:Y:S01]  /*17c30*/  STL [R1+0x11f8], R8 ;  /* 0x0011f80801007387 */ /* 0x0003e20000100800 */
[----:B0-----:R-:W-:Y:S01]  /*17c40*/  IADD3 R9, P5, R5, R0, RZ ;  /* 0x0000000005097210 */ /* 0x001fe20007fbe0ff */
[----:B------:R-:W-:-:S04]  /*17c50*/  IMAD R5, R3, 0x41, RZ ;  /* 0x0000004103057824 */ /* 0x000fc800078e02ff */
[----:B------:R0:W-:Y:S01]  /*17c60*/  STL [R1+0xd34], R9 ;  /* 0x000d340901007387 */ /* 0x0001e20000100800 */
[----:B-1----:R-:W-:Y:S01]  /*17c70*/  IMAD R8, R3, 0x7e, RZ ;  /* 0x0000007e03087824 */ /* 0x002fe200078e02ff */
[----:B------:R-:W-:Y:S02]  /*17c80*/  LEA.HI.X.SX32 R7, R5, R4, 0x1, P1 ;  /* 0x0000000405077211 */ /* 0x000fe400008f0eff */
[----:B------:R-:W-:Y:S01]  /*17c90*/  STL [R1+0x1000], R10 ;  /* 0x0010000a01007387 */ /* 0x000fe20000100800 */
[----:B0-----:R-:W-:Y:S01]  /*17ca0*/  IADD3 R9, P2, R6, R0, RZ ;  /* 0x0000000006097210 */ /* 0x001fe20007f5e0ff */
[----:B------:R-:W-:-:S04]  /*17cb0*/  IMAD R5, R3, 0x1a8, RZ ;  /* 0x000001a803057824 */ /* 0x000fc800078e02ff */
[----:B------:R0:W-:Y:S04]  /*17cc0*/  STL [R1+0x1024], R9 ;  /* 0x0010240901007387 */ /* 0x0001e80000100800 */
        /* <DEDUP_REMOVED lines=221> */
[C---:B0-----:R-:W-:Y:S01]  /*18aa0*/  IADD3 R9, P2, R6.reuse, R0, RZ ;  /* 0x0000000006097210 */ /* 0x041fe20007f5e0ff */
[----:B------:R-:W-:Y:S01]  /*18ab0*/  IMAD R5, R3, 0x190, RZ ;  /* 0x0000019003057824 */ /* 0x000fe200078e02ff */
[----:B------:R-:W-:-:S03]  /*18ac0*/  LEA.HI.X.SX32 R6, R6, R4, 0x1, P5 ;  /* 0x0000000406067211 */ /* 0x000fc600028f0eff */
[----:B------:R0:W-:Y:S04]  /*18ad0*/  STL [R1+0x11e4], R9 ;  /* 0x0011e40901007387 */ /* 0x0001e80000100800 */
[----:B------:R1:W-:Y:S01]  /*18ae0*/  STL [R1+0x12e8], R7 ;  /* 0x0012e80701007387 */ /* 0x0003e20000100800 */
[----:B0-----:R-:W-:-:S05]  /*18af0*/  IADD3 R9, P1, R8, R0, RZ ;  /* 0x0000000008097210 */ /* 0x001fca0007f3e0ff */
[----:B------:R0:W-:Y:S01]  /*18b00*/  STL [R1+0x12fc], R9 ;  /* 0x0012fc0901007387 */ /* 0x0001e20000100800 */
[----:B-1----:R-:W-:-:S03]  /*18b10*/  IMAD R7, R3, 0x84, RZ ;  /* 0x0000008403077824 */ /* 0x002fc600078e02ff */
[----:B------:R1:W-:Y:S01]  /*18b20*/  STL [R1+0xfb0], R6 ;  /* 0x000fb00601007387 */ /* 0x0003e20000100800 */
[----:B------:R-:W-:Y:S02]  /*18b30*/  LEA.HI.X.SX32 R10, R8, R4, 0x1, P2 ;  /* 0x00000004080a7211 */ /* 0x000fe400010f0eff */
[----:B0-----:R-:W-:Y:S01]  /*18b40*/  IADD3 R9, P5, R5, R0, RZ ;  /* 0x0000000005097210 */ /* 0x001fe20007fbe0ff */
[----:B-1----:R-:W-:-:S04]  /*18b50*/  IMAD R6, R3, 0x23, RZ ;  /* 0x0000002303067824 */ /* 0x002fc800078e02ff */
[----:B------:R0:W-:Y:S01]  /*18b60*/  STL [R1+0xdd4], R9 ;  /* 0x000dd40901007387 */ /* 0x0001e20000100800 */
[C---:B------:R-:W-:Y:S01]  /*18b70*/  IMAD R5, R3.reuse, 0x42, RZ ;  /* 0x0000004203057824 */ /* 0x040fe200078e02ff */
[----:B------:R-:W-:Y:S01]  /*18b80*/  LEA.HI.X.SX32 R8, R6, R4, 0x1, P1 ;  /* 0x0000000406087211 */ /* 0x000fe200008f0eff */
[----:B------:R-:W-:Y:S01]  /*18b90*/  IMAD R6, R3, 0x170, RZ ;  /* 0x0000017003067824 */ /* 0x000fe200078e02ff */
[----:B------:R-:W-:Y:S01]  /*18ba0*/  STL [R1+0x11e0], R10 ;  /* 0x0011e00a01007387 */ /* 0x000fe20000100800 */
[----:B0-----:R-:W-:-:S05]  /*18bb0*/  IADD3 R9, P2, R7, R0, RZ ;  /* 0x0000000007097210 */ /* 0x001fca0007f5e0ff */
[----:B------:R0:W-:Y:S04]  /*18bc0*/  STL [R1+0x1204], R9 ;  /* 0x0012040901007387 */ /* 0x0001e80000100800 */
[----:B------:R1:W-:Y:S01]  /*18bd0*/  STL [R1+0x12f8], R8 ;  /* 0x0012f80801007387 */ /* 0x0003e20000100800 */
[----:B0-----:R-:W-:Y:S02]  /*18be0*/  IADD3 R9, P1, R5, R0, RZ ;  /* 0x0000000005097210 */ /* 0x001fe40007f3e0ff */
[----:B-1----:R-:W-:Y:S01]  /*18bf0*/  LEA.HI.X.SX32 R8, R7, R4, 0x1, P3 ;  /* 0x0000000407087211 */ /* 0x002fe200018f0eff */
[----:B------:R-:W-:Y:S01]  /*18c00*/  IMAD R7, R3, 0xf8, RZ ;  /* 0x000000f803077824 */ /* 0x000fe200078e02ff */
[----:B------:R-:W-:Y:S01]  /*18c10*/  IADD3 R6, P3, R6, R0, RZ ;  /* 0x0000000006067210 */ /* 0x000fe20007f7e0ff */
[----:B------:R0:W-:Y:S01]  /*18c20*/  STL [R1+0x130c], R9 ;  /* 0x00130c0901007387 */ /* 0x0001e20000100800 */
[----:B------:R-:W-:-:S03]  /*18c30*/  LEA.HI.X.SX32 R5, R5, R4, 0x1, P2 ;  /* 0x0000000405057211 */ /* 0x000fc600010f0eff */
[----:B------:R1:W-:Y:S04]  /*18c40*/  STL [R1+0xff0], R8 ;  /* 0x000ff00801007387 */ /* 0x0003e80000100800 */
[----:B------:R2:W-:Y:S01]  /*18c50*/  STL [R1+0xe54], R6 ;  /* 0x000e540601007387 */ /* 0x0005e20000100800 */
[----:B0-----:R-:W-:Y:S01]  /*18c60*/  IADD3 R9, P2, R7, R0, RZ ;  /* 0x0000000007097210 */ /* 0x001fe20007f5e0ff */
[C---:B-1----:R-:W-:Y:S02]  /*18c70*/  IMAD R8, R3.reuse, 0x21, RZ ;  /* 0x0000002103087824 */ /* 0x042fe400078e02ff */
[----:B------:R0:W-:Y:S01]  /*18c80*/  STL [R1+0x1200], R5 ;  /* 0x0012000501007387 */ /* 0x0001e20000100800 */
[----:B--2---:R-:W-:Y:S02]  /*18c90*/  IMAD R6, R3, 0x7c, RZ ;  /* 0x0000007c03067824 */ /* 0x004fe400078e02ff */
[-C--:B------:R-:W-:Y:S01]  /*18ca0*/  LEA.HI.X.SX32 R10, R8, R4.reuse, 0x1, P1 ;  /* 0x00000004080a7211 */ /* 0x080fe200008f0eff */
[----:B------:R1:W-:Y:S01]  /*18cb0*/  STL [R1+0x1034], R9 ;  /* 0x0010340901007387 */ /* 0x0003e20000100800 */
[----:B------:R-:W-:Y:S01]  /*18cc0*/  LEA.HI.X.SX32 R8, R7, R4, 0x1, P0 ;  /* 0x0000000407087211 */ /* 0x000fe200000f0eff */
[----:B------:R-:W-:-:S02]  /*18cd0*/  IMAD R7, R3, 0x150, RZ ;  /* 0x0000015003077824 */ /* 0x000fc400078e02ff */
[----:B0-----:R-:W-:Y:S01]  /*18ce0*/  IMAD R5, R3, 0x3e, RZ ;  /* 0x0000003e03057824 */ /* 0x001fe200078e02ff */
[----:B------:R-:W-:Y:S01]  /*18cf0*/  STL [R1+0x1308], R10 ;  /* 0x0013080a01007387 */ /* 0x000fe20000100800 */
[----:B-1----:R-:W-:-:S05]  /*18d00*/  IADD3 R9, P1, R6, R0, RZ ;  /* 0x0000000006097210 */ /* 0x002fca0007f3e0ff */
        /* <DEDUP_REMOVED lines=13> */
[C---:B--2---:R-:W-:Y:S02]  /*18de0*/  IMAD R7, R3.reuse, 0x74, RZ ;  /* 0x0000007403077824 */ /* 0x044fe400078e02ff */
        /* <DEDUP_REMOVED lines=87> */
[----:B0-----:R-:W-:-:S02]  /*19360*/  IMAD R5, R3, 0x2a, RZ ;  /* 0x0000002a03057824 */ /* 0x001fc400078e02ff */
[----:B------:R-:W-:Y:S01]  /*19370*/  STL [R1+0x1358], R10 ;  /* 0x0013580a01007387 */ /* 0x000fe20000100800 */
[----:B-1----:R-:W-:Y:S01]  /*19380*/  IADD3 R9, P3, R7, R0, RZ ;  /* 0x0000000007097210 */ /* 0x002fe20007f7e0ff */
[----:B------:R-:W-:-:S04]  /*19390*/  IMAD R6, R3, 0x160, RZ ;  /* 0x0000016003067824 */ /* 0x000fc800078e02ff */
[----:B------:R0:W-:Y:S04]  /*193a0*/  STL [R1+0x12c4], R9 ;  /* 0x0012c40901007387 */ /* 0x0001e80000100800 */
[----:B------:R1:W-:Y:S01]  /*193b0*/  STL [R1+0xed0], R8 ;  /* 0x000ed00801007387 */ /* 0x0003e20000100800 */
[----:B0-----:R-:W-:Y:S02]  /*193c0*/  IADD3 R9, P2, R5, R0, RZ ;  /* 0x0000000005097210 */ /* 0x001fe40007f5e0ff */
[----:B-1----:R-:W-:-:S03]  /*193d0*/  LEA.HI.X.SX32 R8, R7, R4, 0x1, P5 ;  /* 0x0000000407087211 */ /* 0x002fc600028f0eff */
[----:B------:R0:W-:Y:S01]  /*193e0*/  STL [R1+0x136c], R9 ;  /* 0x00136c0901007387 */ /* 0x0001e20000100800 */
[----:B------:R-:W-:-:S03]  /*193f0*/  IMAD R7, R3, 0x98, RZ ;  /* 0x0000009803077824 */ /* 0x000fc600078e02ff */
[----:B------:R1:W-:Y:S01]  /*19400*/  STL [R1+0x1170], R8 ;  /* 0x0011700801007387 */ /* 0x0003e20000100800 */
[----:B0-----:R-:W-:Y:S02]  /*19410*/  IADD3 R9, P5, R6, R0, RZ ;  /* 0x0000000006097210 */ /* 0x001fe40007fbe0ff */
[----:B------:R-:W-:Y:S01]  /*19420*/  LEA.HI.X.SX32 R6, R5, R4, 0x1, P3 ;  /* 0x0000000405067211 */ /* 0x000fe200018f0eff */
[C---:B------:R-:W-:Y:S02]  /*19430*/  IMAD R5, R3.reuse, 0x4c, RZ ;  /* 0x0000004c03057824 */ /* 0x040fe400078e02ff */
[----:B------:R0:W-:Y:S01]  /*19440*/  STL [R1+0xe94], R9 ;  /* 0x000e940901007387 */ /* 0x0001e20000100800 */
[----:B-1----:R-:W-:-:S03]  /*19450*/  IMAD R8, R3, 0x15, RZ ;  /* 0x0000001503087824 */ /* 0x002fc600078e02ff */
[----:B------:R1:W-:Y:S01]  /*19460*/  STL [R1+0x12c0], R6 ;  /* 0x0012c00601007387 */ /* 0x0003e20000100800 */
[----:B0-----:R-:W-:Y:S02]  /*19470*/  IADD3 R9, P3, R7, R0, RZ ;  /* 0x0000000007097210 */ /* 0x001fe40007f7e0ff */
[----:B------:R-:W-:-:S03]  /*19480*/  LEA.HI.X.SX32 R10, R8, R4, 0x1, P2 ;  /* 0x00000004080a7211 */ /* 0x000fc600010f0eff */
[----:B------:R0:W-:Y:S01]  /*19490*/  STL [R1+0x11b4], R9 ;  /* 0x0011b40901007387 */ /* 0x0001e20000100800 */
[----:B-1----:R-:W-:Y:S01]  /*194a0*/  IMAD R6, R3, 0x26, RZ ;  /* 0x0000002603067824 */ /* 0x002fe200078e02ff */
[----:B------:R-:W-:Y:S01]  /*194b0*/  LEA.HI.X.SX32 R8, R7, R4, 0x1, P1 ;  /* 0x0000000407087211 */ /* 0x000fe200008f0eff */
[----:B------:R-:W-:Y:S01]  /*194c0*/  IMAD R7, R3, 0x120, RZ ;  /* 0x0000012003077824 */ /* 0x000fe200078e02ff */
[----:B------:R-:W-:Y:S01]  /*194d0*/  STL [R1+0x1368], R10 ;  /* 0x0013680a01007387 */ /* 0x000fe20000100800 */
[----:B0-----:R-:W-:-:S05]  /*194e0*/  IADD3 R9, P2, R5, R0, RZ ;  /* 0x0000000005097210 */ /* 0x001fca0007f5e0ff */
[----:B------:R0:W-:Y:S04]  /*194f0*/  STL [R1+0x12e4], R9 ;  /* 0x0012e40901007387 */ /* 0x0001e80000100800 */
[----:B------:R1:W-:Y:S01]  /*19500*/  STL [R1+0xf50], R8 ;  /* 0x000f500801007387 */ /* 0x0003e20000100800 */
[C---:B0-----:R-:W-:Y:S02]  /*19510*/  IADD3 R9, P1, R6.reuse, R0, RZ ;  /* 0x0000000006097210 */ /* 0x041fe40007f3e0ff */
        /* <DEDUP_REMOVED lines=14> */
[----:B0-----:R-:W-:-:S02]  /*19600*/  IMAD R6, R3, 0x22, RZ ;  /* 0x0000002203067824 */ /* 0x001fc400078e02ff */
[----:B------:R-:W-:Y:S01]  /*19610*/  STL [R1+0x1378], R10 ;  /* 0x0013780a01007387 */ /* 0x000fe20000100800 */
[----:B-1----:R-:W-:Y:S01]  /*19620*/  IADD3 R9, P1, R7, R0, RZ ;  /* 0x0000000007097210 */ /* 0x002fe20007f3e0ff */
[----:B------:R-:W-:-:S04]  /*19630*/  IMAD R5, R3, 0x1c0, RZ ;  /* 0x000001c003057824 */ /* 0x000fc800078e02ff */
[----:B------:R0:W-:Y:S01]  /*19640*/  STL [R1+0x1304], R9 ;  /* 0x0013040901007387 */ /* 0x0001e20000100800 */
[----:B------:R-:W-:-:S03]  /*19650*/  LEA.HI.X.SX32 R7, R7, R4, 0x1, P2 ;  /* 0x0000000407077211 */ /* 0x000fc600010f0eff */
[----:B------:R1:W-:Y:S01]  /*19660*/  STL [R1+0xfd0], R8 ;  /* 0x000fd00801007387 */ /* 0x0003e20000100800 */
[----:B0-----:R-:W-:-:S05]  /*19670*/  IADD3 R9, P0, R6, R0, RZ ;  /* 0x0000000006097210 */ /* 0x001fca0007f1e0ff */
[----:B------:R0:W-:Y:S01]  /*19680*/  STL [R1+0x138c], R9 ;  /* 0x00138c0901007387 */ /* 0x0001e20000100800 */
[----:B-1----:R-:W-:-:S03]  /*19690*/  IMAD R8, R3, 0xf0, RZ ;  /* 0x000000f003087824 */ /* 0x002fc600078e02ff */
[----:B------:R1:W-:Y:S01]  /*196a0*/  STL [R1+0x11f0], R7 ;  /* 0x0011f00701007387 */ /* 0x0003e20000100800 */
[----:B0-----:R-:W-:Y:S01]  /*196b0*/  IADD3 R9, P2, R5, R0, RZ ;  /* 0x0000000005097210 */ /* 0x001fe20007f5e0ff */
[----:B------:R-:W-:Y:S01]  /*196c0*/  IMAD R5, R3, 0x11, RZ ;  /* 0x0000001103057824 */ /* 0x000fe200078e02ff */
[----:B-1----:R-:W-:-:S03]  /*196d0*/  LEA.HI.X.SX32 R7, R6, R4, 0x1, P1 ;  /* 0x0000000406077211 */ /* 0x002fc600008f0eff */
[----:B------:R0:W-:Y:S01]  /*196e0*/  STL [R1+0xd14], R9 ;  /* 0x000d140901007387 */ /* 0x0001e20000100800 */
[----:B------:R-:W-:Y:S01]  /*196f0*/  IMAD R6, R3, 0x78, RZ ;  /* 0x0000007803067824 */ /* 0x000fe200078e02ff */
[----:B------:R-:W-:Y:S02]  /*19700*/  LEA.HI.X.SX32 R5, R5, R4, 0x1, P0 ;  /* 0x0000000405057211 */ /* 0x000fe400000f0eff */
[----:B------:R1:W-:Y:S01]  /*19710*/  STL [R1+0x1300], R7 ;  /* 0x0013000701007387 */ /* 0x0003e20000100800 */
[----:B0-----:R-:W-:-:S05]  /*19720*/  IADD3 R9, P1, R8, R0, RZ ;  /* 0x0000000008097210 */ /* 0x001fca0007f3e0ff */
[----:B------:R0:W-:Y:S01]  /*19730*/  STL [R1+0x1054], R9 ;  /* 0x0010540901007387 */ /* 0x0001e20000100800 */
[----:B-1----:R-:W-:Y:S01]  /*19740*/  IMAD R7, R3, 0x3c, RZ ;  /* 0x0000003c03077824 */ /* 0x002fe200078e02ff */
[----:B------:R-:W-:Y:S02]  /*19750*/  LEA.HI.X.SX32 R10, R8, R4, 0x1, P4 ;  /* 0x00000004080a7211 */ /* 0x000fe400020f0eff */
[----:B------:R1:W-:Y:S01]  /*19760*/  STL [R1+0x1388], R5 ;  /* 0x0013880501007387 */ /* 0x0003e20000100800 */
[----:B0-----:R-:W-:-:S05]  /*19770*/  IADD3 R9, P0, R6, R0, RZ ;  /* 0x0000000006097210 */ /* 0x001fca0007f1e0ff */
[----:B------:R0:W-:Y:S01]  /*19780*/  STL [R1+0x1234], R9 ;  /* 0x0012340901007387 */ /* 0x0001e20000100800 */
[----:B-1----:R-:W-:Y:S01]  /*19790*/  IMAD R5, R3, 0x1e, RZ ;  /* 0x0000001e03057824 */ /* 0x002fe200078e02ff */
[----:B------:R-:W-:Y:S02]  /*197a0*/  LEA.HI.X.SX32 R8, R6, R4, 0x1, P1 ;  /* 0x0000000406087211 */ /* 0x000fe400008f0eff */
[----:B------:R-:W-:Y:S01]  /*197b0*/  STL [R1+0xc90], R10 ;  /* 0x000c900a01007387 */ /* 0x000fe20000100800 */
[----:B0-----:R-:W-:Y:S01]  /*197c0*/  IADD3 R9, P4, R7, R0, RZ ;  /* 0x0000000007097210 */ /* 0x001fe20007f9e0ff */
        /* <DEDUP_REMOVED lines=51> */
[C---:B0-----:R-:W-:Y:S02]  /*19b00*/  IADD3 R9, P5, R5.reuse, R0, RZ ;  /* 0x0000000005097210 */ /* 0x041fe40007fbe0ff */
[----:B------:R-:W-:Y:S01]  /*19b10*/  LEA.HI.X.SX32 R5, R5, R4, 0x1, P4 ;  /* 0x0000000405057211 */ /* 0x000fe200020f0eff */
[----:B-1----:R-:W-:Y:S02]  /*19b20*/  IMAD R8, R3, 0x90, RZ ;  /* 0x0000009003087824 */ /* 0x002fe400078e02ff */
[----:B------:R0:W-:Y:S04]  /*19b30*/  STL [R1+0x1364], R9 ;  /* 0x0013640901007387 */ /* 0x0001e80000100800 */
[----:B------:R1:W-:Y:S01]  /*19b40*/  STL [R1+0x1150], R7 ;  /* 0x0011500701007387 */ /* 0x0003e20000100800 */
[----:B------:R-:W-:-:S02]  /*19b50*/  IADD3 R10, P4, R8, R0, RZ ;  /* 0x00000000080a7210 */ /* 0x000fc40007f9e0ff */
[----:B0-----:R-:W-:Y:S01]  /*19b60*/  IADD3 R9, P6, R6, R0, RZ ;  /* 0x0000000006097210 */ /* 0x001fe20007fde0ff */
[----:B-1----:R-:W-:-:S04]  /*19b70*/  IMAD R7, R3, 0x48, RZ ;  /* 0x0000004803077824 */ /* 0x002fc800078e02ff */
[----:B------:R0:W-:Y:S04]  /*19b80*/  STL [R1+0x13bc], R9 ;  /* 0x0013bc0901007387 */ /* 0x0001e80000100800 */
[----:B------:R1:W-:Y:S01]  /*19b90*/  STL [R1+0x12b0], R5 ;  /* 0x0012b00501007387 */ /* 0x0003e20000100800 */
[----:B0-----:R-:W-:-:S03]  /*19ba0*/  LEA.HI.X.SX32 R9, R6, R4, 0x1, P5 ;  /* 0x0000000406097211 */ /* 0x001fc600028f0eff */
[----:B------:R0:W-:Y:S01]  /*19bb0*/  STL [R1+0x11d4], R10 ;  /* 0x0011d40a01007387 */ /* 0x0001e20000100800 */
[----:B-1----:R-:W-:-:S03]  /*19bc0*/  IMAD R5, R3, 0xb, RZ ;  /* 0x0000000b03057824 */ /* 0x002fc600078e02ff */
[----:B------:R1:W-:Y:S01]  /*19bd0*/  STL [R1+0x1360], R9 ;  /* 0x0013600901007387 */ /* 0x0003e20000100800 */
[----:B------:R-:W-:Y:S01]  /*19be0*/  IMAD R6, R3, 0x24, RZ ;  /* 0x0000002403067824 */ /* 0x000fe200078e02ff */
        /* <DEDUP_REMOVED lines=11> */
[----:B-1----:R-:W-:Y:S01]  /*19ca0*/  LEA.HI.X.SX32 R9, R7, R4, 0x1, P4 ;  /* 0x0000000407097211 */ /* 0x002fe200020f0eff */
[----:B------:R-:W-:Y:S02]  /*19cb0*/  IMAD R7, R3, 0x70, RZ ;  /* 0x0000007003077824 */ /* 0x000fe400078e02ff */
[----:B------:R0:W-:Y:S04]  /*19cc0*/  STL [R1+0x13cc], R10 ;  /* 0x0013cc0a01007387 */ /* 0x0001e80000100800 */
[----:B------:R1:W-:Y:S01]  /*19cd0*/  STL [R1+0x11d0], R9 ;  /* 0x0011d00901007387 */ /* 0x0003e20000100800 */
[----:B0-----:R-:W-:-:S02]  /*19ce0*/  IADD3 R10, P4, R8, R0, RZ ;  /* 0x00000000080a7210 */ /* 0x001fc40007f9e0ff */
[----:B-1----:R-:W-:Y:S01]  /*19cf0*/  LEA.HI.X.SX32 R9, R6, R4, 0x1, P5 ;  /* 0x0000000406097211 */ /* 0x002fe200028f0eff */
[----:B------:R-:W-:Y:S01]  /*19d00*/  IMAD R6, R3, 0x38, RZ ;  /* 0x0000003803067824 */ /* 0x000fe200078e02ff */
[----:B------:R-:W-:Y:S01]  /*19d10*/  IADD3 R11, P5, R7, R0, RZ ;  /* 0x00000000070b7210 */ /* 0x000fe20007fbe0ff */
[----:B------:R0:W-:Y:S04]  /*19d20*/  STL [R1+0x1094], R10 ;  /* 0x0010940a01007387 */ /* 0x0001e80000100800 */
[----:B------:R1:W-:Y:S04]  /*19d30*/  STL [R1+0x12f0], R9 ;  /* 0x0012f00901007387 */ /* 0x0003e80000100800 */
[----:B------:R2:W-:Y:S01]  /*19d40*/  STL [R1+0x1254], R11 ;  /* 0x0012540b01007387 */ /* 0x0005e20000100800 */
[----:B0-----:R-:W-:Y:S01]  /*19d50*/  LEA.HI.X.SX32 R10, R5, R4, 0x1, P6 ;  /* 0x00000004050a7211 */ /* 0x001fe200030f0eff */
[----:B------:R-:W-:-:S02]  /*19d60*/  IMAD R5, R3, 0x1c, RZ ;  /* 0x0000001c03057824 */ /* 0x000fc400078e02ff */
[----:B-1----:R-:W-:Y:S01]  /*19d70*/  IMAD R9, R3, 0x9, RZ ;  /* 0x0000000903097824 */ /* 0x002fe200078e02ff */
[----:B--2---:R-:W-:Y:S01]  /*19d80*/  IADD3 R11, P6, R6, R0, RZ ;  /* 0x00000000060b7210 */ /* 0x004fe20007fde0ff */
[----:B------:R0:W-:Y:S03]  /*19d90*/  STL [R1+0x1380], R10 ;  /* 0x0013800a01007387 */ /* 0x0001e60000100800 */
[----:B------:R-:W-:Y:S01]  /*19da0*/  LEA.HI.X.SX32 R9, R9, R4, 0x1, P3 ;  /* 0x0000000409097211 */ /* 0x000fe200018f0eff */
[----:B------:R1:W-:Y:S01]  /*19db0*/  STL [R1+0x1334], R11 ;  /* 0x0013340b01007387 */ /* 0x0003e20000100800 */
[----:B0-----:R-:W-:Y:S01]  /*19dc0*/  IMAD R10, R3, 0xe, RZ ;  /* 0x0000000e030a7824 */ /* 0x001fe200078e02ff */
[----:B-1----:R-:W-:Y:S02]  /*19dd0*/  IADD3 R11, P3, R5, R0, RZ ;  /* 0x00000000050b7210 */ /* 0x002fe40007f7e0ff */
[----:B------:R0:W-:Y:S04]  /*19de0*/  STL [R1+0x13c8], R9 ;  /* 0x0013c80901007387 */ /* 0x0001e80000100800 */
[----:B------:R1:W-:Y:S01]  /*19df0*/  STL [R1+0x13a4], R11 ;  /* 0x0013a40b01007387 */ /* 0x0003e20000100800 */
[----:B0-----:R-:W-:Y:S01]  /*19e00*/  LEA.HI.X.SX32 R9, R8, R4, 0x1, P2 ;  /* 0x0000000408097211 */ /* 0x001fe200010f0eff */
[----:B------:R-:W-:Y:S01]  /*19e10*/  IMAD R8, R3, 0xa0, RZ ;  /* 0x000000a003087824 */ /* 0x000fe200078e02ff */
[----:B-1----:R-:W-:-:S03]  /*19e20*/  IADD3 R11, P2, R10, R0, RZ ;  /* 0x000000000a0b7210 */ /* 0x002fc60007f5e0ff */
        /* <DEDUP_REMOVED lines=15> */
[----:B------:R0:W-:Y:S01]  /*19f20*/  STL [R1+0x1330], R9 ;  /* 0x0013300901007387 */ /* 0x0001e20000100800 */
[----:B------:R-:W-:Y:S01]  /*19f30*/  LEA.HI.X.SX32 R10, R10, R4, 0x1, P3 ;  /* 0x000000040a0a7211 */ /* 0x000fe200018f0eff */
[C---:B------:R-:W-:Y:S02]  /*19f40*/  IMAD R12, R3.reuse, 0xa, RZ ;  /* 0x0000000a030c7824 */ /* 0x040fe400078e02ff */
[----:B------:R1:W-:Y:S01]  /*19f50*/  STL [R1+0x1374], R11 ;  /* 0x0013740b01007387 */ /* 0x0003e20000100800 */
[----:B0-----:R-:W-:Y:S01]  /*19f60*/  IMAD R9, R3, 0x7, RZ ;  /* 0x0000000703097824 */ /* 0x001fe200078e02ff */
[----:B-1----:R-:W-:Y:S02]  /*19f70*/  IADD3 R11, P3, R5, R0, RZ ;  /* 0x00000000050b7210 */ /* 0x002fe40007f7e0ff */
[----:B------:R0:W-:Y:S02]  /*19f80*/  STL [R1+0x13a0], R10 ;  /* 0x0013a00a01007387 */ /* 0x0001e40000100800 */
[----:B------:R-:W-:-:S02]  /*19f90*/  LEA.HI.X.SX32 R9, R9, R4, 0x1, P2 ;  /* 0x0000000409097211 */ /* 0x000fc400010f0eff */
[----:B------:R1:W-:Y:S01]  /*19fa0*/  STL [R1+0x13c4], R11 ;  /* 0x0013c40b01007387 */ /* 0x0003e20000100800 */
[----:B------:R-:W-:Y:S01]  /*19fb0*/  LEA.HI.X.SX32 R8, R8, R4, 0x1, P0 ;  /* 0x0000000408087211 */ /* 0x000fe200000f0eff */
[----:B0-----:R-:W-:Y:S01]  /*19fc0*/  IMAD R10, R3, 0xc0, RZ ;  /* 0x000000c0030a7824 */ /* 0x001fe200078e02ff */
[----:B-1----:R-:W-:Y:S01]  /*19fd0*/  IADD3 R11, P2, R12, R0, RZ ;  /* 0x000000000c0b7210 */ /* 0x002fe20007f5e0ff */
[----:B------:R0:W-:Y:S01]  /*19fe0*/  STL [R1+0x13d8], R9 ;  /* 0x0013d80901007387 */ /* 0x0001e20000100800 */
[----:B------:R-:W-:-:S03]  /*19ff0*/  LEA.HI.X.SX32 R7, R7, R4, 0x1, P4 ;  /* 0x0000000407077211 */ /* 0x000fc600020f0eff */
[----:B------:R1:W-:Y:S01]  /*1a000*/  STL [R1+0x13ec], R11 ;  /* 0x0013ec0b01007387 */ /* 0x0003e20000100800 */
[C---:B0-----:R-:W-:Y:S01]  /*1a010*/  IMAD R9, R3.reuse, 0x60, RZ ;  /* 0x0000006003097824 */ /* 0x041fe200078e02ff */
[-C--:B-1----:R-:W-:Y:S02]  /*1a020*/  IADD3 R11, P0, R10, R0.reuse, RZ ;  /* 0x000000000a0b7210 */ /* 0x082fe40007f1e0ff */
[----:B------:R0:W-:Y:S04]  /*1a030*/  STL [R1+0xf10], R8 ;  /* 0x000f100801007387 */ /* 0x0001e80000100800 */
[----:B------:R1:W-:Y:S04]  /*1a040*/  STL [R1+0x1114], R11 ;  /* 0x0011140b01007387 */ /* 0x0003e80000100800 */
[----:B------:R2:W-:Y:S01]  /*1a050*/  STL [R1+0x1190], R7 ;  /* 0x0011900701007387 */ /* 0x0005e20000100800 */
[----:B0-----:R-:W-:Y:S01]  /*1a060*/  IMAD R8, R3, 0x30, RZ ;  /* 0x0000003003087824 */ /* 0x001fe200078e02ff */
[----:B-1----:R-:W-:-:S02]  /*1a070*/  IADD3 R11, P4, R9, R0, RZ ;  /* 0x00000000090b7210 */ /* 0x002fc40007f9e0ff */
[----:B--2---:R-:W-:Y:S01]  /*1a080*/  LEA.HI.X.SX32 R7, R6, R4, 0x1, P5 ;  /* 0x0000000406077211 */ /* 0x004fe200028f0eff */
[----:B------:R-:W-:Y:S02]  /*1a090*/  IMAD R6, R3, 0x18, RZ ;  /* 0x0000001803067824 */ /* 0x000fe400078e02ff */
[----:B------:R0:W-:Y:S04]  /*1a0a0*/  STL [R1+0x1294], R11 ;  /* 0x0012940b01007387 */ /* 0x0001e80000100800 */
[----:B------:R1:W-:Y:S01]  /*1a0b0*/  STL [R1+0x12d0], R7 ;  /* 0x0012d00701007387 */ /* 0x0003e20000100800 */
[----:B0-----:R-:W-:Y:S02]  /*1a0c0*/  IADD3 R11, P5, R8, R0, RZ ;  /* 0x00000000080b7210 */ /* 0x001fe40007fbe0ff */
[----:B-1----:R-:W-:-:S02]  /*1a0d0*/  LEA.HI.X.SX32 R7, R5, R4, 0x1, P6 ;  /* 0x0000000405077211 */ /* 0x002fc400030f0eff */
[----:B------:R-:W-:Y:S01]  /*1a0e0*/  IADD3 R13, P6, R6, R0, RZ ;  /* 0x00000000060d7210 */ /* 0x000fe20007fde0ff */
[C---:B------:R-:W-:Y:S01]  /*1a0f0*/  IMAD R5, R3.reuse, 0xc, RZ ;  /* 0x0000000c03057824 */ /* 0x040fe200078e02ff */
[----:B------:R0:W-:Y:S04]  /*1a100*/  STL [R1+0x1354], R11 ;  /* 0x0013540b01007387 */ /* 0x0001e80000100800 */
[----:B------:R1:W-:Y:S04]  /*1a110*/  STL [R1+0x1370], R7 ;  /* 0x0013700701007387 */ /* 0x0003e80000100800 */
[----:B------:R2:W-:Y:S01]  /*1a120*/  STL [R1+0x13b4], R13 ;  /* 0x0013b40d01007387 */ /* 0x0005e20000100800 */
[----:B0-----:R-:W-:-:S02]  /*1a130*/  IMAD R11, R3, 0x5, RZ ;  /* 0x00000005030b7824 */ /* 0x001fc400078e02ff */
[----:B-1----:R-:W-:Y:S01]  /*1a140*/  IMAD R7, R3, 0x6, RZ ;  /* 0x0000000603077824 */ /* 0x002fe200078e02ff */
[----:B--2---:R-:W-:Y:S02]  /*1a150*/  LEA.HI.X.SX32 R13, R12, R4, 0x1, P3 ;  /* 0x000000040c0d7211 */ /* 0x004fe400018f0eff */
[----:B------:R-:W-:Y:S02]  /*1a160*/  IADD3 R14, P3, R5, R0, RZ ;  /* 0x00000000050e7210 */ /* 0x000fe40007f7e0ff */
[-C--:B------:R-:W-:Y:S01]  /*1a170*/  LEA.HI.X.SX32 R12, R11, R4.reuse, 0x1, P2 ;  /* 0x000000040b0c7211 */ /* 0x080fe200010f0eff */
[----:B------:R0:W-:Y:S01]  /*1a180*/  STL [R1+0x13c0], R13 ;  /* 0x0013c00d01007387 */ /* 0x0001e20000100800 */
[----:B------:R-:W-:-:S03]  /*1a190*/  LEA.HI.X.SX32 R11, R10, R4, 0x1, P1 ;  /* 0x000000040a0b7211 */ /* 0x000fc600008f0eff */
[----:B------:R-:W-:Y:S01]  /*1a1a0*/  STL [R1+0x13e4], R14 ;  /* 0x0013e40e01007387 */ /* 0x000fe20000100800 */
[----:B------:R-:W-:-:S03]  /*1a1b0*/  LEA.HI.X.SX32 R10, R9, R4, 0x1, P0 ;  /* 0x00000004090a7211 */ /* 0x000fc600000f0eff */
[----:B------:R1:W-:Y:S01]  /*1a1c0*/  STL [R1+0x13e8], R12 ;  /* 0x0013e80c01007387 */ /* 0x0003e20000100800 */
[----:B0-----:R-:W-:Y:S02]  /*1a1d0*/  IADD3 R13, P2, R7, R0, RZ ;  /* 0x00000000070d7210 */ /* 0x001fe40007f5e0ff */
[----:B------:R-:W-:-:S03]  /*1a1e0*/  LEA.HI.X.SX32 R9, R8, R4, 0x1, P4 ;  /* 0x0000000408097211 */ /* 0x000fc600020f0eff */
[----:B------:R-:W-:Y:S01]  /*1a1f0*/  STL [R1+0x13fc], R13 ;  /* 0x0013fc0d01007387 */ /* 0x000fe20000100800 */
[----:B-1----:R-:W-:-:S03]  /*1a200*/  LEA R12, P1, R3, R0, 0x8 ;  /* 0x00000000030c7211 */ /* 0x002fc600078240ff */
[----:B------:R0:W-:Y:S01]  /*1a210*/  STL [R1+0xe10], R11 ;  /* 0x000e100b01007387 */ /* 0x0001e20000100800 */
[----:B------:R-:W-:-:S03]  /*1a220*/  LEA.HI.X.SX32 R8, R6, R4, 0x1, P5 ;  /* 0x0000000406087211 */ /* 0x000fc600028f0eff */
[----:B------:R-:W-:Y:S04]  /*1a230*/  STL [R1+0x1014], R12 ;  /* 0x0010140c01007387 */ /* 0x000fe80000100800 */
[----:B------:R1:W-:Y:S01]  /*1a240*/  STL [R1+0x1110], R10 ;  /* 0x0011100a01007387 */ /* 0x0003e20000100800 */
[----:B0-----:R-:W-:Y:S02]  /*1a250*/  LEA R11, P0, R3, R0, 0x7 ;  /* 0x00000000030b7211 */ /* 0x001fe400078038ff */
[----:B------:R-:W-:-:S03]  /*1a260*/  LEA.HI.X.SX32 R6, R5, R4, 0x1, P6 ;  /* 0x0000000405067211 */ /* 0x000fc600030f0eff */
[----:B------:R-:W-:Y:S01]  /*1a270*/  STL [R1+0x1214], R11 ;  /* 0x0012140b01007387 */ /* 0x000fe20000100800 */
[----:B-1----:R-:W-:-:S03]  /*1a280*/  LEA R10, P4, R3, R0, 0x6 ;  /* 0x00000000030a7211 */ /* 0x002fc600078830ff */
[----:B------:R0:W-:Y:S04]  /*1a290*/  STL [R1+0x1290], R9 ;  /* 0x0012900901007387 */ /* 0x0001e80000100800 */
[----:B------:R-:W-:Y:S04]  /*1a2a0*/  STL [R1+0x1314], R10 ;  /* 0x0013140a01007387 */ /* 0x000fe80000100800 */
[----:B------:R1:W-:Y:S01]  /*1a2b0*/  STL [R1+0x1350], R8 ;  /* 0x0013500801007387 */ /* 0x0003e20000100800 */
[----:B0-----:R-:W-:-:S05]  /*1a2c0*/  LEA R9, P5, R3, R0, 0x5 ;  /* 0x0000000003097211 */ /* 0x001fca00078a28ff */
[----:B------:R-:W-:Y:S01]  /*1a2d0*/  STL [R1+0x1394], R9 ;  /* 0x0013940901007387 */ /* 0x000fe20000100800 */
[----:B-1----:R-:W-:-:S03]  /*1a2e0*/  LEA R8, P6, R3, R0, 0x4 ;  /* 0x0000000003087211 */ /* 0x002fc600078c20ff */
[----:B------:R0:W-:Y:S04]  /*1a2f0*/  STL [R1+0x13b0], R6 ;  /* 0x0013b00601007387 */ /* 0x0001e80000100800 */
[----:B------:R1:W-:Y:S01]  /*1a300*/  STL [R1+0x13d4], R8 ;  /* 0x0013d40801007387 */ /* 0x0003e20000100800 */
[C---:B------:R-:W-:Y:S02]  /*1a310*/  IMAD.SHL.U32 R5, R3.reuse, 0x2, RZ ;  /* 0x0000000203057824 */ /* 0x040fe400078e00ff */
[----:B0-----:R-:W-:Y:S01]  /*1a320*/  IMAD R6, R3, 0x3, RZ ;  /* 0x0000000303067824 */ /* 0x001fe200078e02ff */
[----:B-1----:R-:W-:Y:S02]  /*1a330*/  LEA.HI.X.SX32 R8, R7, R4, 0x1, P3 ;  /* 0x0000000407087211 */ /* 0x002fe400018f0eff */
[C---:B------:R-:W-:Y:S01]  /*1a340*/  LEA R9, P3, R3.reuse, R0, 0x3 ;  /* 0x0000000003097211 */ /* 0x040fe200078618ff */
[----:B------:R-:W-:-:S02]  /*1a350*/  IMAD.SHL.U32 R7, R3, 0x80, RZ ;  /* 0x0000008003077824 */ /* 0x000fc400078e00ff */
[----:B------:R0:W-:Y:S04]  /*1a360*/  STL [R1+0x13e0], R8 ;  /* 0x0013e00801007387 */ /* 0x0001e80000100800 */
[----:B------:R1:W-:Y:S01]  /*1a370*/  STL [R1+0x13f4], R9 ;  /* 0x0013f40901007387 */ /* 0x0003e20000100800 */
[----:B0-----:R-:W-:Y:S01]  /*1a380*/  LEA.HI.X.SX32 R8, R6, R4, 0x1, P2 ;  /* 0x0000000406087211 */ /* 0x001fe200010f0eff */
[----:B------:R-:W-:Y:S01]  /*1a390*/  IMAD.SHL.U32 R6, R3, 0x40, RZ ;  /* 0x0000004003067824 */ /* 0x000fe200078e00ff */
[----:B-1----:R-:W-:-:S03]  /*1a3a0*/  IADD3 R9, P2, R5, R0, RZ ;  /* 0x0000000005097210 */ /* 0x002fc60007f5e0ff */
[----:B------:R0:W-:Y:S01]  /*1a3b0*/  STL [R1+0x13f8], R8 ;  /* 0x0013f80801007387 */ /* 0x0001e20000100800 */
[----:B------:R-:W-:-:S03]  /*1a3c0*/  LEA.HI.X.SX32 R6, R6, R4, 0x1, P0 ;  /* 0x0000000406067211 */ /* 0x000fc600000f0eff */
[----:B------:R1:W-:Y:S01]  /*1a3d0*/  STL [R1+0x1404], R9 ;  /* 0x0014040901007387 */ /* 0x0003e20000100800 */
[----:B0-----:R-:W-:Y:S02]  /*1a3e0*/  LEA.HI.X.SX32 R8, R7, R4, 0x1, P1 ;  /* 0x0000000407087211 */ /* 0x001fe400008f0eff */
[C---:B------:R-:W-:Y:S02]  /*1a3f0*/  LEA R7, P1, R3.reuse, R0, 0x2 ;  /* 0x0000000003077211 */ /* 0x040fe400078210ff */
[----:B------:R0:W5:Y:S01]  /*1a400*/  LDL.LU R0, [R1+0x17e4] ;  /* 0x0017e40001007983 */ /* 0x0001620000300800 */
[----:B-1----:R-:W-:-:S03]  /*1a410*/  IMAD.SHL.U32 R9, R3, 0x20, RZ ;  /* 0x0000002003097824 */ /* 0x002fc600078e00ff */
[----:B------:R1:W-:Y:S04]  /*1a420*/  STL [R1+0x1010], R8 ;  /* 0x0010100801007387 */ /* 0x0003e80000100800 */
[----:B------:R2:W-:Y:S01]  /*1a430*/  STL [R1+0x1400], R7 ;  /* 0x0014000701007387 */ /* 0x0005e20000100800 */
[----:B------:R-:W-:-:S03]  /*1a440*/  LEA.HI.X.SX32 R10, R9, R4, 0x1, P4 ;  /* 0x00000004090a7211 */ /* 0x000fc600020f0eff */
[----:B------:R3:W-:Y:S01]  /*1a450*/  STL [R1+0x1210], R6 ;  /* 0x0012100601007387 */ /* 0x0007e20000100800 */
[C---:B-1----:R-:W-:Y:S02]  /*1a460*/  IMAD.SHL.U32 R8, R3.reuse, 0x10, RZ ;  /* 0x0000001003087824 */ /* 0x042fe400078e00ff */
[----:B--2---:R-:W-:-:S03]  /*1a470*/  IMAD.SHL.U32 R7, R3, 0x8, RZ ;  /* 0x0000000803077824 */ /* 0x004fc600078e00ff */
[-C--:B------:R-:W-:Y:S01]  /*1a480*/  LEA.HI.X.SX32 R9, R8, R4.reuse, 0x1, P5 ;  /* 0x0000000408097211 */ /* 0x080fe200028f0eff */
[----:B---3--:R-:W-:Y:S01]  /*1a490*/  IMAD.SHL.U32 R6, R3, 0x4, RZ ;  /* 0x0000000403067824 */ /* 0x008fe200078e00ff */
[-C--:B------:R-:W-:Y:S01]  /*1a4a0*/  LEA.HI.X.SX32 R8, R7, R4.reuse, 0x1, P6 ;  /* 0x0000000407087211 */ /* 0x080fe200030f0eff */
[----:B------:R-:W-:Y:S03]  /*1a4b0*/  STL [R1+0x1310], R10 ;  /* 0x0013100a01007387 */ /* 0x000fe60000100800 */
[-C--:B------:R-:W-:Y:S02]  /*1a4c0*/  LEA.HI.X.SX32 R7, R6, R4.reuse, 0x1, P3 ;  /* 0x0000000406077211 */ /* 0x080fe400018f0eff */
[-C--:B------:R-:W-:Y:S01]  /*1a4d0*/  LEA.HI.X.SX32 R6, R3, R4.reuse, 0x1, P2 ;  /* 0x0000000403067211 */ /* 0x080fe200010f0eff */
[----:B------:R-:W-:Y:S01]  /*1a4e0*/  STL [R1+0x1390], R9 ;  /* 0x0013900901007387 */ /* 0x000fe20000100800 */
[----:B------:R-:W-:-:S03]  /*1a4f0*/  LEA.HI.X.SX32 R3, R5, R4, 0x1, P1 ;  /* 0x0000000405037211 */ /* 0x000fc600008f0eff */
[----:B------:R-:W-:Y:S04]  /*1a500*/  STL [R1+0x13d0], R8 ;  /* 0x0013d00801007387 */ /* 0x000fe80000100800 */
[----:B------:R-:W-:Y:S04]  /*1a510*/  STL [R1+0x13f0], R7 ;  /* 0x0013f00701007387 */ /* 0x000fe80000100800 */
[----:B------:R1:W-:Y:S04]  /*1a520*/  STL [R1+0x5c8], R6 ;  /* 0x0005c80601007387 */ /* 0x0003e80000100800 */
[----:B------:R-:W-:Y:S04]  /*1a530*/  STL [R1+0x2c4], RZ ;  /* 0x0002c4ff01007387 */ /* 0x000fe80000100800 */
[----:B------:R2:W-:Y:S04]  /*1a540*/  STL [R1+0x5c4], R3 ;  /* 0x0005c40301007387 */ /* 0x0005e80000100800 */
[----:B------:R0:W-:Y:S04]  /*1a550*/  STL [R1+0x2c8], RZ ;  /* 0x0002c8ff01007387 */ /* 0x0001e80000100800 */
        /* <DEDUP_REMOVED lines=41> */
[----:B------:R-:W3:Y:S04]  /*1a7f0*/  LDL R5, [R1+0x384] ;  /* 0x0003840001057983 */ /* 0x000ee80000100800 */
[----:B------:R-:W4:Y:S04]  /*1a800*/  LDL R4, [R1+0x388] ;  /* 0x0003880001047983 */ /* 0x000f280000100800 */
[----:B-1----:R-:W1:Y:S04]  /*1a810*/  S2R R6, SR_TID.X ;  /* 0x0000000000067919 */ /* 0x002e680000002100 */
[----:B------:R0:W-:Y:S04]  /*1a820*/  STL [R1+0x2d0], RZ ;  /* 0x0002d0ff01007387 */ /* 0x0001e80000100800 */
[----:B------:R0:W-:Y:S04]  /*1a830*/  STL [R1+0x2d4], RZ ;  /* 0x0002d4ff01007387 */ /* 0x0001e80000100800 */
[----:B------:R0:W-:Y:S04]  /*1a840*/  STL [R1+0x2d8], RZ ;  /* 0x0002d8ff01007387 */ /* 0x0001e80000100800 */
[----:B------:R0:W-:Y:S04]  /*1a850*/  STL [R1+0x2dc], RZ ;  /* 0x0002dcff01007387 */ /* 0x0001e80000100800 */
[----:B------:R0:W-:Y:S04]  /*1a860*/  STL [R1+0x290], RZ ;  /* 0x000290ff01007387 */ /* 0x0001e80000100800 */
[----:B------:R0:W-:Y:S01]  /*1a870*/  STL [R1+0x294], RZ ;  /* 0x000294ff01007387 */ /* 0x0001e20000100800 */
[----:B-1----:R-:W-:-:S03]  /*1a880*/  LOP3.LUT R6, R6, 0x7f, RZ, 0xc0, !PT ;  /* 0x0000007f06067812 */ /* 0x002fc600078ec0ff */
[----:B------:R0:W-:Y:S04]  /*1a890*/  STL [R1+0x298], RZ ;  /* 0x000298ff01007387 */ /* 0x0001e80000100800 */
[----:B------:R0:W-:Y:S04]  /*1a8a0*/  STL [R1+0x29c], RZ ;  /* 0x00029cff01007387 */ /* 0x0001e80000100800 */
[----:B------:R0:W-:Y:S01]  /*1a8b0*/  STL [R1+0x2a0], RZ ;  /* 0x0002a0ff01007387 */ /* 0x0001e20000100800 */
[----:B------:R-:W-:-:S03]  /*1a8c0*/  IMAD.SHL.U32 R6, R6, 0x2, RZ ;  /* 0x0000000206067824 */ /* 0x000fc600078e00ff */
[----:B------:R0:W-:Y:S04]  /*1a8d0*/  STL [R1+0x2a4], RZ ;  /* 0x0002a4ff01007387 */ /* 0x0001e80000100800 */
[----:B------:R0:W-:Y:S04]  /*1a8e0*/  STL [R1+0x2a8], RZ ;  /* 0x0002a8ff01007387 */ /* 0x0001e80000100800 */
[----:B------:R0:W-:Y:S04]  /*1a8f0*/  STL [R1+0x2ac], RZ ;  /* 0x0002acff01007387 */ /* 0x0001e80000100800 */
[----:B------:R0:W-:Y:S04]  /*1a900*/  STL [R1+0x2b0], RZ ;  /* 0x0002b0ff01007387 */ /* 0x0001e80000100800 */
[----:B------:R0:W-:Y:S01]  /*1a910*/  STL [R1+0x2b4], RZ ;  /* 0x0002b4ff01007387 */ /* 0x0001e20000100800 */
[----:B--2---:R-:W-:-:S03]  /*1a920*/  LOP3.LUT R3, R6, 0x30, RZ, 0x3c, !PT ;  /* 0x0000003006037812 */ /* 0x004fc600078e3cff */
[----:B------:R0:W-:Y:S01]  /*1a930*/  STL [R1+0x2b8], RZ ;  /* 0x0002b8ff01007387 */ /* 0x0001e20000100800 */
[----:B------:R-:W-:-:S03]  /*1a940*/  LOP3.LUT R3, R6, 0x60, RZ, 0x3c, !PT ;  /* 0x0000006006037812 */ /* 0x000fc600078e3cff */
        /* <DEDUP_REMOVED lines=8> */
[----:B------:R0:W-:Y:S01]  /*1a9d0*/  STL [R1+0x27c], RZ ;  /* 0x00027cff01007387 */ /* 0x0001e20000100800 */
[----:B------:R-:W-:-:S02]  /*1a9e0*/  LOP3.LUT R8, R6, 0x10, RZ, 0x3c, !PT ;  /* 0x0000001006087812 */ /* 0x000fc400078e3cff */
[C---:B------:R-:W-:Y:S02]  /*1a9f0*/  LOP3.LUT R7, R6.reuse, 0x20, RZ, 0x3c, !PT ;  /* 0x0000002006077812 */ /* 0x040fe400078e3cff */
[C---:B------:R-:W-:Y:S02]  /*1aa00*/  LOP3.LUT R8, R6.reuse, 0x40, RZ, 0x3c, !PT ;  /* 0x0000004006087812 */ /* 0x040fe400078e3cff */
[C---:B------:R-:W-:Y:S02]  /*1aa10*/  LOP3.LUT R7, R6.reuse, 0x50, RZ, 0x3c, !PT ;  /* 0x0000005006077812 */ /* 0x040fe400078e3cff */
[----:B------:R-:W-:Y:S02]  /*1aa20*/  LOP3.LUT R6, R6, 0x70, RZ, 0x3c, !PT ;  /* 0x0000007006067812 */ /* 0x000fe400078e3cff */
[----:B---3--:R-:W-:Y:S02]  /*1aa30*/  LOP3.LUT R3, R5, 0x40, RZ, 0x3c, !PT ;  /* 0x0000004005037812 */ /* 0x008fe400078e3cff */
[----:B----4-:R-:W-:-:S03]  /*1aa40*/  LOP3.LUT R4, R4, 0x40, RZ, 0x3c, !PT ;  /* 0x0000004004047812 */ /* 0x010fc600078e3cff */
[----:B------:R0:W-:Y:S04]  /*1aa50*/  STL [R1+0x15dc], R3 ;  /* 0x0015dc0301007387 */ /* 0x0001e80000100800 */
[----:B------:R0:W-:Y:S02]  /*1aa60*/  STL [R1+0x15d8], R4 ;  /* 0x0015d80401007387 */ /* 0x0001e40000100800 */
.L_x_2:
[----:B-----5:R-:W2:Y:S01]  /*1aa70*/  LDL R5, [R1+0x394] ;  /* 0x0003940001057983 */ /* 0x020ea20000100800 */
[----:B0-----:R-:W-:-:S03]  /*1aa80*/  IMAD.MOV.U32 R3, RZ, RZ, c[0x0][0x180] ;  /* 0x00006000ff037624 */ /* 0x001fc600078e00ff */
[----:B--2---:R0:W-:Y:S04]  /*1aa90*/  STL [R1+0x42d8], R5 ;  /* 0x0042d80501007387 */ /* 0x0041e80000100800 */
[----:B------:R-:W2:Y:S04]  /*1aaa0*/  LDL R4, [R1+0x398] ;  /* 0x0003980001047983 */ /* 0x000ea80000100800 */
[----:B0-----:R-:W3:Y:S04]  /*1aab0*/  LDL R5, [R1+0x5c0] ;  /* 0x0005c00001057983 */ /* 0x001ee80000100800 */
[----:B------:R-:W-:Y:S04]  /*1aac0*/  STL [R1+0x3fe0], R15 ;  /* 0x003fe00f01007387 */ /* 0x000fe80000100800 */
        /* <DEDUP_REMOVED lines=212> */
[----:B-----5:R0:W-:Y:S04]  /*1b810*/  STL [R1+0x1924], R0 ;  /* 0x0019240001007387 */ /* 0x0201e80000100800 */
[----:B0-----:R-:W4:Y:S04]  /*1b820*/  LDL.LU R0, [R1+0x13fc] ;  /* 0x0013fc0001007983 */ /* 0x001f280000300800 */
[----:B------:R-:W-:Y:S04]  /*1b830*/  STL [R1+0x191c], R2 ;  /* 0x00191c0201007387 */ /* 0x000fe80000100800 */
[----:B------:R-:W-:Y:S04]  /*1b840*/  STL [R1+0x3e60], R2 ;  /* 0x003e600201007387 */ /* 0x000fe80000100800 */
[----:B------:R-:W-:Y:S04]  /*1b850*/  STL [R1+0x3e68], R2 ;  /* 0x003e680201007387 */ /* 0x000fe80000100800 */
[----:B------:R-:W-:Y:S04]  /*1b860*/  STL [R1+0x3e70], R2 ;  /* 0x003e700201007387 */ /* 0x000fe80000100800 */
[----:B------:R-:W-:Y:S04]  /*1b870*/  STL [R1+0x3e78], R2 ;  /* 0x003e780201007387 */ /* 0x000fe80000100800 */
[----:B------:R-:W-:Y:S04]  /*1b880*/  STL [R1+0x3e80], R2 ;  /* 0x003e800201007387 */ /* 0x000fe80000100800 */
[----:B------:R-:W-:Y:S04]  /*1b890*/  STL [R1+0x3e88], R2 ;  /* 0x003e880201007387 */ /* 0x000fe80000100800 */
[----:B------:R-:W-:Y:S01]  /*1b8a0*/  STL [R1+0x3e90], R2 ;  /* 0x003e900201007387 */ /* 0x000fe20000100800 */
[----:B---3--:R-:W-:-:S03]  /*1b8b0*/  IMAD R3, R5, -0x100, R3 ;  /* 0xffffff0005037824 */ /* 0x008fc600078e0203 */
[----:B------:R-:W-:Y:S04]  /*1b8c0*/  STL [R1+0x3e98], R2 ;  /* 0x003e980201007387 */ /* 0x000fe80000100800 */
[----:B------:R-:W-:Y:S04]  /*1b8d0*/  STL [R1+0x3ea0], R2 ;  /* 0x003ea00201007387 */ /* 0x000fe80000100800 */
[----:B------:R-:W-:Y:S04]  /*1b8e0*/  STL [R1+0x3ea8], R2 ;  /* 0x003ea80201007387 */ /* 0x000fe80000100800 */
[----:B------:R-:W-:Y:S04]  /*1b8f0*/  STL [R1+0x3eb8], R2 ;  /* 0x003eb80201007387 */ /* 0x000fe80000100800 */
[----:B------:R-:W2:Y:S01]  /*1b900*/  LDL.LU R5, [R1+0x42d8] ;  /* 0x0042d80001057983 */ /* 0x000ea20000300800 */
[----:B------:R-:W-:-:S02]  /*1b910*/  ISETP.GT.AND P0, PT, R3, RZ, PT ;  /* 0x000000ff0300720c */ /* 0x000fc40003f04270 */
[----:B------:R-:W-:-:S11]  /*1b920*/  PRMT R15, RZ, 0x7610, R15 ;  /* 0x00007610ff0f7816 */ /* 0x000fd6000000000f */
[----:B--2---:R-:W2:Y:S01]  /*1b930*/  @P0 LDG.E.U16 R15, [R4.64] ;  /* 0x00000004040f0981 */ /* 0x004ea2000c1e1500 */
[----:B------:R-:W-:-:S03]  /*1b940*/  ISETP.GT.AND P2, PT, R3, 0x1, PT ;  /* 0x000000010300780c */ /* 0x000fc60003f44270 */
[----:B--2---:R0:W-:Y:S04]  /*1b950*/  STL [R1+0x510], R15 ;  /* 0x0005100f01007387 */ /* 0x0041e80000100800 */
[----:B0-----:R-:W2:Y:S04]  /*1b960*/  LDL.LU R15, [R1+0x42d4] ;  /* 0x0042d400010f7983 */ /* 0x001ea80000300800 */
[----:B------:R-:W3:Y:S04]  /*1b970*/  LDL R4, [R1+0x5c8] ;  /* 0x0005c80001047983 */ /* 0x000ee80000100800 */
[----:B------:R-:W3:Y:S01]  /*1b980*/  LDL R5, [R1+0x1404] ;  /* 0x0014040001057983 */ /* 0x000ee20000100800 */
[----:B------:R-:W-:-:S02]  /*1b990*/  PRMT R26, RZ, 0x7610, R26 ;  /* 0x00007610ff1a7816 */ /* 0x000fc4000000001a */
[----:B---3--:R-:W-:-:S04]  /*1b9a0*/  @P2 LOP3.LUT R5, R5, R4, RZ, 0x3c, !PT ;  /* 0x0000000405052212 */ /* 0x008fc800078e3cff */
[----:B------:R-:W-:-:S04]  /*1b9b0*/  @P2 LOP3.LUT R4, R5, R4, RZ, 0x3c, !PT ;  /* 0x0000000405042212 */ /* 0x000fc800078e3cff */
[----:B------:R-:W-:-:S05]  /*1b9c0*/  @P2 LOP3.LUT R5, R5, R4, RZ, 0x3c, !PT ;  /* 0x0000000405052212 */ /* 0x000fca00078e3cff */
[----:B------:R-:W3:Y:S01]  /*1b9d0*/  @P2 LDG.E.U16 R26, [R4.64] ;  /* 0x00000004041a2981 */ /* 0x000ee2000c1e1500 */
[----:B------:R-:W-:-:S03]  /*1b9e0*/  ISETP.GT.AND P3, PT, R3, 0x2, PT ;  /* 0x000000020300780c */ /* 0x000fc60003f64270 */
[----:B---3--:R0:W-:Y:S04]  /*1b9f0*/  STL [R1+0x50c], R26 ;  /* 0x00050c1a01007387 */ /* 0x0081e80000100800 */
[----:B0-----:R-:W3:Y:S04]  /*1ba00*/  LDL.LU R26, [R1+0x42d0] ;  /* 0x0042d000011a7983 */ /* 0x001ee80000300800 */
[----:B------:R-:W2:Y:S04]  /*1ba10*/  LDL R4, [R1+0x5c4] ;  /* 0x0005c40001047983 */ /* 0x000ea80000100800 */
[----:B------:R-:W2:Y:S01]  /*1ba20*/  LDL R5, [R1+0x1400] ;  /* 0x0014000001057983 */ /* 0x000ea20000100800 */
[----:B------:R-:W-:-:S02]  /*1ba30*/  PRMT R14, RZ, 0x7610, R14 ;  /* 0x00007610ff0e7816 */ /* 0x000fc4000000000e */
[----:B--2---:R-:W-:-:S04]  /*1ba40*/  @P3 LOP3.LUT R5, R5, R4, RZ, 0x3c, !PT ;  /* 0x0000000405053212 */ /* 0x004fc800078e3cff */
[----:B------:R-:W-:-:S04]  /*1ba50*/  @P3 LOP3.LUT R4, R5, R4, RZ, 0x3c, !PT ;  /* 0x0000000405043212 */ /* 0x000fc800078e3cff */
[----:B------:R-:W-:-:S05]  /*1ba60*/  @P3 LOP3.LUT R5, R5, R4, RZ, 0x3c, !PT ;  /* 0x0000000405053212 */ /* 0x000fca00078e3cff */
[----:B------:R-:W2:Y:S01]  /*1ba70*/  @P3 LDG.E.U16 R14, [R4.64] ;  /* 0x00000004040e3981 */ /* 0x000ea2000c1e1500 */
[----:B------:R-:W-:Y:S02]  /*1ba80*/  ISETP.GT.AND P4, PT, R3, 0x3, PT ;  /* 0x000000030300780c */ /* 0x000fe40003f84270 */
[----:B------:R-:W-:Y:S01]  /*1ba90*/  PRMT R15, RZ, 0x7610, R15 ;  /* 0x00007610ff0f7816 */ /* 0x000fe2000000000f */
[----:B--2---:R0:W-:Y:S04]  /*1baa0*/  STL [R1+0x508], R14 ;  /* 0x0005080e01007387 */ /* 0x0041e80000100800 */
[----:B0-----:R-:W2:Y:S04]  /*1bab0*/  LDL.LU R14, [R1+0x42cc] ;  /* 0x0042cc00010e7983 */ /* 0x001ea80000300800 */
[----:B------:R-:W2:Y:S02]  /*1bac0*/  LDL R5, [R1+0x13f8] ;  /* 0x0013f80001057983 */ /* 0x000ea40000100800 */
[----:B----4-:R-:W-:-:S05]  /*1bad0*/  @P4 IMAD.MOV.U32 R4, RZ, RZ, R0 ;  /* 0x000000ffff044224 */ /* 0x010fca00078e0000 */
[----:B--2---:R-:W2:Y:S04]  /*1bae0*/  @P4 LDG.E.U16 R15, [R4.64] ;  /* 0x00000004040f4981 */ /* 0x004ea8000c1e1500 */
[----:B------:R-:W-:Y:S01]  /*1baf0*/  STL [R1+0x19a8], R0 ;  /* 0x0019a80001007387 */ /* 0x000fe20000100800 */
[----:B------:R-:W-:-:S03]  /*1bb00*/  ISETP.GT.AND P1, PT, R3, 0x4, PT ;  /* 0x000000040300780c */ /* 0x000fc60003f24270 */
[----:B--2---:R0:W-:Y:S04]  /*1bb10*/  STL [R1+0x504], R15 ;  /* 0x0005040f01007387 */ /* 0x0041e80000100800 */
[----:B0-----:R-:W2:Y:S04]  /*1bb20*/  LDL.LU R15, [R1+0x42c8] ;  /* 0x0042c800010f7983 */ /* 0x001ea80000300800 */
[----:B------:R-:W4:Y:S04]  /*1bb30*/  LDL R4, [R1+0x13f0] ;  /* 0x0013f00001047983 */ /* 0x000f280000100800 */
[----:B------:R-:W4:Y:S01]  /*1bb40*/  LDL R5, [R1+0x13f4] ;  /* 0x0013f40001057983 */ /* 0x000f220000100800 */
[----:B------:R-:W-:-:S02]  /*1bb50*/  PRMT R14, RZ, 0x7610, R14 ;  /* 0x00007610ff0e7816 */ /* 0x000fc4000000000e */
[----:B----4-:R-:W-:-:S04]  /*1bb60*/  @P1 LOP3.LUT R5, R5, R4, RZ, 0x3c, !PT ;  /* 0x0000000405051212 */ /* 0x010fc800078e3cff */
[----:B------:R-:W-:-:S04]  /*1bb70*/  @P1 LOP3.LUT R4, R5, R4, RZ, 0x3c, !PT ;  /* 0x0000000405041212 */ /* 0x000fc800078e3cff */
[----:B------:R-:W-:-:S05]  /*1bb80*/  @P1 LOP3.LUT R5, R5, R4, RZ, 0x3c, !PT ;  /* 0x0000000405051212 */ /* 0x000fca00078e3cff */
[----:B------:R-:W4:Y:S01]  /*1bb90*/  @P1 LDG.E.U16 R14, [R4.64] ;  /* 0x00000004040e1981 */ /* 0x000f22000c1e1500 */
[----:B------:R-:W-:-:S03]  /*1bba0*/  ISETP.GT.AND P0, PT, R3, 0x5, PT ;  /* 0x000000050300780c */ /* 0x000fc60003f04270 */
[----:B----4-:R0:W-:Y:S04]  /*1bbb0*/  STL [R1+0x500], R14 ;  /* 0x0005000e01007387 */ /* 0x0101e80000100800 */
[----:B0-----:R-:W4:Y:S04]  /*1bbc0*/  LDL.LU R14, [R1+0x42c4] ;  /* 0x0042c400010e7983 */ /* 0x001f280000300800 */
[----:B------:R-:W3:Y:S04]  /*1bbd0*/  LDL R4, [R1+0x13e8] ;  /* 0x0013e80001047983 */ /* 0x000ee80000100800 */
[----:B------:R-:W3:Y:S01]  /*1bbe0*/  LDL R5, [R1+0x13ec] ;  /* 0x0013ec0001057983 */ /* 0x000ee20000100800 */
[----:B--2---:R-:W-:-:S02]  /*1bbf0*/  PRMT R15, RZ, 0x7610, R15 ;  /* 0x00007610ff0f7816 */ /* 0x004fc4000000000f */
[----:B---3--:R-:W-:-:S04]  /*1bc00*/  @P0 LOP3.LUT R5, R5, R4, RZ, 0x3c, !PT ;  /* 0x0000000405050212 */ /* 0x008fc800078e3cff */
[----:B------:R-:W-:-:S04]  /*1bc10*/  @P0 LOP3.LUT R4, R5, R4, RZ, 0x3c, !PT ;  /* 0x0000000405040212 */ /* 0x000fc800078e3cff */
[----:B------:R-:W-:-:S05]  /*1bc20*/  @P0 LOP3.LUT R5, R5, R4, RZ, 0x3c, !PT ;  /* 0x0000000405050212 */ /* 0x000fca00078e3cff */
[----:B------:R-:W2:Y:S01]  /*1bc30*/  @P0 LDG.E.U16 R15, [R4.64] ;  /* 0x00000004040f0981 */ /* 0x000ea2000c1e1500 */
        /* <DEDUP_REMOVED lines=15> */
[----:B----4-:R-:W-:-:S02]  /*1bd30*/  PRMT R14, RZ, 0x7610, R14 ;  /* 0x00007610ff0e7816 */ /* 0x010fc4000000000e */
[----:B--2---:R-:W-:-:S04]  /*1bd40*/  @P3 LOP3.LUT R5, R5, R4, RZ, 0x3c, !PT ;  /* 0x0000000405053212 */ /* 0x004fc800078e3cff */
[----:B------:R-:W-:-:S04]  /*1bd50*/  @P3 LOP3.LUT R4, R5, R4, RZ, 0x3c, !PT ;  /* 0x0000000405043212 */ /* 0x000fc800078e3cff */
[----:B------:R-:W-:-:S05]  /*1bd60*/  @P3 LOP3.LUT R5, R5, R4, RZ, 0x3c, !PT ;  /* 0x0000000405053212 */ /* 0x000fca00078e3cff */
[----:B------:R-:W2:Y:S01]  /*1bd70*/  @P3 LDG.E.U16 R14, [R4.64] ;  /* 0x00000004040e3981 */ /* 0x000ea2000c1e1500 */
        /* <DEDUP_REMOVED lines=25> */
[----:B----4-:R-:W-:-:S02]  /*1bf10*/  PRMT R15, RZ, 0x7610, R15 ;  /* 0x00007610ff0f7816 */ /* 0x010fc4000000000f */
[----:B---3--:R-:W-:-:S04]  /*1bf20*/  @P0 LOP3.LUT R5, R5, R4, RZ, 0x3c, !PT ;  /* 0x0000000405050212 */ /* 0x008fc800078e3cff */
[----:B------:R-:W-:-:S04]  /*1bf30*/  @P0 LOP3.LUT R4, R5, R4, RZ, 0x3c, !PT ;  /* 0x0000000405040212 */ /* 0x000fc800078e3cff */
[----:B------:R-:W-:-:S05]  /*1bf40*/  @P0 LOP3.LUT R5, R5, R4, RZ, 0x3c, !PT ;  /* 0x0000000405050212 */ /* 0x000fca00078e3cff */
[----:B------:R-:W3:Y:S01]  /*1bf50*/  @P0 LDG.E.U16 R15, [R4.64] ;  /* 0x00000004040f0981 */ /* 0x000ee2000c1e1500 */
[----:B------:R-:W-:-:S03]  /*1bf60*/  ISETP.GT.AND P2, PT, R3, 0xb, PT ;  /* 0x0000000b0300780c */ /* 0x000fc60003f44270 */
[----:B---3--:R0:W-:Y:S04]  /*1bf70*/  STL [R1+0x4ec], R15 ;  /* 0x0004ec0f01007387 */ /* 0x0081e80000100800 */
[----:B0-----:R-:W3:Y:S04]  /*1bf80*/  LDL.LU R15, [R1+0x42ac] ;  /* 0x0042ac00010f7983 */ /* 0x001ee80000300800 */
        /* <DEDUP_REMOVED lines=70> */
[----:B------:R-:W2:Y:S04]  /*1c3f0*/  LDL R4, [R1+0x1380] ;  /* 0x0013800001047983 */ /* 0x000ea80000100800 */
[----:B------:R-:W2:Y:S01]  /*1c400*/  LDL R5, [R1+0x1384] ;  /* 0x0013840001057983 */ /* 0x000ea20000100800 */
[----:B---3--:R-:W-:-:S02]  /*1c410*/  PRMT R15, RZ, 0x7610, R15 ;  /* 0x00007610ff0f7816 */ /* 0x008fc4000000000f */
[----:B--2---:R-:W-:-:S04]  /*1c420*/  @P4 LOP3.LUT R5, R5, R4, RZ, 0x3c, !PT ;  /* 0x0000000405054212 */ /* 0x004fc800078e3cff */
        /* <DEDUP_REMOVED lines=18> */
[----:B--2---:R-:W-:-:S02]  /*1c550*/  PRMT R15, RZ, 0x7610, R15 ;  /* 0x00007610ff0f7816 */ /* 0x004fc4000000000f */
[----:B----4-:R-:W-:-:S04]  /*1c560*/  @P0 LOP3.LUT R5, R5, R4, RZ, 0x3c, !PT ;  /* 0x0000000405050212 */ /* 0x010fc800078e3cff */
        /* <DEDUP_REMOVED lines=262> */
[----:B------:R0:W2:Y:S04]  /*1d5d0*/  @P2 LDG.E.U16 R2, [R4.64] ;  /* 0x0000000404022981 */ /* 0x0000a8000c1e1500 */
[----:B0-----:R-:W2:Y:S04]  /*1d5e0*/  LDL R4, [R1+0x1298] ;  /* 0x0012980001047983 */ /* 0x001ea80000100800 */
[----:B------:R-:W2:Y:S01]  /*1d5f0*/  LDL R5, [R1+0x129c] ;  /* 0x00129c0001057983 */ /* 0x000ea20000100800 */
[----:B------:R-:W-:Y:S02]  /*1d600*/  ISETP.GT.AND P3, PT, R3, 0x2f, PT ;  /* 0x0000002f0300780c */ /* 0x000fe40003f64270 */
[----:B------:R-:W-:-:S11]  /*1d610*/  PRMT R14, RZ, 0x7610, R14 ;  /* 0x00007610ff0e7816 */ /* 0x000fd6000000000e */
[----:B--2---:R-:W-:-:S04]  /*1d620*/  @P3 LOP3.LUT R5, R5, R4, RZ, 0x3c, !PT ;  /* 0x0000000405053212 */ /* 0x004fc800078e3cff */
[----:B------:R-:W-:-:S04]  /*1d630*/  @P3 LOP3.LUT R4, R5, R4, RZ, 0x3c, !PT ;  /* 0x0000000405043212 */ /* 0x000fc800078e3cff */
[----:B------:R-:W-:-:S05]  /*1d640*/  @P3 LOP3.LUT R5, R5, R4, RZ, 0x3c, !PT ;  /* 0x0000000405053212 */ /* 0x000fca00078e3cff */
[----:B------:R-:W2:Y:S04]  /*1d650*/  @P3 LDG.E.U16 R14, [R4.64] ;  /* 0x00000004040e3981 */ /* 0x000ea8000c1e1500 */
[----:B------:R-:W-:Y:S01]  /*1d660*/  STL [R1+0x3ebc], R2 ;  /* 0x003ebc0201007387 */ /* 0x000fe20000100800 */
[----:B------:R-:W-:-:S03]  /*1d670*/  ISETP.GT.AND P4, PT, R3, 0x30, PT ;  /* 0x000000300300780c */ /* 0x000fc60003f84270 */
[----:B--2---:R0:W-:Y:S04]  /*1d680*/  STL [R1+0x5a4], R14 ;  /* 0x0005a40e01007387 */ /* 0x0041e80000100800 */
[----:B0-----:R-:W2:Y:S04]  /*1d690*/  LDL.LU R14, [R1+0x421c] ;  /* 0x00421c00010e7983 */ /* 0x001ea80000300800 */
        /* <DEDUP_REMOVED lines=376> */
[----:B------:R0:W3:Y:S04]  /*1ee20*/  @P0 LDG.E.U16 R2, [R4.64] ;  /* 0x0000000404020981 */ /* 0x0000e8000c1e1500 */
        /* <DEDUP_REMOVED lines=8> */
[----:B---3--:R-:W-:Y:S01]  /*1eeb0*/  STL [R1+0x3f10], R2 ;  /* 0x003f100201007387 */ /* 0x008fe20000100800 */
        /* <DEDUP_REMOVED lines=712> */
[----:B0-----:R-:W4:Y:S01]  /*21b40*/  LDL.LU R14, [R1+0x4068] ;  /* 0x00406800010e7983 */ /* 0x001f220000300800 */
[----:B------:R-:W2:Y:S02]  /*21b50*/  LDL R4, [R1+0xf20] ;  /* 0x000f200001047983 */ /* 0x000ea40000100800 */
[----:B------:R-:W2:Y:S01]  /*21b60*/  LDL R5, [R1+0xf24] ;  /* 0x000f240001057983 */ /* 0x000ea20000100800 */
[----:B---3--:R-:W-:Y:S02]  /*21b70*/  PRMT R15, RZ, 0x7610, R15 ;  /* 0x00007610ff0f7816 */ /* 0x008fe4000000000f */
[----:B--2---:R-:W-:-:S04]  /*21b80*/  @P4 LOP3.LUT R5, R5, R4, RZ, 0x3c, !PT ;  /* 0x0000000405054212 */ /* 0x004fc800078e3cff */
[----:B------:R-:W-:-:S04]  /*21b90*/  @P4 LOP3.LUT R4, R5, R4, RZ, 0x3c, !PT ;  /* 0x0000000405044212 */ /* 0x000fc800078e3cff */
[----:B------:R-:W-:-:S05]  /*21ba0*/  @P4 LOP3.LUT R5, R5, R4, RZ, 0x3c, !PT ;  /* 0x0000000405054212 */ /* 0x000fca00078e3cff */
[----:B------:R-:W2:Y:S01]  /*21bb0*/  @P4 LDG.E.U16 R15, [R4.64] ;  /* 0x00000004040f4981 */ /* 0x000ea2000c1e1500 */
[----:B------:R-:W-:-:S03]  /*21bc0*/  ISETP.GT.AND P1, PT, R3, 0x9f, PT ;  /* 0x0000009f0300780c */ /* 0x000fc60003f24270 */
[----:B--2---:R0:W-:Y:S04]  /*21bd0*/  STL [R1+0x540], R15 ;  /* 0x0005400f01007387 */ /* 0x0041e80000100800 */
[----:B0-----:R-:W2:Y:S01]  /*21be0*/  LDL.LU R15, [R1+0x4064] ;  /* 0x00406400010f7983 */ /* 0x001ea20000300800 */
[----:B------:R-:W3:Y:S02]  /*21bf0*/  LDL R4, [R1+0xf18] ;  /* 0x000f180001047983 */ /* 0x000ee40000100800 */
[----:B------:R-:W3:Y:S01]  /*21c00*/  LDL R5, [R1+0xf1c] ;  /* 0x000f1c0001057983 */ /* 0x000ee20000100800 */
[----:B----4-:R-:W-:Y:S02]  /*21c10*/  PRMT R14, RZ, 0x7610, R14 ;  /* 0x00007610ff0e7816 */ /* 0x010fe4000000000e */
[----:B---3--:R-:W-:-:S04]  /*21c20*/  @P1 LOP3.LUT R5, R5, R4, RZ, 0x3c, !PT ;  /* 0x0000000405051212 */ /* 0x008fc800078e3cff */
[----:B------:R-:W-:-:S04]  /*21c30*/  @P1 LOP3.LUT R4, R5, R4, RZ, 0x3c, !PT ;  /* 0x0000000405041212 */ /* 0x000fc800078e3cff */
[----:B------:R-:W-:-:S05]  /*21c40*/  @P1 LOP3.LUT R5, R5, R4, RZ, 0x3c, !PT ;  /* 0x0000000405051212 */ /* 0x000fca00078e3cff */
[----:B------:R-:W3:Y:S01]  /*21c50*/  @P1 LDG.E.U16 R14, [R4.64] ;  /* 0x00000004040e1981 */ /* 0x000ee2000c1e1500 */
[----:B------:R-:W-:-:S03]  /*21c60*/  ISETP.GT.AND P0, PT, R3, 0xa0, PT ;  /* 0x000000a00300780c */ /* 0x000fc60003f04270 */
[----:B---3--:R0:W-:Y:S04]  /*21c70*/  STL [R1+0x53c], R14 ;  /* 0x00053c0e01007387 */ /* 0x0081e80000100800 */
[----:B0-----:R-:W3:Y:S01]  /*21c80*/  LDL.LU R14, [R1+0x4060] ;  /* 0x00406000010e7983 */ /* 0x001ee20000300800 */
[----:B------:R-:W4:Y:S02]  /*21c90*/  LDL R4, [R1+0xf10] ;  /* 0x000f100001047983 */ /* 0x000f240000100800 */
[----:B------:R-:W4:Y:S01]  /*21ca0*/  LDL R5, [R1+0xf14] ;  /* 0x000f140001057983 */ /* 0x000f220000100800 */
[----:B--2---:R-:W-:Y:S02]  /*21cb0*/  PRMT R15, RZ, 0x7610, R15 ;  /* 0x00007610ff0f7816 */ /* 0x004fe4000000000f */
[----:B----4-:R-:W-:-:S04]  /*21cc0*/  @P0 LOP3.LUT R5, R5, R4, RZ, 0x3c, !PT ;  /* 0x0000000405050212 */ /* 0x010fc800078e3cff */
[----:B------:R-:W-:-:S04]  /*21cd0*/  @P0 LOP3.LUT R4, R5, R4, RZ, 0x3c, !PT ;  /* 0x0000000405040212 */ /* 0x000fc800078e3cff */
[----:B------:R-:W-:-:S05]  /*21ce0*/  @P0 LOP3.LUT R5, R5, R4, RZ, 0x3c, !PT ;  /* 0x0000000405050212 */ /* 0x000fca00078e3cff */
[----:B------:R-:W2:Y:S01]  /*21cf0*/  @P0 LDG.E.U16 R15, [R4.64] ;  /* 0x00000004040f0981 */ /* 0x000ea2000c1e1500 */
[----:B------:R-:W-:-:S03]  /*21d00*/  ISETP.GT.AND P2, PT, R3, 0xa1, PT ;  /* 0x000000a10300780c */ /* 0x000fc60003f44270 */
[----:B--2---:R0:W-:Y:S04]  /*21d10*/  STL [R1+0xbc], R15 ;  /* 0x0000bc0f01007387 */ /* 0x0041e80000100800 */
[----:B0-----:R-:W2:Y:S01]  /*21d20*/  LDL.LU R15, [R1+0x405c] ;  /* 0x00405c00010f7983 */ /* 0x001ea20000300800 */
[----:B------:R-:W4:Y:S02]  /*21d30*/  LDL R4, [R1+0xf08] ;  /* 0x000f080001047983 */ /* 0x000f240000100800 */
[----:B------:R-:W4:Y:S01]  /*21d40*/  LDL R5, [R1+0xf0c] ;  /* 0x000f0c0001057983 */ /* 0x000f220000100800 */
[----:B------:R-:W-:Y:S02]  /*21d50*/  PRMT R26, RZ, 0x7610, R26 ;  /* 0x00007610ff1a7816 */ /* 0x000fe4000000001a */
        /* <DEDUP_REMOVED lines=19> */
[----:B------:R-:W-:Y:S02]  /*21e90*/  PRMT R15, RZ, 0x7610, R15 ;  /* 0x00007610ff0f7816 */ /* 0x000fe4000000000f */
[----:B---3--:R-:W-:-:S04]  /*21ea0*/  @P4 LOP3.LUT R5, R5, R4, RZ, 0x3c, !PT ;  /* 0x0000000405054212 */ /* 0x008fc800078e3cff */
[----:B------:R-:W-:-:S04]  /*21eb0*/  @P4 LOP3.LUT R4, R5, R4, RZ, 0x3c, !PT ;  /* 0x0000000405044212 */ /* 0x000fc800078e3cff */
[----:B------:R-:W-:-:S05]  /*21ec0*/  @P4 LOP3.LUT R5, R5, R4, RZ, 0x3c, !PT ;  /* 0x0000000405054212 */ /* 0x000fca00078e3cff */
[----:B------:R-:W3:Y:S01]  /*21ed0*/  @P4 LDG.E.U16 R15, [R4.64] ;  /* 0x00000004040f4981 */ /* 0x000ee2000c1e1500 */
[----:B------:R-:W-:-:S03]  /*21ee0*/  ISETP.GT.AND P0, PT, R3, 0xa4, PT ;  /* 0x000000a40300780c */ /* 0x000fc60003f04270 */
[----:B---3--:R0:W-:Y:S04]  /*21ef0*/  STL [R1+0xb0], R15 ;  /* 0x0000b00f01007387 */ /* 0x0081e80000100800 */
[----:B0-----:R-:W3:Y:S01]  /*21f00*/  LDL.LU R15, [R1+0x4050] ;  /* 0x00405000010f7983 */ /* 0x001ee20000300800 */
[----:B------:R-:W3:Y:S02]  /*21f10*/  LDL R4, [R1+0xef0] ;  /* 0x000ef00001047983 */ /* 0x000ee40000100800 */
[----:B------:R-:W3:Y:S01]  /*21f20*/  LDL R5, [R1+0xef4] ;  /* 0x000ef40001057983 */ /* 0x000ee20000100800 */
[----:B--2---:R-:W-:Y:S02]  /*21f30*/  PRMT R14, RZ, 0x7610, R14 ;  /* 0x00007610ff0e7816 */ /* 0x004fe4000000000e */
[----:B---3--:R-:W-:-:S04]  /*21f40*/  @P0 LOP3.LUT R5, R5, R4, RZ, 0x3c, !PT ;  /* 0x0000000405050212 */ /* 0x008fc800078e3cff */
        /* <DEDUP_REMOVED lines=16> */
[----:B------:R-:W2:Y:S02]  /*22050*/  LDL R4, [R1+0xee0] ;  /* 0x000ee00001047983 */ /* 0x000ea40000100800 */
[----:B------:R-:W2:Y:S03]  /*22060*/  LDL R5, [R1+0xee4] ;  /* 0x000ee40001057983 */ /* 0x000ea60000100800 */
[----:B--2---:R-:W-:-:S02]  /*22070*/  @P2 LOP3.LUT R5, R5, R4, RZ, 0x3c, !PT ;  /* 0x0000000405052212 */ /* 0x004fc400078e3cff */
[----:B---3--:R-:W-:Y:S02]  /*22080*/  PRMT R15, RZ, 0x7610, R15 ;  /* 0x00007610ff0f7816 */ /* 0x008fe4000000000f */
[----:B------:R-:W-:-:S04]  /*22090*/  @P2 LOP3.LUT R4, R5, R4, RZ, 0x3c, !PT ;  /* 0x0000000405042212 */ /* 0x000fc800078e3cff */
[----:B------:R-:W-:-:S05]  /*220a0*/  @P2 LOP3.LUT R5, R5, R4, RZ, 0x3c, !PT ;  /* 0x0000000405052212 */ /* 0x000fca00078e3cff */
[----:B------:R-:W2:Y:S01]  /*220b0*/  @P2 LDG.E.U16 R15, [R4.64] ;  /* 0x00000004040f2981 */ /* 0x000ea2000c1e1500 */
[----:B------:R-:W-:-:S03]  /*220c0*/  ISETP.GT.AND P0, PT, R3, 0xa7, PT ;  /* 0x000000a70300780c */ /* 0x000fc60003f04270 */
[----:B--2---:R0:W-:Y:S04]  /*220d0*/  STL [R1+0x538], R15 ;  /* 0x0005380f01007387 */ /* 0x0041e80000100800 */
[----:B0-----:R-:W2:Y:S01]  /*220e0*/  LDL.LU R15, [R1+0x4044] ;  /* 0x00404400010f7983 */ /* 0x001ea20000300800 */
[----:B------:R-:W3:Y:S02]  /*220f0*/  LDL R4, [R1+0xed8] ;  /* 0x000ed80001047983 */ /* 0x000ee40000100800 */
[----:B------:R-:W3:Y:S03]  /*22100*/  LDL R5, [R1+0xedc] ;  /* 0x000edc0001057983 */ /* 0x000ee60000100800 */
[----:B---3--:R-:W-:-:S02]  /*22110*/  @P0 LOP3.LUT R5, R5, R4, RZ, 0x3c, !PT ;  /* 0x0000000405050212 */ /* 0x008fc400078e3cff */
[----:B--2---:R-:W-:Y:S02]  /*22120*/  PRMT R15, RZ, 0x7610, R15 ;  /* 0x00007610ff0f7816 */ /* 0x004fe4000000000f */
        /* <DEDUP_REMOVED lines=257> */
[----:B------:R-:W2:Y:S01]  /*23140*/  LDL R5, [R1+0xe0c] ;  /* 0x000e0c0001057983 */ /* 0x000ea20000100800 */
[----:B----4-:R-:W-:Y:S02]  /*23150*/  PRMT R26, RZ, 0x7610, R26 ;  /* 0x00007610ff1a7816 */ /* 0x010fe4000000001a */
[----:B--2---:R-:W-:-:S04]  /*23160*/  @P0 LOP3.LUT R5, R5, R4, RZ, 0x3c, !PT ;  /* 0x0000000405050212 */ /* 0x004fc800078e3cff */
        /* <DEDUP_REMOVED lines=18> */
[----:B------:R-:W-:Y:S02]  /*23290*/  PRMT R13, RZ, 0x7610, R13 ;  /* 0x00007610ff0d7816 */ /* 0x000fe4000000000d */
[----:B--2---:R-:W-:-:S04]  /*232a0*/  @P0 LOP3.LUT R5, R5, R4, RZ, 0x3c, !PT ;  /* 0x0000000405050212 */ /* 0x004fc800078e3cff */
[----:B------:R-:W-:-:S04]  /*232b0*/  @P0 LOP3.LUT R4, R5, R4, RZ, 0x3c, !PT ;  /* 0x0000000405040212 */ /* 0x000fc800078e3cff */
[----:B------:R-:W-:-:S05]  /*232c0*/  @P0 LOP3.LUT R5, R5, R4, RZ, 0x3c, !PT ;  /* 0x0000000405050212 */ /* 0x000fca00078e3cff */
[----:B------:R-:W2:Y:S01]  /*232d0*/  @P0 LDG.E.U16 R13, [R4.64] ;  /* 0x00000004040d0981 */ /* 0x000ea2000c1e1500 */
[----:B------:R-:W-:-:S03]  /*232e0*/  ISETP.GT.AND P1, PT, R3, 0xc4, PT ;  /* 0x000000c40300780c */ /* 0x000fc60003f24270 */
[----:B--2---:R0:W-:Y:S04]  /*232f0*/  STL [R1+0x50], R13 ;  /* 0x0000500d01007387 */ /* 0x0041e80000100800 */
[----:B0-----:R-:W2:Y:S01]  /*23300*/  LDL.LU R13, [R1+0x3fd0] ;  /* 0x003fd000010d7983 */ /* 0x001ea20000300800 */
        /* <DEDUP_REMOVED lines=135> */
[----:B------:R0:W-:Y:S04]  /*23b80*/  STL [R1+0x24], R15 ;  /* 0x0000240f01007387 */ /* 0x0001e80000100800 */
[----:B0-----:R-:W3:Y:S04]  /*23b90*/  LDL R15, [R1+0xd4c] ;  /* 0x000d4c00010f7983 */ /* 0x001ee80000100800 */
[----:B--2---:R0:W-:Y:S04]  /*23ba0*/  STL [R1+0x20], R24 ;  /* 0x0000201801007387 */ /* 0x0041e80000100800 */
[----:B0-----:R-:W2:Y:S01]  /*23bb0*/  LDL.LU R24, [R1+0x3f9c] ;  /* 0x003f9c0001187983 */ /* 0x001ea20000300800 */
[----:B------:R-:W2:Y:S02]  /*23bc0*/  LDL R4, [R1+0xd70] ;  /* 0x000d700001047983 */ /* 0x000ea40000100800 */
[----:B------:R-:W2:Y:S01]  /*23bd0*/  LDL R5, [R1+0xd74] ;  /* 0x000d740001057983 */ /* 0x000ea20000100800 */
[----:B------:R-:W-:-:S02]  /*23be0*/  ISETP.GT.AND P1, PT, R3, 0xd4, PT ;  /* 0x000000d40300780c */ /* 0x000fc40003f24270 */
[----:B------:R-:W-:-:S11]  /*23bf0*/  PRMT R21, RZ, 0x7610, R21 ;  /* 0x00007610ff157816 */ /* 0x000fd60000000015 */
        /* <DEDUP_REMOVED lines=24> */
[----:B------:R-:W-:Y:S02]  /*23d80*/  ISETP.GT.AND P0, PT, R3, 0xd9, PT ;  /* 0x000000d90300780c */ /* 0x000fe40003f04270 */
[----:B------:R-:W-:Y:S01]  /*23d90*/  PRMT R20, RZ, 0x7610, R20 ;  /* 0x00007610ff147816 */ /* 0x000fe20000000014 */
[----:B--2---:R0:W-:Y:S04]  /*23da0*/  STL [R1+0x14], R6 ;  /* 0x0000140601007387 */ /* 0x0041e80000100800 */
[----:B0-----:R-:W2:Y:S01]  /*23db0*/  LDL.LU R6, [R1+0x3f90] ;  /* 0x003f900001067983 */ /* 0x001ea20000300800 */
[----:B------:R-:W2:Y:S05]  /*23dc0*/  LDL R5, [R1+0xd48] ;  /* 0x000d480001057983 */ /* 0x000eaa0000100800 */
[----:B---3--:R-:W-:-:S02]  /*23dd0*/  @P0 IMAD.MOV.U32 R4, RZ, RZ, R15 ;  /* 0x000000ffff040224 */ /* 0x008fc400078e000f */
[----:B------:R-:W3:Y:S04]  /*23de0*/  LDL R15, [R1+0xcd4] ;  /* 0x000cd400010f7983 */ /* 0x000ee80000100800 */
[----:B--2---:R-:W2:Y:S01]  /*23df0*/  @P0 LDG.E.U16 R20, [R4.64] ;  /* 0x0000000404140981 */ /* 0x004ea2000c1e1500 */
        /* <DEDUP_REMOVED lines=30> */
[C---:B------:R-:W-:Y:S02]  /*23fe0*/  ISETP.GT.AND P0, PT, R3.reuse, 0xe8, PT ;  /* 0x000000e80300780c */ /* 0x040fe40003f04270 */
[----:B------:R-:W-:Y:S01]  /*23ff0*/  PRMT R26, RZ, 0x7610, R26 ;  /* 0x00007610ff1a7816 */ /* 0x000fe2000000001a */
[----:B--2---:R0:W-:Y:S04]  /*24000*/  STL [R1], R18 ;  /* 0x0000001201007387 */ /* 0x0041e80000100800 */
[----:B0-----:R-:W2:Y:S01]  /*24010*/  LDL.LU R18, [R1+0x3f84] ;  /* 0x003f840001127983 */ /* 0x001ea20000300800 */
[----:B------:R-:W2:Y:S05]  /*24020*/  LDL R5, [R1+0xcd0] ;  /* 0x000cd00001057983 */ /* 0x000eaa0000100800 */
[----:B---3--:R-:W-:Y:S01]  /*24030*/  @P0 IMAD.MOV.U32 R4, RZ, RZ, R15 ;  /* 0x000000ffff040224 */ /* 0x008fe200078e000f */
[----:B------:R-:W-:-:S02]  /*24040*/  ISETP.GT.AND P1, PT, R3, 0xf0, PT ;  /* 0x000000f00300780c */ /* 0x000fc40003f24270 */
[----:B----4-:R-:W-:Y:S01]  /*24050*/  PRMT R17, RZ, 0x7610, R17 ;  /* 0x00007610ff117816 */ /* 0x010fe20000000011 */
[----:B------:R-:W3:Y:S04]  /*24060*/  LDL R15, [R1+0xd0c] ;  /* 0x000d0c00010f7983 */ /* 0x000ee80000100800 */
[----:B--2---:R0:W2:Y:S04]  /*24070*/  @P0 LDG.E.U16 R26, [R4.64] ;  /* 0x00000004041a0981 */ /* 0x0040a8000c1e1500 */
[----:B0-----:R-:W4:Y:S02]  /*24080*/  LDL R5, [R1+0xc90] ;  /* 0x000c900001057983 */ /* 0x001f240000100800 */
[----:B------:R-:W-:-:S05]  /*24090*/  @P1 IMAD.MOV.U32 R4, RZ, RZ, R14 ;  /* 0x000000ffff041224 */ /* 0x000fca00078e000e */
[----:B----4-:R0:W4:Y:S04]  /*240a0*/  @P1 LDG.E.U16 R17, [R4.64] ;  /* 0x0000000404111981 */ /* 0x010128000c1e1500 */
[----:B--2---:R1:W-:Y:S01]  /*240b0*/  STL [R1+0x3f74], R26 ;  /* 0x003f741a01007387 */ /* 0x0043e20000100800 */
[----:B------:R-:W2:Y:S03]  /*240c0*/  LDL R14, [R1+0xccc] ;  /* 0x000ccc00010e7983 */ /* 0x000ea60000100800 */
[----:B0-----:R-:W2:Y:S04]  /*240d0*/  LDL R5, [R1+0xc50] ;  /* 0x000c500001057983 */ /* 0x001ea80000100800 */
[----:B-1----:R-:W2:Y:S01]  /*240e0*/  LDL R26, [R1+0xc54] ;  /* 0x000c5400011a7983 */ /* 0x002ea20000100800 */
[----:B------:R-:W-:-:S02]  /*240f0*/  ISETP.GT.AND P2, PT, R3, 0xf8, PT ;  /* 0x000000f80300780c */ /* 0x000fc40003f44270 */
[----:B------:R-:W-:Y:S01]  /*24100*/  PRMT R13, RZ, 0x7610, R13 ;  /* 0x00007610ff0d7816 */ /* 0x000fe2000000000d */
[----:B----4-:R0:W-:Y:S04]  /*24110*/  STL [R1+0x3f78], R17 ;  /* 0x003f781101007387 */ /* 0x0101e80000100800 */
[----:B0-----:R-:W4:Y:S06]  /*24120*/  LDL R17, [R1+0xd08] ;  /* 0x000d080001117983 */ /* 0x001f2c0000100800 */
[----:B--2---:R-:W-:Y:S01]  /*24130*/  @P2 IMAD.MOV.U32 R4, RZ, RZ, R26 ;  /* 0x000000ffff042224 */ /* 0x004fe200078e001a */
[----:B------:R-:W-:-:S02]  /*24140*/  ISETP.GT.AND P0, PT, R3, 0xe1, PT ;  /* 0x000000e10300780c */ /* 0x000fc40003f04270 */
[----:B------:R-:W-:Y:S01]  /*24150*/  PRMT R29, RZ, 0x7610, R29 ;  /* 0x00007610ff1d7816 */ /* 0x000fe2000000001d */
[----:B------:R-:W2:Y:S04]  /*24160*/  LDL R26, [R1+0xc8c] ;  /* 0x000c8c00011a7983 */ /* 0x000ea80000100800 */
[----:B------:R3:W2:Y:S06]  /*24170*/  @P2 LDG.E.U16 R13, [R4.64] ;  /* 0x00000004040d2981 */ /* 0x0006ac000c1e1500 */
[----:B---3--:R-:W-:-:S02]  /*24180*/  @P0 IMAD.MOV.U32 R4, RZ, RZ, R15 ;  /* 0x000000ffff040224 */ /* 0x008fc400078e000f */
[----:B----4-:R-:W-:-:S05]  /*24190*/  @P0 IMAD.MOV.U32 R5, RZ, RZ, R17 ;  /* 0x000000ffff050224 */ /* 0x010fca00078e0011 */
[----:B------:R-:W3:Y:S04]  /*241a0*/  @P0 LDG.E.U16 R29, [R4.64] ;  /* 0x00000004041d0981 */ /* 0x000ee8000c1e1500 */
[----:B--2---:R0:W-:Y:S01]  /*241b0*/  STL [R1+0x3f7c], R13 ;  /* 0x003f7c0d01007387 */ /* 0x0041e20000100800 */
[----:B------:R-:W2:Y:S02]  /*241c0*/  LDL R17, [R1+0xc48] ;  /* 0x000c480001117983 */ /* 0x000ea40000100800 */
[----:B------:R-:W4:Y:S01]  /*241d0*/  LDL R15, [R1+0xc4c] ;  /* 0x000c4c00010f7983 */ /* 0x000f220000100800 */
[----:B0-----:R-:W2:Y:S01]  /*241e0*/  LDL R13, [R1+0xcc8] ;  /* 0x000cc800010d7983 */ /* 0x001ea20000100800 */
[----:B------:R-:W-:Y:S02]  /*241f0*/  ISETP.GT.AND P1, PT, R3, 0xe9, PT ;  /* 0x000000e90300780c */ /* 0x000fe40003f24270 */
[----:B------:R-:W-:Y:S01]  /*24200*/  PRMT R25, RZ, 0x7610, R25 ;  /* 0x00007610ff197816 */ /* 0x000fe20000000019 */
[----:B---3--:R0:W-:Y:S04]  /*24210*/  STL [R1+0x3f60], R29 ;  /* 0x003f601d01007387 */ /* 0x0081e80000100800 */
[----:B0-----:R-:W3:Y:S06]  /*24220*/  LDL R29, [R1+0xc88] ;  /* 0x000c8800011d7983 */ /* 0x001eec0000100800 */
[----:B------:R-:W-:-:S02]  /*24230*/  @P1 IMAD.MOV.U32 R4, RZ, RZ, R14 ;  /* 0x000000ffff041224 */ /* 0x000fc400078e000e */
[----:B--2---:R-:W-:Y:S01]  /*24240*/  @P1 IMAD.MOV.U32 R5, RZ, RZ, R13 ;  /* 0x000000ffff051224 */ /* 0x004fe200078e000d */
[----:B------:R-:W-:Y:S02]  /*24250*/  ISETP.GT.AND P0, PT, R3, 0xf1, PT ;  /* 0x000000f10300780c */ /* 0x000fe40003f04270 */
[----:B------:R-:W-:Y:S01]  /*24260*/  PRMT R16, RZ, 0x7610, R16 ;  /* 0x00007610ff107816 */ /* 0x000fe20000000010 */
[----:B------:R-:W2:Y:S04]  /*24270*/  LDL R14, [R1+0xd30] ;  /* 0x000d3000010e7983 */ /* 0x000ea80000100800 */
[----:B------:R0:W2:Y:S04]  /*24280*/  @P1 LDG.E.U16 R25, [R4.64] ;  /* 0x0000000404191981 */ /* 0x0000a8000c1e1500 */
[----:B------:R-:W4:Y:S02]  /*24290*/  LDL R13, [R1+0xd34] ;  /* 0x000d3400010d7983 */ /* 0x000f240000100800 */
[----:B0-----:R-:W-:-:S02]  /*242a0*/  @P0 IMAD.MOV.U32 R4, RZ, RZ, R26 ;  /* 0x000000ffff040224 */ /* 0x001fc400078e001a */
[----:B---3--:R-:W-:-:S05]  /*242b0*/  @P0 IMAD.MOV.U32 R5, RZ, RZ, R29 ;  /* 0x000000ffff050224 */ /* 0x008fca00078e001d */
[----:B------:R4:W3:Y:S04]  /*242c0*/  @P0 LDG.E.U16 R16, [R4.64] ;  /* 0x0000000404100981 */ /* 0x0008e8000c1e1500 */
[----:B--2---:R-:W-:Y:S01]  /*242d0*/  STL [R1+0x3f64], R25 ;  /* 0x003f641901007387 */ /* 0x004fe20000100800 */
[----:B------:R-:W2:Y:S02]  /*242e0*/  LDL R29, [R1+0xd00] ;  /* 0x000d0000011d7983 */ /* 0x000ea40000100800 */
[----:B------:R-:W2:Y:S01]  /*242f0*/  LDL R26, [R1+0xd04] ;  /* 0x000d0400011a7983 */ /* 0x000ea20000100800 */
[----:B------:R-:W-:Y:S02]  /*24300*/  ISETP.GT.AND P1, PT, R3, 0xf9, PT ;  /* 0x000000f90300780c */ /* 0x000fe40003f24270 */
[----:B------:R-:W-:-:S11]  /*24310*/  PRMT R12, RZ, 0x7610, R12 ;  /* 0x00007610ff0c7816 */ /* 0x000fd6000000000c */
[----:B----4-:R-:W-:Y:S02]  /*24320*/  @P1 IMAD.MOV.U32 R4, RZ, RZ, R15 ;  /* 0x000000ffff041224 */ /* 0x010fe400078e000f */
[----:B------:R-:W-:-:S05]  /*24330*/  @P1 IMAD.MOV.U32 R5, RZ, RZ, R17 ;  /* 0x000000ffff051224 */ /* 0x000fca00078e0011 */
[----:B------:R0:W4:Y:S01]  /*24340*/  @P1 LDG.E.U16 R12, [R4.64] ;  /* 0x00000004040c1981 */ /* 0x000122000c1e1500 */
[C---:B------:R-:W-:Y:S02]  /*24350*/  ISETP.GT.AND P0, PT, R3.reuse, 0xdc, PT ;  /* 0x000000dc0300780c */ /* 0x040fe40003f04270 */
[----:B------:R-:W-:Y:S01]  /*24360*/  ISETP.GT.AND P1, PT, R3, 0xe2, PT ;  /* 0x000000e20300780c */ /* 0x000fe20003f24270 */
[----:B---3--:R-:W-:Y:S01]  /*24370*/  STL [R1+0x3f68], R16 ;  /* 0x003f681001007387 */ /* 0x008fe20000100800 */
[----:B------:R-:W3:Y:S02]  /*24380*/  LDL R17, [R1+0xcc0] ;  /* 0x000cc00001117983 */ /* 0x000ee40000100800 */
[----:B------:R-:W3:Y:S01]  /*24390*/  LDL R15, [R1+0xcc4] ;  /* 0x000cc400010f7983 */ /* 0x000ee20000100800 */
[----:B------:R-:W-:-:S06]  /*243a0*/  PRMT R2, RZ, 0x7610, R2 ;  /* 0x00007610ff027816 */ /* 0x000fcc0000000002 */
[----:B0-----:R-:W-:Y:S02]  /*243b0*/  @P0 IMAD.MOV.U32 R4, RZ, RZ, R13 ;  /* 0x000000ffff040224 */ /* 0x001fe400078e000d */
[----:B------:R-:W-:Y:S01]  /*243c0*/  @P0 IMAD.MOV.U32 R5, RZ, RZ, R14 ;  /* 0x000000ffff050224 */ /* 0x000fe200078e000e */
[----:B------:R-:W-:-:S04]  /*243d0*/  PRMT R28, RZ, 0x7610, R28 ;  /* 0x00007610ff1c7816 */ /* 0x000fc8000000001c */
[----:B------:R2:W3:Y:S01]  /*243e0*/  @P0 LDG.E.U16 R2, [R4.64] ;  /* 0x0000000404020981 */ /* 0x0004e2000c1e1500 */
[----:B------:R-:W-:Y:S01]  /*243f0*/  ISETP.GT.AND P0, PT, R3, 0xea, PT ;  /* 0x000000ea0300780c */ /* 0x000fe20003f04270 */
[----:B--2---:R-:W-:Y:S02]  /*24400*/  @P1 IMAD.MOV.U32 R4, RZ, RZ, R26 ;  /* 0x000000ffff041224 */ /* 0x004fe400078e001a */
[----:B------:R-:W-:-:S05]  /*24410*/  @P1 IMAD.MOV.U32 R5, RZ, RZ, R29 ;  /* 0x000000ffff051224 */ /* 0x000fca00078e001d */
[----:B------:R3:W2:Y:S01]  /*24420*/  @P1 LDG.E.U16 R28, [R4.64] ;  /* 0x00000004041c1981 */ /* 0x0006a2000c1e1500 */
[----:B------:R-:W-:-:S03]  /*24430*/  PRMT R23, RZ, 0x7610, R23 ;  /* 0x00007610ff177816 */ /* 0x000fc60000000017 */
[----:B----4-:R-:W-:Y:S01]  /*24440*/  STL [R1+0x3f6c], R12 ;  /* 0x003f6c0c01007387 */ /* 0x010fe20000100800 */
[----:B------:R-:W4:Y:S02]  /*24450*/  LDL R14, [R1+0xc80] ;  /* 0x000c8000010e7983 */ /* 0x000f240000100800 */
[----:B------:R-:W4:Y:S02]  /*24460*/  LDL R13, [R1+0xc84] ;  /* 0x000c8400010d7983 */ /* 0x000f240000100800 */
[----:B---3--:R-:W-:Y:S02]  /*24470*/  @P0 IMAD.MOV.U32 R5, RZ, RZ, R17 ;  /* 0x000000ffff050224 */ /* 0x008fe400078e0011 */
[----:B------:R-:W-:-:S05]  /*24480*/  @P0 IMAD.MOV.U32 R4, RZ, RZ, R15 ;  /* 0x000000ffff040224 */ /* 0x000fca00078e000f */
[----:B------:R4:W3:Y:S04]  /*24490*/  @P0 LDG.E.U16 R23, [R4.64] ;  /* 0x0000000404170981 */ /* 0x0008e8000c1e1500 */
[----:B------:R0:W-:Y:S01]  /*244a0*/  STL [R1+0x3f18], R2 ;  /* 0x003f180201007387 */ /* 0x0001e20000100800 */
[----:B------:R-:W3:Y:S03]  /*244b0*/  LDL R26, [R1+0xc40] ;  /* 0x000c4000011a7983 */ /* 0x000ee60000100800 */
[----:B0-----:R-:W3:Y:S01]  /*244c0*/  LDL R2, [R1+0xc44] ;  /* 0x000c440001027983 */ /* 0x001ee20000100800 */
[----:B------:R-:W-:-:S03]  /*244d0*/  ISETP.GT.AND P1, PT, R3, 0xf2, PT ;  /* 0x000000f20300780c */ /* 0x000fc60003f24270 */
[----:B--2---:R-:W-:Y:S01]  /*244e0*/  STL [R1+0x3f48], R28 ;  /* 0x003f481c01007387 */ /* 0x004fe20000100800 */
[----:B------:R-:W2:Y:S02]  /*244f0*/  LDL R17, [R1+0xcf8] ;  /* 0x000cf80001117983 */ /* 0x000ea40000100800 */
[----:B------:R-:W2:Y:S01]  /*24500*/  LDL R15, [R1+0xcfc] ;  /* 0x000cfc00010f7983 */ /* 0x000ea20000100800 */
[----:B------:R-:W-:-:S06]  /*24510*/  PRMT R11, RZ, 0x7610, R11 ;  /* 0x00007610ff0b7816 */ /* 0x000fcc000000000b */
[----:B----4-:R-:W-:Y:S02]  /*24520*/  @P1 IMAD.MOV.U32 R4, RZ, RZ, R13 ;  /* 0x000000ffff041224 */ /* 0x010fe400078e000d */
[----:B------:R-:W-:-:S05]  /*24530*/  @P1 IMAD.MOV.U32 R5, RZ, RZ, R14 ;  /* 0x000000ffff051224 */ /* 0x000fca00078e000e */
[----:B------:R0:W4:Y:S01]  /*24540*/  @P1 LDG.E.U16 R11, [R4.64] ;  /* 0x00000004040b1981 */ /* 0x000122000c1e1500 */
[----:B------:R-:W-:-:S03]  /*24550*/  ISETP.GT.AND P2, PT, R3, 0xfa, PT ;  /* 0x000000fa0300780c */ /* 0x000fc60003f44270 */
[----:B---3--:R1:W-:Y:S01]  /*24560*/  STL [R1+0x3f4c], R23 ;  /* 0x003f4c1701007387 */ /* 0x0083e20000100800 */
[----:B------:R-:W3:Y:S02]  /*24570*/  LDL R14, [R1+0xcb8] ;  /* 0x000cb800010e7983 */ /* 0x000ee40000100800 */
[----:B------:R-:W3:Y:S01]  /*24580*/  LDL R13, [R1+0xcbc] ;  /* 0x000cbc00010d7983 */ /* 0x000ee20000100800 */
[----:B------:R-:W-:Y:S02]  /*24590*/  ISETP.GT.AND P0, PT, R3, 0xe3, PT ;  /* 0x000000e30300780c */ /* 0x000fe40003f04270 */
[----:B------:R-:W-:-:S04]  /*245a0*/  PRMT R10, RZ, 0x7610, R10 ;  /* 0x00007610ff0a7816 */ /* 0x000fc8000000000a */
[----:B0-----:R-:W-:Y:S01]  /*245b0*/  @P2 IMAD.MOV.U32 R5, RZ, RZ, R26 ;  /* 0x000000ffff052224 */ /* 0x001fe200078e001a */
[----:B------:R-:W-:Y:S01]  /*245c0*/  PRMT R27, RZ, 0x7610, R27 ;  /* 0x00007610ff1b7816 */ /* 0x000fe2000000001b */
[----:B------:R-:W-:-:S05]  /*245d0*/  @P2 IMAD.MOV.U32 R4, RZ, RZ, R2 ;  /* 0x000000ffff042224 */ /* 0x000fca00078e0002 */
[----:B------:R2:W3:Y:S01]  /*245e0*/  @P2 LDG.E.U16 R10, [R4.64] ;  /* 0x00000004040a2981 */ /* 0x0004e2000c1e1500 */
[----:B------:R-:W-:Y:S01]  /*245f0*/  ISETP.GT.AND P1, PT, R3, 0xeb, PT ;  /* 0x000000eb0300780c */ /* 0x000fe20003f24270 */
[----:B--2---:R-:W-:Y:S02]  /*24600*/  @P0 IMAD.MOV.U32 R4, RZ, RZ, R15 ;  /* 0x000000ffff040224 */ /* 0x004fe400078e000f */
[----:B------:R-:W-:-:S05]  /*24610*/  @P0 IMAD.MOV.U32 R5, RZ, RZ, R17 ;  /* 0x000000ffff050224 */ /* 0x000fca00078e0011 */
[----:B------:R3:W2:Y:S01]  /*24620*/  @P0 LDG.E.U16 R27, [R4.64] ;  /* 0x00000004041b0981 */ /* 0x0006a2000c1e1500 */
[----:B------:R-:W-:-:S03]  /*24630*/  PRMT R22, RZ, 0x7610, R22 ;  /* 0x00007610ff167816 */ /* 0x000fc60000000016 */
[----:B----4-:R-:W-:Y:S01]  /*24640*/  STL [R1+0x3f50], R11 ;  /* 0x003f500b01007387 */ /* 0x010fe20000100800 */
[----:B-1----:R-:W4:Y:S02]  /*24650*/  LDL R23, [R1+0xc78] ;  /* 0x000c780001177983 */ /* 0x002f240000100800 */
[----:B------:R-:W4:Y:S02]  /*24660*/  LDL R2, [R1+0xc7c] ;  /* 0x000c7c0001027983 */ /* 0x000f240000100800 */
[----:B---3--:R-:W-:Y:S02]  /*24670*/  @P1 IMAD.MOV.U32 R5, RZ, RZ, R14 ;  /* 0x000000ffff051224 */ /* 0x008fe400078e000e */
[----:B------:R-:W-:-:S05]  /*24680*/  @P1 IMAD.MOV.U32 R4, RZ, RZ, R13 ;  /* 0x000000ffff041224 */ /* 0x000fca00078e000d */
[----:B------:R4:W3:Y:S04]  /*24690*/  @P1 LDG.E.U16 R22, [R4.64] ;  /* 0x0000000404161981 */ /* 0x0008e8000c1e1500 */
[----:B------:R-:W-:Y:S01]  /*246a0*/  STL [R1+0x3f54], R10 ;  /* 0x003f540a01007387 */ /* 0x000fe20000100800 */
[----:B------:R-:W3:Y:S02]  /*246b0*/  LDL R17, [R1+0xc38] ;  /* 0x000c380001117983 */ /* 0x000ee40000100800 */
[----:B------:R-:W3:Y:S01]  /*246c0*/  LDL R15, [R1+0xc3c] ;  /* 0x000c3c00010f7983 */ /* 0x000ee20000100800 */
[----:B------:R-:W-:Y:S01]  /*246d0*/  ISETP.GT.AND P0, PT, R3, 0xf3, PT ;  /* 0x000000f30300780c */ /* 0x000fe20003f04270 */
[----:B--2---:R-:W-:Y:S01]  /*246e0*/  STL [R1+0x3f2c], R27 ;  /* 0x003f2c1b01007387 */ /* 0x004fe20000100800 */
[----:B------:R-:W2:Y:S02]  /*246f0*/  LDL R14, [R1+0xcf0] ;  /* 0x000cf000010e7983 */ /* 0x000ea40000100800 */
[----:B------:R-:W2:Y:S01]  /*24700*/  LDL R13, [R1+0xcf4] ;  /* 0x000cf400010d7983 */ /* 0x000ea20000100800 */
[----:B------:R-:W-:-:S08]  /*24710*/  PRMT R9, RZ, 0x7610, R9 ;  /* 0x00007610ff097816 */ /* 0x000fd00000000009 */
[----:B----4-:R-:W-:Y:S02]  /*24720*/  @P0 IMAD.MOV.U32 R4, RZ, RZ, R2 ;  /* 0x000000ffff040224 */ /* 0x010fe400078e0002 */
[----:B------:R-:W-:-:S05]  /*24730*/  @P0 IMAD.MOV.U32 R5, RZ, RZ, R23 ;  /* 0x000000ffff050224 */ /* 0x000fca00078e0017 */
[----:B------:R0:W4:Y:S01]  /*24740*/  @P0 LDG.E.U16 R9, [R4.64] ;  /* 0x0000000404090981 */ /* 0x000122000c1e1500 */
[----:B------:R-:W-:-:S03]  /*24750*/  ISETP.GT.AND P1, PT, R3, 0xfb, PT ;  /* 0x000000fb0300780c */ /* 0x000fc60003f24270 */
[----:B---3--:R-:W-:Y:S01]  /*24760*/  STL [R1+0x3f30], R22 ;  /* 0x003f301601007387 */ /* 0x008fe20000100800 */
[----:B------:R-:W3:Y:S02]  /*24770*/  LDL R23, [R1+0xcb0] ;  /* 0x000cb00001177983 */ /* 0x000ee40000100800 */
[----:B------:R-:W3:Y:S01]  /*24780*/  LDL R2, [R1+0xcb4] ;  /* 0x000cb40001027983 */ /* 0x000ee20000100800 */
[----:B------:R-:W-:Y:S02]  /*24790*/  ISETP.GT.AND P0, PT, R3, 0xe4, PT ;  /* 0x000000e40300780c */ /* 0x000fe40003f04270 */
[----:B------:R-:W-:Y:S02]  /*247a0*/  PRMT R8, RZ, 0x7610, R8 ;  /* 0x00007610ff087816 */ /* 0x000fe40000000008 */
[----:B------:R-:W-:Y:S02]  /*247b0*/  PRMT R24, RZ, 0x7610, R24 ;  /* 0x00007610ff187816 */ /* 0x000fe40000000018 */
[----:B0-----:R-:W-:-:S02]  /*247c0*/  @P1 IMAD.MOV.U32 R5, RZ, RZ, R17 ;  /* 0x000000ffff051224 */ /* 0x001fc400078e0011 */
[----:B------:R-:W-:-:S05]  /*247d0*/  @P1 IMAD.MOV.U32 R4, RZ, RZ, R15 ;  /* 0x000000ffff041224 */ /* 0x000fca00078e000f */
[----:B------:R2:W3:Y:S01]  /*247e0*/  @P1 LDG.E.U16 R8, [R4.64] ;  /* 0x0000000404081981 */ /* 0x0004e2000c1e1500 */
[----:B------:R-:W-:Y:S01]  /*247f0*/  ISETP.GT.AND P1, PT, R3, 0xec, PT ;  /* 0x000000ec0300780c */ /* 0x000fe20003f24270 */
[----:B--2---:R-:W-:Y:S02]  /*24800*/  @P0 IMAD.MOV.U32 R5, RZ, RZ, R14 ;  /* 0x000000ffff050224 */ /* 0x004fe400078e000e */
[----:B------:R-:W-:-:S05]  /*24810*/  @P0 IMAD.MOV.U32 R4, RZ, RZ, R13 ;  /* 0x000000ffff040224 */ /* 0x000fca00078e000d */
[----:B------:R3:W2:Y:S01]  /*24820*/  @P0 LDG.E.U16 R24, [R4.64] ;  /* 0x0000000404180981 */ /* 0x0006a2000c1e1500 */
[----:B------:R-:W-:-:S03]  /*24830*/  PRMT R21, RZ, 0x7610, R21 ;  /* 0x00007610ff157816 */ /* 0x000fc60000000015 */
[----:B----4-:R0:W-:Y:S01]  /*24840*/  STL [R1+0x3f34], R9 ;  /* 0x003f340901007387 */ /* 0x0101e20000100800 */
[----:B------:R-:W4:Y:S02]  /*24850*/  LDL R17, [R1+0xc70] ;  /* 0x000c700001117983 */ /* 0x000f240000100800 */
        /* <DEDUP_REMOVED lines=9> */
[----:B0-----:R-:W2:Y:S02]  /*248f0*/  LDL R9, [R1+0xd28] ;  /* 0x000d280001097983 */ /* 0x001ea40000100800 */
[----:B------:R-:W2:Y:S01]  /*24900*/  LDL R2, [R1+0xd2c] ;  /* 0x000d2c0001027983 */ /* 0x000ea20000100800 */
[----:B------:R-:W-:-:S08]  /*24910*/  PRMT R7, RZ, 0x7610, R7 ;  /* 0x00007610ff077816 */ /* 0x000fd00000000007 */
        /* <DEDUP_REMOVED lines=28> */
[----:B--2---:R0:W-:Y:S01]  /*24ae0*/  STL [R1+0x3ed4], R20 ;  /* 0x003ed41401007387 */ /* 0x0041e20000100800 */
[----:B-1----:R-:W2:Y:S03]  /*24af0*/  LDL R21, [R1+0xc28] ;  /* 0x000c280001157983 */ /* 0x002ea60000100800 */
[----:B0-----:R-:W2:Y:S01]  /*24b00*/  LDL R20, [R1+0xc2c] ;  /* 0x000c2c0001147983 */ /* 0x001ea20000100800 */
[----:B------:R-:W-:-:S07]  /*24b10*/  PRMT R18, RZ, 0x7610, R18 ;  /* 0x00007610ff127816 */ /* 0x000fce0000000012 */
[----:B----4-:R-:W-:Y:S02]  /*24b20*/  @P0 IMAD.MOV.U32 R4, RZ, RZ, R13 ;  /* 0x000000ffff040224 */ /* 0x010fe400078e000d */
[----:B------:R-:W-:-:S05]  /*24b30*/  @P0 IMAD.MOV.U32 R5, RZ, RZ, R14 ;  /* 0x000000ffff050224 */ /* 0x000fca00078e000e */
[----:B------:R0:W4:Y:S04]  /*24b40*/  @P0 LDG.E.U16 R18, [R4.64] ;  /* 0x0000000404120981 */ /* 0x000128000c1e1500 */
[----:B---3--:R-:W-:Y:S01]  /*24b50*/  STL [R1+0x3ed8], R19 ;  /* 0x003ed81301007387 */ /* 0x008fe20000100800 */
[----:B------:R-:W3:Y:S02]  /*24b60*/  LDL R17, [R1+0xda0] ;  /* 0x000da00001117983 */ /* 0x000ee40000100800 */
[----:B------:R-:W3:Y:S01]  /*24b70*/  LDL R13, [R1+0xda4] ;  /* 0x000da400010d7983 */ /* 0x000ee20000100800 */
[C---:B------:R-:W-:Y:S02]  /*24b80*/  ISETP.GT.AND P1, PT, R3.reuse, 0xf5, PT ;  /* 0x000000f50300780c */ /* 0x040fe40003f24270 */
[----:B------:R-:W-:-:S02]  /*24b90*/  ISETP.GT.AND P2, PT, R3, 0xfd, PT ;  /* 0x000000fd0300780c */ /* 0x000fc40003f44270 */
[----:B0-----:R-:W-:Y:S02]  /*24ba0*/  PRMT R5, RZ, 0x7610, R5 ;  /* 0x00007610ff057816 */ /* 0x001fe40000000005 */
[----:B------:R-:W-:-:S07]  /*24bb0*/  PRMT R4, RZ, 0x7610, R4 ;  /* 0x00007610ff047816 */ /* 0x000fce0000000004 */
[----:B------:R-:W-:Y:S02]  /*24bc0*/  @P1 IMAD.MOV.U32 R14, RZ, RZ, R2 ;  /* 0x000000ffff0e1224 */ /* 0x000fe400078e0002 */
        /* <DEDUP_REMOVED lines=12> */
[----:B------:R4:W3:Y:S01]  /*24c90*/  @P0 LDG.E.U16 R10, [R14.64] ;  /* 0x000000040e0a0981 */ /* 0x0008e2000c1e1500 */
[----:B------:R-:W-:-:S03]  /*24ca0*/  ISETP.GT.AND P1, PT, R3, 0xcf, PT ;  /* 0x000000cf0300780c */ /* 0x000fc60003f24270 */
[----:B------:R-:W-:Y:S01]  /*24cb0*/  STL [R1+0x3ee0], R5 ;  /* 0x003ee00501007387 */ /* 0x000fe20000100800 */
[----:B------:R-:W3:Y:S02]  /*24cc0*/  LDL R24, [R1+0xd60] ;  /* 0x000d600001187983 */ /* 0x000ee40000100800 */
[----:B------:R-:W3:Y:S01]  /*24cd0*/  LDL R23, [R1+0xd64] ;  /* 0x000d640001177983 */ /* 0x000ee20000100800 */
[----:B--2---:R-:W-:Y:S01]  /*24ce0*/  STL [R1+0x3ee4], R4 ;  /* 0x003ee40401007387 */ /* 0x004fe20000100800 */
[----:B------:R-:W2:Y:S02]  /*24cf0*/  LDL R21, [R1+0xd58] ;  /* 0x000d580001157983 */ /* 0x000ea40000100800 */
[----:B------:R-:W2:Y:S02]  /*24d00*/  LDL R20, [R1+0xd5c] ;  /* 0x000d5c0001147983 */ /* 0x000ea40000100800 */
[----:B------:R-:W2:Y:S01]  /*24d10*/  LDL R17, [R1+0xd20] ;  /* 0x000d200001117983 */ /* 0x000ea20000100800 */
[----:B------:R-:W2:Y:S01]  /*24d20*/  LDL R13, [R1+0xd24] ;  /* 0x000d2400010d7983 */ /* 0x000ea20000100800 */
[----:B----4-:R-:W-:-:S03]  /*24d30*/  @P1 IMAD.MOV.U32 R15, RZ, RZ, R9 ;  /* 0x000000ffff0f1224 */ /* 0x010fc600078e0009 */
[----:B---3--:R1:W-:Y:S01]  /*24d40*/  STL [R1+0x4b4], R10 ;  /* 0x0004b40a01007387 */ /* 0x0083e20000100800 */
[----:B------:R-:W3:Y:S01]  /*24d50*/  LDL R9, [R1+0xd1c] ;  /* 0x000d1c0001097983 */ /* 0x000ee20000100800 */
[----:B------:R-:W-:Y:S02]  /*24d60*/  PRMT R25, RZ, 0x7610, R25 ;  /* 0x00007610ff197816 */ /* 0x000fe40000000019 */
[----:B------:R-:W-:Y:S01]  /*24d70*/  ISETP.GT.AND P0, PT, R3, 0xd6, PT ;  /* 0x000000d60300780c */ /* 0x000fe20003f04270 */
[----:B------:R-:W-:Y:S01]  /*24d80*/  @P1 IMAD.MOV.U32 R14, RZ, RZ, R2 ;  /* 0x000000ffff0e1224 */ /* 0x000fe200078e0002 */
[----:B------:R-:W-:Y:S02]  /*24d90*/  PRMT R22, RZ, 0x7610, R22 ;  /* 0x00007610ff167816 */ /* 0x000fe40000000016 */
[----:B0-----:R-:W-:Y:S02]  /*24da0*/  PRMT R18, RZ, 0x7610, R18 ;  /* 0x00007610ff127816 */ /* 0x001fe40000000012 */
[----:B------:R-:W-:-:S02]  /*24db0*/  PRMT R12, RZ, 0x7610, R12 ;  /* 0x00007610ff0c7816 */ /* 0x000fc4000000000c */
[----:B------:R-:W-:Y:S01]  /*24dc0*/  PRMT R7, RZ, 0x7610, R7 ;  /* 0x00007610ff077816 */ /* 0x000fe20000000007 */
[----:B------:R0:W4:Y:S04]  /*24dd0*/  @P1 LDG.E.U16 R25, [R14.64] ;  /* 0x000000040e191981 */ /* 0x000128000c1e1500 */
[----:B-1----:R-:W4:Y:S01]  /*24de0*/  LDL R10, [R1+0xd18] ;  /* 0x000d1800010a7983 */ /* 0x002f220000100800 */
[----:B------:R-:W-:-:S03]  /*24df0*/  ISETP.GT.AND P1, PT, R3, 0xd7, PT ;  /* 0x000000d70300780c */ /* 0x000fc60003f24270 */
[----:B------:R-:W4:Y:S04]  /*24e00*/  LDL R4, [R1+0xce0] ;  /* 0x000ce00001047983 */ /* 0x000f280000100800 */
[----:B------:R-:W4:Y:S01]  /*24e10*/  LDL R2, [R1+0xce4] ;  /* 0x000ce40001027983 */ /* 0x000f220000100800 */
[----:B0-----:R-:W-:Y:S02]  /*24e20*/  @P0 IMAD.MOV.U32 R14, RZ, RZ, R23 ;  /* 0x000000ffff0e0224 */ /* 0x001fe400078e0017 */
[----:B------:R-:W-:-:S05]  /*24e30*/  @P0 IMAD.MOV.U32 R15, RZ, RZ, R24 ;  /* 0x000000ffff0f0224 */ /* 0x000fca00078e0018 */
[----:B------:R2:W4:Y:S01]  /*24e40*/  @P0 LDG.E.U16 R22, [R14.64] ;  /* 0x000000040e160981 */ /* 0x000522000c1e1500 */
[----:B------:R-:W-:Y:S01]  /*24e50*/  ISETP.GT.AND P0, PT, R3, 0xde, PT ;  /* 0x000000de0300780c */ /* 0x000fe20003f04270 */
[----:B--2---:R-:W-:Y:S02]  /*24e60*/  @P1 IMAD.MOV.U32 R14, RZ, RZ, R20 ;  /* 0x000000ffff0e1224 */ /* 0x004fe400078e0014 */
[----:B------:R-:W-:-:S05]  /*24e70*/  @P1 IMAD.MOV.U32 R15, RZ, RZ, R21 ;  /* 0x000000ffff0f1224 */ /* 0x000fca00078e0015 */
[----:B------:R0:W2:Y:S01]  /*24e80*/  @P1 LDG.E.U16 R18, [R14.64] ;  /* 0x000000040e121981 */ /* 0x0000a2000c1e1500 */
[----:B------:R-:W-:-:S04]  /*24e90*/  ISETP.GT.AND P1, PT, R3, 0xdf, PT ;  /* 0x000000df0300780c */ /* 0x000fc80003f24270 */
[----:B0-----:R-:W-:Y:S02]  /*24ea0*/  @P0 IMAD.MOV.U32 R14, RZ, RZ, R13 ;  /* 0x000000ffff0e0224 */ /* 0x001fe400078e000d */
[----:B------:R-:W-:-:S05]  /*24eb0*/  @P0 IMAD.MOV.U32 R15, RZ, RZ, R17 ;  /* 0x000000ffff0f0224 */ /* 0x000fca00078e0011 */
[----:B------:R3:W2:Y:S02]  /*24ec0*/  @P0 LDG.E.U16 R12, [R14.64] ;  /* 0x000000040e0c0981 */ /* 0x0006a4000c1e1500 */
[----:B---3--:R-:W-:Y:S02]  /*24ed0*/  @P1 IMAD.MOV.U32 R14, RZ, RZ, R9 ;  /* 0x000000ffff0e1224 */ /* 0x008fe400078e0009 */
[----:B------:R-:W3:Y:S01]  /*24ee0*/  LDL R9, [R1+0xcd8] ;  /* 0x000cd80001097983 */ /* 0x000ee20000100800 */
[----:B----4-:R-:W-:-:S05]  /*24ef0*/  @P1 IMAD.MOV.U32 R15, RZ, RZ, R10 ;  /* 0x000000ffff0f1224 */ /* 0x010fca00078e000a */
[----:B------:R0:W4:Y:S01]  /*24f00*/  @P1 LDG.E.U16 R7, [R14.64] ;  /* 0x000000040e071981 */ /* 0x000122000c1e1500 */
[----:B------:R-:W-:Y:S02]  /*24f10*/  ISETP.GT.AND P0, PT, R3, 0xe6, PT ;  /* 0x000000e60300780c */ /* 0x000fe40003f04270 */
[----:B------:R-:W-:-:S11]  /*24f20*/  PRMT R0, RZ, 0x7610, R0 ;  /* 0x00007610ff007816 */ /* 0x000fd60000000000 */
[----:B0-----:R-:W-:Y:S02]  /*24f30*/  @P0 IMAD.MOV.U32 R14, RZ, RZ, R2 ;  /* 0x000000ffff0e0224 */ /* 0x001fe400078e0002 */
[----:B------:R-:W-:-:S05]  /*24f40*/  @P0 IMAD.MOV.U32 R15, RZ, RZ, R4 ;  /* 0x000000ffff0f0224 */ /* 0x000fca00078e0004 */
[----:B------:R3:W2:Y:S04]  /*24f50*/  @P0 LDG.E.U16 R0, [R14.64] ;  /* 0x000000040e000981 */ /* 0x0006a8000c1e1500 */
[----:B----4-:R0:W-:Y:S01]  /*24f60*/  STL [R1+0x48c], R7 ;  /* 0x00048c0701007387 */ /* 0x0101e20000100800 */
[----:B------:R-:W-:Y:S02]  /*24f70*/  ISETP.GT.AND P1, PT, R3, 0xe7, PT ;  /* 0x000000e70300780c */ /* 0x000fe40003f24270 */
[----:B------:R-:W-:Y:S01]  /*24f80*/  PRMT R6, RZ, 0x7610, R6 ;  /* 0x00007610ff067816 */ /* 0x000fe20000000006 */
[----:B------:R-:W4:Y:S01]  /*24f90*/  LDL R4, [R1+0xca0] ;  /* 0x000ca00001047983 */ /* 0x000f220000100800 */
[----:B------:R-:W4:Y:S04]  /*24fa0*/  LDL R2, [R1+0xca4] ;  /* 0x000ca40001027983 */ /* 0x000f280000100800 */
[----:B0-----:R-:W4:Y:S05]  /*24fb0*/  LDL R7, [R1+0xcdc] ;  /* 0x000cdc0001077983 */ /* 0x001f2a0000100800 */
[----:B---3--:R-:W-:Y:S01]  /*24fc0*/  @P1 IMAD.MOV.U32 R15, RZ, RZ, R9 ;  /* 0x000000ffff0f1224 */ /* 0x008fe200078e0009 */
[----:B--2---:R0:W-:Y:S01]  /*24fd0*/  STL [R1+0x49c], R18 ;  /* 0x00049c1201007387 */ /* 0x0041e20000100800 */
[----:B------:R-:W2:Y:S03]  /*24fe0*/  LDL R17, [R1+0xc9c] ;  /* 0x000c9c0001117983 */ /* 0x000ea60000100800 */
[----:B0-----:R-:W3:Y:S01]  /*24ff0*/  LDL R18, [R1+0xc98] ;  /* 0x000c980001127983 */ /* 0x001ee20000100800 */
[----:B------:R-:W-:Y:S02]  /*25000*/  STL [R1+0x3cfc], R0 ;  /* 0x003cfc0001007387 */ /* 0x000fe40000100800 */
[----:B------:R-:W-:Y:S02]  /*25010*/  STL [R1+0x3d00], R0 ;  /* 0x003d000001007387 */ /* 0x000fe40000100800 */
[----:B------:R-:W-:Y:S01]  /*25020*/  STL [R1+0x3d04], R0 ;  /* 0x003d040001007387 */ /* 0x000fe20000100800 */
[----:B------:R-:W-:Y:S01]  /*25030*/  STL [R1+0x4b0], R25 ;  /* 0x0004b01901007387 */ /* 0x000fe20000100800 */
        /* <DEDUP_REMOVED lines=14> */
[----:B------:R0:W-:Y:S01]  /*25120*/  STL [R1+0x498], R12 ;  /* 0x0004980c01007387 */ /* 0x0001e20000100800 */
        /* <DEDUP_REMOVED lines=11> */
[----:B------:R-:W-:Y:S02]  /*251e0*/  STL [R1+0x3db4], R0 ;  /* 0x003db40001007387 */ /* 0x000fe40000100800 */
[----:B----4-:R-:W-:-:S05]  /*251f0*/  @P1 IMAD.MOV.U32 R14, RZ, RZ, R7 ;  /* 0x000000ffff0e1224 */ /* 0x010fca00078e0007 */
[----:B------:R1:W4:Y:S04]  /*25200*/  @P1 LDG.E.U16 R6, [R14.64] ;  /* 0x000000040e061981 */ /* 0x000328000c1e1500 */
        /* <DEDUP_REMOVED lines=32> */
[----:B------:R-:W3:Y:S04]  /*25410*/  LDL R13, [R1+0xc60] ;  /* 0x000c6000010d7983 */ /* 0x000ee80000100800 */
[----:B0-----:R-:W3:Y:S04]  /*25420*/  LDL R12, [R1+0xc64] ;  /* 0x000c6400010c7983 */ /* 0x001ee80000100800 */
[----:B------:R-:W3:Y:S04]  /*25430*/  LDL R10, [R1+0xc58] ;  /* 0x000c5800010a7983 */ /* 0x000ee80000100800 */
[----:B------:R-:W3:Y:S01]  /*25440*/  LDL R9, [R1+0xc5c] ;  /* 0x000c5c0001097983 */ /* 0x000ee20000100800 */
[----:B------:R-:W-:-:S03]  /*25450*/  ISETP.GT.AND P0, PT, R3, 0xee, PT ;  /* 0x000000ee0300780c */ /* 0x000fc60003f04270 */
[----:B------:R-:W3:Y:S10]  /*25460*/  LDL R7, [R1+0xc20] ;  /* 0x000c200001077983 */ /* 0x000ef40000100800 */
[----:B-1----:R-:W-:-:S02]  /*25470*/  @P0 IMAD.MOV.U32 R14, RZ, RZ, R2 ;  /* 0x000000ffff0e0224 */ /* 0x002fc400078e0002 */
[----:B------:R-:W-:Y:S01]  /*25480*/  @P0 IMAD.MOV.U32 R15, RZ, RZ, R4 ;  /* 0x000000ffff0f0224 */ /* 0x000fe200078e0004 */
[----:B----4-:R0:W-:Y:S01]  /*25490*/  STL [R1+0x47c], R6 ;  /* 0x00047c0601007387 */ /* 0x0101e20000100800 */
[----:B------:R-:W4:Y:S02]  /*254a0*/  LDL R4, [R1+0xc18] ;  /* 0x000c180001047983 */ /* 0x000f240000100800 */
[----:B------:R-:W4:Y:S01]  /*254b0*/  LDL R2, [R1+0xc1c] ;  /* 0x000c1c0001027983 */ /* 0x000f220000100800 */
[----:B0-----:R-:W4:Y:S01]  /*254c0*/  LDL R6, [R1+0xc24] ;  /* 0x000c240001067983 */ /* 0x001f220000100800 */
[----:B------:R-:W-:Y:S02]  /*254d0*/  ISETP.GT.AND P1, PT, R3, 0xef, PT ;  /* 0x000000ef0300780c */ /* 0x000fe40003f24270 */
[----:B------:R-:W-:Y:S02]  /*254e0*/  PRMT R19, RZ, 0x7610, R19 ;  /* 0x00007610ff137816 */ /* 0x000fe40000000013 */
[----:B------:R-:W-:-:S04]  /*254f0*/  PRMT R16, RZ, 0x7610, R16 ;  /* 0x00007610ff107816 */ /* 0x000fc80000000010 */
[----:B------:R2:W4:Y:S01]  /*25500*/  @P0 LDG.E.U16 R19, [R14.64] ;  /* 0x000000040e130981 */ /* 0x000522000c1e1500 */
[----:B------:R-:W-:-:S04]  /*25510*/  ISETP.GT.AND P0, PT, R3, 0xf6, PT ;  /* 0x000000f60300780c */ /* 0x000fc80003f04270 */
[----:B--2---:R-:W-:Y:S02]  /*25520*/  @P1 IMAD.MOV.U32 R14, RZ, RZ, R17 ;  /* 0x000000ffff0e1224 */ /* 0x004fe400078e0011 */
[----:B---3--:R-:W-:-:S05]  /*25530*/  @P1 IMAD.MOV.U32 R15, RZ, RZ, R18 ;  /* 0x000000ffff0f1224 */ /* 0x008fca00078e0012 */
[----:B------:R0:W2:Y:S01]  /*25540*/  @P1 LDG.E.U16 R16, [R14.64] ;  /* 0x000000040e101981 */ /* 0x0000a2000c1e1500 */
[----:B------:R-:W-:Y:S02]  /*25550*/  ISETP.GT.AND P1, PT, R3, 0xf7, PT ;  /* 0x000000f70300780c */ /* 0x000fe40003f24270 */
[----:B------:R-:W-:Y:S02]  /*25560*/  PRMT R11, RZ, 0x7610, R11 ;  /* 0x00007610ff0b7816 */ /* 0x000fe4000000000b */
[----:B------:R-:W-:Y:S01]  /*25570*/  PRMT R8, RZ, 0x7610, R8 ;  /* 0x00007610ff087816 */ /* 0x000fe20000000008 */
[----:B0-----:R-:W-:Y:S02]  /*25580*/  @P0 IMAD.MOV.U32 R14, RZ, RZ, R12 ;  /* 0x000000ffff0e0224 */ /* 0x001fe400078e000c */
[----:B------:R-:W-:-:S05]  /*25590*/  @P0 IMAD.MOV.U32 R15, RZ, RZ, R13 ;  /* 0x000000ffff0f0224 */ /* 0x000fca00078e000d */
[----:B------:R0:W3:Y:S01]  /*255a0*/  @P0 LDG.E.U16 R11, [R14.64] ;  /* 0x000000040e0b0981 */ /* 0x0000e2000c1e1500 */
[----:B------:R-:W-:Y:S01]  /*255b0*/  ISETP.GT.AND P0, PT, R3, 0xfe, PT ;  /* 0x000000fe0300780c */ /* 0x000fe20003f04270 */
[----:B0-----:R-:W-:Y:S02]  /*255c0*/  @P1 IMAD.MOV.U32 R14, RZ, RZ, R9 ;  /* 0x000000ffff0e1224 */ /* 0x001fe400078e0009 */
[----:B------:R-:W-:-:S05]  /*255d0*/  @P1 IMAD.MOV.U32 R15, RZ, RZ, R10 ;  /* 0x000000ffff0f1224 */ /* 0x000fca00078e000a */
[----:B------:R0:W3:Y:S01]  /*255e0*/  @P1 LDG.E.U16 R8, [R14.64] ;  /* 0x000000040e081981 */ /* 0x0000e2000c1e1500 */
[----:B------:R-:W-:Y:S02]  /*255f0*/  ISETP.GT.AND P1, PT, R3, 0xff, PT ;  /* 0x000000ff0300780c */ /* 0x000fe40003f24270 */
[----:B------:R-:W-:Y:S02]  /*25600*/  PRMT R5, RZ, 0x7610, R5 ;  /* 0x00007610ff057816 */ /* 0x000fe40000000005 */
[----:B------:R-:W-:Y:S01]  /*25610*/  PRMT R0, RZ, 0x7610, R0 ;  /* 0x00007610ff007816 */ /* 0x000fe20000000000 */
[----:B0-----:R-:W-:Y:S02]  /*25620*/  @P0 IMAD.MOV.U32 R15, RZ, RZ, R7 ;  /* 0x000000ffff0f0224 */ /* 0x001fe400078e0007 */
[----:B----4-:R-:W-:-:S05]  /*25630*/  @P0 IMAD.MOV.U32 R14, RZ, RZ, R6 ;  /* 0x000000ffff0e0224 */ /* 0x010fca00078e0006 */
[----:B------:R0:W4:Y:S02]  /*25640*/  @P0 LDG.E.U16 R5, [R14.64] ;  /* 0x000000040e050981 */ /* 0x000124000c1e1500 */
[----:B0-----:R-:W-:Y:S02]  /*25650*/  @P1 IMAD.MOV.U32 R14, RZ, RZ, R2 ;  /* 0x000000ffff0e1224 */ /* 0x001fe400078e0002 */
[----:B------:R-:W-:-:S05]  /*25660*/  @P1 IMAD.MOV.U32 R15, RZ, RZ, R4 ;  /* 0x000000ffff0f1224 */ /* 0x000fca00078e0004 */
[----:B------:R-:W4:Y:S04]  /*25670*/  @P1 LDG.E.U16 R0, [R14.64] ;  /* 0x000000040e001981 */ /* 0x000f28000c1e1500 */
        /* <DEDUP_REMOVED lines=17> */
[----:B--2---:R-:W-:Y:S02]  /*25790*/  STL [R1+0x474], R16 ;  /* 0x0004741001007387 */ /* 0x004fe40000100800 */
[----:B------:R-:W-:Y:S02]  /*257a0*/  STL [R1+0x3da8], R14 ;  /* 0x003da80e01007387 */ /* 0x000fe40000100800 */
[----:B------:R-:W-:Y:S01]  /*257b0*/  STL [R1+0x3db0], R14 ;  /* 0x003db00e01007387 */ /* 0x000fe20000100800 */
[----:B------:R-:W-:Y:S01]  /*257c0*/  STL [R1+0x3db8], R14 ;  /* 0x003db80e01007387 */ /* 0x000fe20000100800 */
[----:B------:R-:W-:Y:S03]  /*257d0*/  STL [R1+0x3dc4], R14 ;  /* 0x003dc40e01007387 */ /* 0x000fe60000100800 */
[----:B------:R-:W0:Y:S01]  /*257e0*/  S2R R28, SR_TID.X ;  /* 0x00000000001c7919 */ /* 0x000e220000002100 */
[----:B---3--:R-:W-:Y:S03]  /*257f0*/  STL [R1+0x468], R11 ;  /* 0x0004680b01007387 */ /* 0x008fe60000100800 */
[----:B------:R-:W-:Y:S01]  /*25800*/  STL [R1+0x3dcc], R14 ;  /* 0x003dcc0e01007387 */ /* 0x000fe20000100800 */
[----:B------:R-:W-:Y:S03]  /*25810*/  STL [R1+0x3dd4], R14 ;  /* 0x003dd40e01007387 */ /* 0x000fe60000100800 */
[----:B------:R-:W-:Y:S01]  /*25820*/  STL [R1+0x3ddc], R14 ;  /* 0x003ddc0e01007387 */ /* 0x000fe20000100800 */
[----:B------:R-:W-:Y:S03]  /*25830*/  STL [R1+0x3de4], R14 ;  /* 0x003de40e01007387 */ /* 0x000fe60000100800 */
[----:B------:R-:W1:Y:S04]  /*25840*/  S2R R26, SR_TID.X ;  /* 0x00000000001a7919 */ /* 0x000e680000002100 */
[----:B------:R-:W-:Y:S06]  /*25850*/  BAR.SYNC.DEFER_BLOCKING 0x0 ;  /* 0x0000000000007b1d */ /* 0x000fec0000010000 */
[----:B------:R-:W-:Y:S01]  /*25860*/  STL [R1+0x464], R8 ;  /* 0x0004640801007387 */ /* 0x000fe20000100800 */
[----:B------:R-:W-:Y:S02]  /*25870*/  STL [R1+0x3dec], R14 ;  /* 0x003dec0e01007387 */ /* 0x000fe40000100800 */
[----:B------:R-:W-:Y:S02]  /*25880*/  STL [R1+0x3df4], R14 ;  /* 0x003df40e01007387 */ /* 0x000fe40000100800 */
[----:B------:R-:W-:Y:S01]  /*25890*/  STL [R1+0x3dfc], R14 ;  /* 0x003dfc0e01007387 */ /* 0x000fe20000100800 */
[----:B------:R-:W-:Y:S04]  /*258a0*/  STL [R1+0x3e04], R14 ;  /* 0x003e040e01007387 */ /* 0x000fe80000100800 */
[----:B----4-:R-:W-:Y:S01]  /*258b0*/  STL [R1+0x238], R5 ;  /* 0x0002380501007387 */ /* 0x010fe20000100800 */
[----:B------:R-:W-:Y:S02]  /*258c0*/  STL [R1+0x3e0c], R14 ;  /* 0x003e0c0e01007387 */ /* 0x000fe40000100800 */
[----:B------:R-:W-:Y:S02]  /*258d0*/  STL [R1+0x3e14], R14 ;  /* 0x003e140e01007387 */ /* 0x000fe40000100800 */
[----:B------:R-:W-:Y:S01]  /*258e0*/  STL [R1+0x3e1c], R14 ;  /* 0x003e1c0e01007387 */ /* 0x000fe20000100800 */
[----:B------:R2:W-:Y:S01]  /*258f0*/  STL [R1+0x234], R0 ;  /* 0x0002340001007387 */ /* 0x0005e20000100800 */
        /* <DEDUP_REMOVED lines=8> */
[----:B0-----:R-:W-:Y:S02]  /*25980*/  STL [R1+0x3f70], R28 ;  /* 0x003f701c01007387 */ /* 0x001fe40000100800 */
[----:B------:R-:W-:Y:S02]  /*25990*/  STL [R1+0x3d18], R15 ;  /* 0x003d180f01007387 */ /* 0x000fe40000100800 */
[----:B------:R-:W-:Y:S01]  /*259a0*/  STL [R1+0x3eb4], R15 ;  /* 0x003eb40f01007387 */ /* 0x000fe20000100800 */
[----:B------:R-:W3:Y:S01]  /*259b0*/  LDL.LU R13, [R1+0x4f4] ;  /* 0x0004f400010d7983 */ /* 0x000ee20000300800 */
[----:B-1----:R-:W-:-:S04]  /*259c0*/  LOP3.LUT R26, R26, 0x7f, RZ, 0xc0, !PT ;  /* 0x0000007f1a1a7812 */ /* 0x002fc800078ec0ff */
[----:B--2---:R-:W-:Y:S02]  /*259d0*/  LOP3.LUT R0, R26, 0x80, RZ, 0xfc, !PT ;  /* 0x000000801a007812 */ /* 0x004fe400078efcff */
[----:B------:R-:W-:Y:S02]  /*259e0*/  LOP3.LUT R2, R28, 0x7f, RZ, 0xc0, !PT ;  /* 0x0000007f1c027812 */ /* 0x000fe400078ec0ff */
[----:B------:R-:W-:Y:S01]  /*259f0*/  ISETP.GE.AND P1, PT, R0, R3, PT ;  /* 0x000000030000720c */ /* 0x000fe20003f26270 */
[----:B---3--:R0:W-:Y:S04]  /*25a00*/  STL [R1+0x3f80], R13 ;  /* 0x003f800d01007387 */ /* 0x0081e80000100800 */
[----:B0-----:R-:W2:Y:S01]  /*25a10*/  LDL.LU R13, [R1+0x510] ;  /* 0x00051000010d7983 */ /* 0x001ea20000300800 */
[----:B------:R-:W3:Y:S02]  /*25a20*/  LDL.LU R17, [R1+0x4d8] ;  /* 0x0004d80001117983 */ /* 0x000ee40000300800 */
[----:B------:R-:W4:Y:S02]  /*25a30*/  LDL.LU R26, [R1+0x4bc] ;  /* 0x0004bc00011a7983 */ /* 0x000f240000300800 */
[----:B------:R-:W3:Y:S01]  /*25a40*/  LDL.LU R15, [R1+0x214] ;  /* 0x00021400010f7983 */ /* 0x000ee20000300800 */
[----:B------:R-:W3:Y:S01]  /*25a50*/  LDL.LU R28, [R1+0x1f4] ;  /* 0x0001f400011c7983 */ /* 0x000ee20000300800 */
[----:B------:R-:W3:Y:S02]  /*25a60*/  LDL.LU R0, [R1+0x1dc] ;  /* 0x0001dc0001007983 */ /* 0x000ee40000300800 */
[----:B------:R-:W3:Y:S02]  /*25a70*/  LDL.LU R4, [R1+0x1c4] ;  /* 0x0001c40001047983 */ /* 0x000ee40000300800 */
        /* <DEDUP_REMOVED lines=18> */
[----:B------:R-:W-:-:S02]  /*25ba0*/  IMAD.SHL.U32 R14, R2, 0x2, RZ ;  /* 0x00000002020e7824 */ /* 0x000fc400078e00ff */
[----:B------:R-:W3:Y:S01]  /*25bb0*/  LDL.LU R25, [R1] ;  /* 0x0000000001197983 */ /* 0x000ee20000300800 */
[----:B------:R-:W-:Y:S01]  /*25bc0*/  ISETP.GE.AND P0, PT, R2, R3, PT ;  /* 0x000000030200720c */ /* 0x000fe20003f06270 */
[----:B------:R0:W-:Y:S04]  /*25bd0*/  STL [R1+0x3f58], R2 ;  /* 0x003f580201007387 */ /* 0x0001e80000100800 */
[----:B0-----:R-:W3:Y:S01]  /*25be0*/  LDL.LU R2, [R1+0x230] ;  /* 0x0002300001027983 */ /* 0x001ee20000300800 */
[----:B------:R0:W-:Y:S03]  /*25bf0*/  STL [R1+0x3ec0], R3 ;  /* 0x003ec00301007387 */ /* 0x0001e60000100800 */
[----:B0-----:R-:W3:Y:S04]  /*25c00*/  LDL.LU R3, [R1+0x484] ;  /* 0x0004840001037983 */ /* 0x001ee80000300800 */
[----:B--2---:R0:W-:Y:S04]  /*25c10*/  STS.U16 [R14], R13 ;  /* 0x0000000d0e007388 */ /* 0x0041e80000000400 */
[----:B0-----:R-:W2:Y:S04]  /*25c20*/  LDL.LU R13, [R1+0x3f80] ;  /* 0x003f8000010d7983 */ /* 0x001ea80000300800 */
[----:B--2---:R0:W-:Y:S01]  /*25c30*/  STS.U16 [R14+0x800], R13 ;  /* 0x0008000d0e007388 */ /* 0x0041e20000000400 */
[----:B---3--:R1:W-:Y:S02]  /*25c40*/  STS.U16 [R14+0x1000], R17 ;  /* 0x001000110e007388 */ /* 0x0083e40000000400 */
[----:B----4-:R2:W-:Y:S01]  /*25c50*/  STS.U16 [R14+0x1800], R26 ;  /* 0x0018001a0e007388 */ /* 0x0105e20000000400 */
[----:B0-----:R-:W3:Y:S01]  /*25c60*/  LDL.LU R13, [R1+0x3f7c] ;  /* 0x003f7c00010d7983 */ /* 0x001ee20000300800 */
[----:B-1----:R-:W4:Y:S02]  /*25c70*/  LDL.LU R17, [R1+0x3f78] ;  /* 0x003f780001117983 */ /* 0x002f240000300800 */
[----:B--2---:R-:W2:Y:S02]  /*25c80*/  LDL.LU R26, [R1+0x3f74] ;  /* 0x003f7400011a7983 */ /* 0x004ea40000300800 */
[----:B------:R-:W-:Y:S01]  /*25c90*/  STS.U16 [R14+0x2000], R3 ;  /* 0x002000030e007388 */ /* 0x000fe20000000400 */
[----:B------:R-:W-:Y:S01]  /*25ca0*/  STS.U16 [R14+0x2800], R2 ;  /* 0x002800020e007388 */ /* 0x000fe20000000400 */
[----:B------:R-:W-:Y:S02]  /*25cb0*/  STS.U16 [R14+0x3000], R15 ;  /* 0x0030000f0e007388 */ /* 0x000fe40000000400 */
[----:B------:R-:W-:Y:S02]  /*25cc0*/  STS.U16 [R14+0x3800], R28 ;  /* 0x0038001c0e007388 */ /* 0x000fe40000000400 */
        /* <DEDUP_REMOVED lines=15> */
[----:B------:R0:W-:Y:S02]  /*25dc0*/  STS.U16 [R14+0xb800], R29 ;  /* 0x00b8001d0e007388 */ /* 0x0001e40000000400 */
[----:B0-----:R-:W0:Y:S01]  /*25dd0*/  S2R R29, SR_TID.X ;  /* 0x00000000001d7919 */ /* 0x001e220000002100 */
[----:B------:R-:W-:Y:S02]  /*25de0*/  STS.U16 [R14+0xc000], R11 ;  /* 0x00c0000b0e007388 */ /* 0x000fe40000000400 */
[----:B------:R-:W-:Y:S02]  /*25df0*/  STS.U16 [R14+0xc800], R23 ;  /* 0x00c800170e007388 */ /* 0x000fe40000000400 */
[----:B------:R1:W-:Y:S01]  /*25e00*/  STS.U16 [R14+0xd000], R12 ;  /* 0x00d0000c0e007388 */ /* 0x0003e20000000400 */
[----:B------:R0:W-:Y:S01]  /*25e10*/  STS.U16 [R14+0xd800], R16 ;  /* 0x00d800100e007388 */ /* 0x0001e20000000400 */
[----:B------:R0:W-:Y:S02]  /*25e20*/  STS.U16 [R14+0xe000], R25 ;  /* 0x00e000190e007388 */ /* 0x0001e40000000400 */
[----:B0-----:R-:W-:-:S05]  /*25e30*/  LOP3.LUT R29, R29, 0x7f, RZ, 0xc0, !PT ;  /* 0x0000007f1d1d7812 */ /* 0x001fca00078ec0ff */
[----:B------:R-:W-:-:S05]  /*25e40*/  IMAD.SHL.U32 R29, R29, 0x2, RZ ;  /* 0x000000021d1d7824 */ /* 0x000fca00078e00ff */
[----:B------:R-:W-:Y:S01]  /*25e50*/  LOP3.LUT R0, R29, 0x10, RZ, 0x3c, !PT ;  /* 0x000000101d007812 */ /* 0x000fe200078e3cff */
[----:B--2---:R-:W-:Y:S01]  /*25e60*/  STL [R1+0x3ec4], R26 ;  /* 0x003ec41a01007387 */ /* 0x004fe20000100800 */
[----:B----4-:R-:W-:Y:S02]  /*25e70*/  STL [R1+0x3ec8], R17 ;  /* 0x003ec81101007387 */ /* 0x010fe40000100800 */
[----:B------:R-:W2:Y:S02]  /*25e80*/  LDL.LU R28, [R1+0x50c] ;  /* 0x00050c00011c7983 */ /* 0x000ea40000300800 */
[----:B-1----:R-:W4:Y:S01]  /*25e90*/  LDL.LU R12, [R1+0x4f0] ;  /* 0x0004f000010c7983 */ /* 0x002f220000300800 */
[----:B------:R-:W4:Y:S01]  /*25ea0*/  LDL.LU R16, [R1+0x4d4] ;  /* 0x0004d40001107983 */ /* 0x000f220000300800 */
[----:B------:R-:W4:Y:S02]  /*25eb0*/  LDL.LU R25, [R1+0x4b8] ;  /* 0x0004b80001197983 */ /* 0x000f240000300800 */
[----:B------:R-:W4:Y:S01]  /*25ec0*/  LDL.LU R29, [R1+0x480] ;  /* 0x00048000011d7983 */ /* 0x000f220000300800 */
[----:B------:R-:W-:Y:S01]  /*25ed0*/  STS.U16 [R14+0xe800], R26 ;  /* 0x00e8001a0e007388 */ /* 0x000fe20000000400 */
[----:B------:R0:W-:Y:S03]  /*25ee0*/  STS.U16 [R14+0xf000], R17 ;  /* 0x00f000110e007388 */ /* 0x0001e60000000400 */
[----:B0-----:R-:W4:Y:S01]  /*25ef0*/  LDL.LU R17, [R1+0x1f0] ;  /* 0x0001f00001117983 */ /* 0x001f220000300800 */
[----:B------:R-:W4:Y:S02]  /*25f00*/  LDL.LU R26, [R1+0x1d8] ;  /* 0x0001d800011a7983 */ /* 0x000f240000300800 */
[----:B------:R-:W4:Y:S02]  /*25f10*/  LDL.LU R3, [R1+0x1c0] ;  /* 0x0001c00001037983 */ /* 0x000f240000300800 */
[----:B------:R-:W4:Y:S01]  /*25f20*/  LDL.LU R2, [R1+0x1a8] ;  /* 0x0001a80001027983 */ /* 0x000f220000300800 */
[----:B------:R-:W4:Y:S01]  /*25f30*/  LDL.LU R15, [R1+0x190] ;  /* 0x00019000010f7983 */ /* 0x000f220000300800 */
        /* <DEDUP_REMOVED lines=15> */
[----:B------:R-:W4:Y:S04]  /*26030*/  LDL.LU R23, [R1+0x10] ;  /* 0x0000100001177983 */ /* 0x000f280000300800 */
[----:B---3--:R-:W-:Y:S01]  /*26040*/  STS.U16 [R14+0xf800], R13 ;  /* 0x00f8000d0e007388 */ /* 0x008fe20000000400 */
[----:B------:R0:W-:Y:S03]  /*26050*/  STL [R1+0x3f3c], R14 ;  /* 0x003f3c0e01007387 */ /* 0x0001e60000100800 */
[----:B0-----:R-:W4:Y:S01]  /*26060*/  LDL.LU R14, [R1+0x20c] ;  /* 0x00020c00010e7983 */ /* 0x001f220000300800 */
[----:B------:R0:W-:Y:S03]  /*26070*/  STL [R1+0x3ecc], R13 ;  /* 0x003ecc0d01007387 */ /* 0x0001e60000100800 */
[----:B0-----:R-:W4:Y:S04]  /*26080*/  LDL.LU R13, [R1+0x22c] ;  /* 0x00022c00010d7983 */ /* 0x001f280000300800 */
[----:B--2---:R0:W-:Y:S01]  /*26090*/  STS.U16 [R0+0x100], R28 ;  /* 0x0001001c00007388 */ /* 0x0041e20000000400 */
[----:B----4-:R1:W-:Y:S03]  /*260a0*/  STS.U16 [R0+0x900], R12 ;  /* 0x0009000c00007388 */ /* 0x0103e60000000400 */
[----:B------:R2:W-:Y:S01]  /*260b0*/  STS.U16 [R0+0x1100], R16 ;  /* 0x0011001000007388 */ /* 0x0005e20000000400 */
[----:B------:R4:W-:Y:S03]  /*260c0*/  STS.U16 [R0+0x1900], R25 ;  /* 0x0019001900007388 */ /* 0x0009e60000000400 */
[----:B------:R4:W-:Y:S04]  /*260d0*/  STS.U16 [R0+0x2100], R29 ;  /* 0x0021001d00007388 */ /* 0x0009e80000000400 */
[----:B0-----:R-:W3:Y:S04]  /*260e0*/  LDL.LU R28, [R1+0x3f70] ;  /* 0x003f7000011c7983 */ /* 0x001ee80000300800 */
[----:B-1----:R-:W3:Y:S01]  /*260f0*/  LDL.LU R12, [R1+0x3f6c] ;  /* 0x003f6c00010c7983 */ /* 0x002ee20000300800 */
[----:B--2---:R-:W2:Y:S02]  /*26100*/  LDL.LU R16, [R1+0x3f68] ;  /* 0x003f680001107983 */ /* 0x004ea40000300800 */
[----:B----4-:R-:W4:Y:S01]  /*26110*/  LDL.LU R25, [R1+0x3f64] ;  /* 0x003f640001197983 */ /* 0x010f220000300800 */
[----:B------:R-:W2:Y:S04]  /*26120*/  LDL.LU R29, [R1+0x3f60] ;  /* 0x003f6000011d7983 */ /* 0x000ea80000300800 */
        /* <DEDUP_REMOVED lines=19> */
[----:B------:R0:W-:Y:S01]  /*26260*/  STS.U16 [R0+0xc100], R27 ;  /* 0x00c1001b00007388 */ /* 0x0001e20000000400 */
[----:B------:R-:W-:Y:S01]  /*26270*/  STS.U16 [R0+0xc900], R10 ;  /* 0x00c9000a00007388 */ /* 0x000fe20000000400 */
[----:B------:R-:W-:Y:S02]  /*26280*/  STS.U16 [R0+0xd100], R11 ;  /* 0x00d1000b00007388 */ /* 0x000fe40000000400 */
[----:B------:R-:W-:Y:S01]  /*26290*/  STS.U16 [R0+0xd900], R23 ;  /* 0x00d9001700007388 */ /* 0x000fe20000000400 */
[----:B---3--:R-:W-:-:S05]  /*262a0*/  LOP3.LUT R28, R28, 0x7f, RZ, 0xc0, !PT ;  /* 0x0000007f1c1c7812 */ /* 0x008fca00078ec0ff */
[----:B0-----:R-:W-:Y:S01]  /*262b0*/  IMAD.SHL.U32 R27, R28, 0x2, RZ ;  /* 0x000000021c1b7824 */ /* 0x001fe200078e00ff */
[----:B--2---:R-:W-:Y:S01]  /*262c0*/  STS.U16 [R0+0xe100], R29 ;  /* 0x00e1001d00007388 */ /* 0x004fe20000000400 */
[----:B----4-:R-:W-:Y:S02]  /*262d0*/  STS.U16 [R0+0xe900], R25 ;  /* 0x00e9001900007388 */ /* 0x010fe40000000400 */
[----:B------:R0:W-:Y:S01]  /*262e0*/  STS.U16 [R0+0xf100], R16 ;  /* 0x00f1001000007388 */ /* 0x0001e20000000400 */
[----:B------:R-:W-:Y:S01]  /*262f0*/  STL [R1+0x3ed0], R29 ;  /* 0x003ed01d01007387 */ /* 0x000fe20000100800 */
[----:B------:R1:W-:Y:S01]  /*26300*/  STL [R1+0x3ee8], R25 ;  /* 0x003ee81901007387 */ /* 0x0003e20000100800 */
[----:B0-----:R-:W-:-:S05]  /*26310*/  LOP3.LUT R0, R27, 0x20, RZ, 0x3c, !PT ;  /* 0x000000201b007812 */ /* 0x001fca00078e3cff */
[----:B------:R0:W-:Y:S01]  /*26320*/  STL [R1+0x3f5c], R0 ;  /* 0x003f5c0001007387 */ /* 0x0001e20000100800 */
[----:B------:R-:W2:Y:S02]  /*26330*/  LDL.LU R2, [R1+0x508] ;  /* 0x0005080001027983 */ /* 0x000ea40000300800 */
[----:B------:R-:W3:Y:S02]  /*26340*/  LDL.LU R10, [R1+0x4ec] ;  /* 0x0004ec00010a7983 */ /* 0x000ee40000300800 */
[----:B------:R-:W4:Y:S01]  /*26350*/  LDL.LU R11, [R1+0x4d0] ;  /* 0x0004d000010b7983 */ /* 0x000f220000300800 */
[----:B------:R-:W2:Y:S01]  /*26360*/  LDL.LU R23, [R1+0x4ac] ;  /* 0x0004ac0001177983 */ /* 0x000ea20000300800 */
[----:B------:R-:W2:Y:S02]  /*26370*/  LDL.LU R28, [R1+0x470] ;  /* 0x00047000011c7983 */ /* 0x000ea40000300800 */
[----:B-1----:R-:W2:Y:S02]  /*26380*/  LDL.LU R25, [R1+0x1ec] ;  /* 0x0001ec0001197983 */ /* 0x002ea40000300800 */
[----:B------:R-:W2:Y:S01]  /*26390*/  LDL.LU R29, [R1+0x1d4] ;  /* 0x0001d400011d7983 */ /* 0x000ea20000300800 */
[----:B------:R-:W2:Y:S01]  /*263a0*/  LDL.LU R13, [R1+0x1bc] ;  /* 0x0001bc00010d7983 */ /* 0x000ea20000300800 */
[----:B------:R-:W2:Y:S02]  /*263b0*/  LDL.LU R14, [R1+0x1a4] ;  /* 0x0001a400010e7983 */ /* 0x000ea40000300800 */
[----:B------:R-:W2:Y:S02]  /*263c0*/  LDL.LU R17, [R1+0x18c] ;  /* 0x00018c0001117983 */ /* 0x000ea40000300800 */
        /* <DEDUP_REMOVED lines=13> */
[----:B0-----:R-:W-:Y:S01]  /*264a0*/  LOP3.LUT R0, R27, 0x10, RZ, 0x3c, !PT ;  /* 0x000000101b007812 */ /* 0x001fe200078e3cff */
[----:B------:R-:W2:Y:S01]  /*264b0*/  LDL.LU R9, [R1+0x3c] ;  /* 0x00003c0001097983 */ /* 0x000ea20000300800 */
[----:B------:R-:W2:Y:S02]  /*264c0*/  LDL.LU R22, [R1+0x24] ;  /* 0x0000240001167983 */ /* 0x000ea40000300800 */
[----:B------:R-:W2:Y:S02]  /*264d0*/  LDL.LU R27, [R1+0xc] ;  /* 0x00000c00011b7983 */ /* 0x000ea40000300800 */
[----:B------:R0:W-:Y:S01]  /*264e0*/  STL [R1+0x3eec], R16 ;  /* 0x003eec1001007387 */ /* 0x0001e20000100800 */
[----:B------:R1:W-:Y:S04]  /*264f0*/  STS.U16 [R0+0xf900], R12 ;  /* 0x00f9000c00007388 */ /* 0x0003e80000000400 */
[----:B0-----:R-:W2:Y:S01]  /*26500*/  LDL.LU R16, [R1+0x208] ;  /* 0x0002080001107983 */ /* 0x001ea20000300800 */
[----:B-1----:R-:W2:Y:S02]  /*26510*/  LDL.LU R0, [R1+0x3f5c] ;  /* 0x003f5c0001007983 */ /* 0x002ea40000300800 */
[----:B------:R0:W-:Y:S02]  /*26520*/  STL [R1+0x3ef0], R12 ;  /* 0x003ef00c01007387 */ /* 0x0001e40000100800 */
[----:B0-----:R-:W4:Y:S04]  /*26530*/  LDL.LU R12, [R1+0x228] ;  /* 0x00022800010c7983 */ /* 0x001f280000300800 */
[----:B--2---:R0:W-:Y:S01]  /*26540*/  STS.U16 [R0+0x200], R2 ;  /* 0x0002000200007388 */ /* 0x0041e20000000400 */
[----:B---3--:R1:W-:Y:S02]  /*26550*/  STS.U16 [R0+0xa00], R10 ;  /* 0x000a000a00007388 */ /* 0x0083e40000000400 */
[----:B----4-:R2:W-:Y:S01]  /*26560*/  STS.U16 [R0+0x1200], R11 ;  /* 0x0012000b00007388 */ /* 0x0105e20000000400 */
[----:B------:R3:W-:Y:S04]  /*26570*/  STS.U16 [R0+0x1a00], R23 ;  /* 0x001a001700007388 */ /* 0x0007e80000000400 */
[----:B------:R3:W-:Y:S04]  /*26580*/  STS.U16 [R0+0x2200], R28 ;  /* 0x0022001c00007388 */ /* 0x0007e80000000400 */
[----:B0-----:R-:W4:Y:S01]  /*26590*/  LDL.LU R2, [R1+0x3f58] ;  /* 0x003f580001027983 */ /* 0x001f220000300800 */
[----:B-1----:R-:W4:Y:S03]  /*265a0*/  LDL.LU R10, [R1+0x3f54] ;  /* 0x003f5400010a7983 */ /* 0x002f260000300800 */
[----:B--2---:R-:W2:Y:S01]  /*265b0*/  LDL.LU R11, [R1+0x3f50] ;  /* 0x003f5000010b7983 */ /* 0x004ea20000300800 */
[----:B---3--:R-:W3:Y:S03]  /*265c0*/  LDL.LU R23, [R1+0x3f4c] ;  /* 0x003f4c0001177983 */ /* 0x008ee60000300800 */
[----:B------:R-:W2:Y:S04]  /*265d0*/  LDL.LU R28, [R1+0x3f48] ;  /* 0x003f4800011c7983 */ /* 0x000ea80000300800 */
[----:B------:R-:W-:Y:S01]  /*265e0*/  STS.U16 [R0+0x2a00], R12 ;  /* 0x002a000c00007388 */ /* 0x000fe20000000400 */
[----:B------:R-:W-:Y:S02]  /*265f0*/  STS.U16 [R0+0x3200], R16 ;  /* 0x0032001000007388 */ /* 0x000fe40000000400 */
[----:B------:R-:W-:Y:S02]  /*26600*/  STS.U16 [R0+0x3a00], R25 ;  /* 0x003a001900007388 */ /* 0x000fe40000000400 */
[----:B------:R-:W-:Y:S01]  /*26610*/  STS.U16 [R0+0x4200], R29 ;  /* 0x0042001d00007388 */ /* 0x000fe20000000400 */
[----:B------:R-:W-:Y:S01]  /*26620*/  STS.U16 [R0+0x4a00], R13 ;  /* 0x004a000d00007388 */ /* 0x000fe20000000400 */
[----:B------:R0:W-:Y:S03]  /*26630*/  STS.U16 [R0+0x5200], R14 ;  /* 0x0052000e00007388 */ /* 0x0001e60000000400 */
[----:B--2---:R-:W-:Y:S01]  /*26640*/  STL [R1+0x3ef4], R28 ;  /* 0x003ef41c01007387 */ /* 0x004fe20000100800 */
[----:B0-----:R-:W2:Y:S02]  /*26650*/  LDL.LU R14, [R1+0x4e8] ;  /* 0x0004e800010e7983 */ /* 0x001ea40000300800 */
[----:B------:R-:W-:Y:S02]  /*26660*/  STS.U16 [R0+0x5a00], R17 ;  /* 0x005a001100007388 */ /* 0x000fe40000000400 */
[----:B------:R-:W-:Y:S01]  /*26670*/  STS.U16 [R0+0x6200], R26 ;  /* 0x0062001a00007388 */ /* 0x000fe20000000400 */
[----:B------:R-:W-:Y:S01]  /*26680*/  STS.U16 [R0+0x6a00], R3 ;  /* 0x006a000300007388 */ /* 0x000fe20000000400 */
[----:B------:R-:W-:Y:S02]  /*26690*/  STS.U16 [R0+0x7200], R15 ;  /* 0x0072000f00007388 */ /* 0x000fe40000000400 */
[----:B------:R-:W-:Y:S02]  /*266a0*/  STS.U16 [R0+0x7a00], R4 ;  /* 0x007a000400007388 */ /* 0x000fe40000000400 */
[----:B------:R-:W-:Y:S01]  /*266b0*/  STS.U16 [R0+0x8200], R5 ;  /* 0x0082000500007388 */ /* 0x000fe20000000400 */
[----:B--2---:R0:W-:Y:S04]  /*266c0*/  STL [R1+0x3f40], R14 ;  /* 0x003f400e01007387 */ /* 0x0041e80000100800 */
[----:B0-----:R-:W2:Y:S04]  /*266d0*/  LDL.LU R14, [R1+0x504] ;  /* 0x00050400010e7983 */ /* 0x001ea80000300800 */
[----:B------:R-:W-:Y:S01]  /*266e0*/  STS.U16 [R0+0x8a00], R18 ;  /* 0x008a001200007388 */ /* 0x000fe20000000400 */
[----:B------:R-:W-:Y:S02]  /*266f0*/  STS.U16 [R0+0x9200], R19 ;  /* 0x0092001300007388 */ /* 0x000fe40000000400 */
[----:B------:R4:W-:Y:S02]  /*26700*/  STS.U16 [R0+0x9a00], R20 ;  /* 0x009a001400007388 */ /* 0x0009e40000000400 */
[----:B------:R-:W-:Y:S01]  /*26710*/  STS.U16 [R0+0xa200], R6 ;  /* 0x00a2000600007388 */ /* 0x000fe20000000400 */
[----:B------:R-:W-:Y:S01]  /*26720*/  STS.U16 [R0+0xaa00], R7 ;  /* 0x00aa000700007388 */ /* 0x000fe20000000400 */
[----:B------:R-:W-:Y:S02]  /*26730*/  STS.U16 [R0+0xb200], R21 ;  /* 0x00b2001500007388 */ /* 0x000fe40000000400 */
[----:B------:R-:W-:Y:S02]  /*26740*/  STS.U16 [R0+0xba00], R24 ;  /* 0x00ba001800007388 */ /* 0x000fe40000000400 */
[----:B------:R0:W-:Y:S01]  /*26750*/  STS.U16 [R0+0xc200], R8 ;  /* 0x00c2000800007388 */ /* 0x0001e20000000400 */
[----:B------:R1:W-:Y:S01]  /*26760*/  STS.U16 [R0+0xca00], R9 ;  /* 0x00ca000900007388 */ /* 0x0003e20000000400 */
[----:B------:R0:W-:Y:S02]  /*26770*/  STS.U16 [R0+0xd200], R22 ;  /* 0x00d2001600007388 */ /* 0x0001e40000000400 */
[----:B------:R0:W-:Y:S02]  /*26780*/  STS.U16 [R0+0xda00], R27 ;  /* 0x00da001b00007388 */ /* 0x0001e40000000400 */
[----:B------:R0:W-:Y:S02]  /*26790*/  STS.U16 [R0+0xe200], R28 ;  /* 0x00e2001c00007388 */ /* 0x0001e40000000400 */
[----:B----4-:R-:W-:-:S02]  /*267a0*/  IMAD.SHL.U32 R20, R2, 0x2, RZ ;  /* 0x0000000202147824 */ /* 0x010fc400078e00ff */
[----:B------:R-:W-:Y:S01]  /*267b0*/  IMAD.SHL.U32 R2, R2, 0x2, RZ ;  /* 0x0000000202027824 */ /* 0x000fe200078e00ff */
[----:B--2---:R2:W-:Y:S01]  /*267c0*/  STL [R1+0x3f44], R14 ;  /* 0x003f440e01007387 */ /* 0x0045e20000100800 */
[----:B0-----:R-:W4:Y:S02]  /*267d0*/  LDL.LU R8, [R1+0x4cc] ;  /* 0x0004cc0001087983 */ /* 0x001f240000300800 */
[----:B-1----:R-:W4:Y:S02]  /*267e0*/  LDL.LU R9, [R1+0x4a8] ;  /* 0x0004a80001097983 */ /* 0x002f240000300800 */
        /* <DEDUP_REMOVED lines=17> */
[----:B--2---:R-:W-:Y:S01]  /*26900*/  LOP3.LUT R14, R2, 0x20, RZ, 0x3c, !PT ;  /* 0x00000020020e7812 */ /* 0x004fe200078e3cff */
[----:B------:R-:W2:Y:S01]  /*26910*/  LDL.LU R7, [R1+0x50] ;  /* 0x0000500001077983 */ /* 0x000ea20000300800 */
[----:B------:R-:W2:Y:S02]  /*26920*/  LDL.LU R21, [R1+0x38] ;  /* 0x0000380001157983 */ /* 0x000ea40000300800 */
[----:B------:R-:W2:Y:S02]  /*26930*/  LDL.LU R24, [R1+0x20] ;  /* 0x0000200001187983 */ /* 0x000ea40000300800 */
[----:B------:R-:W2:Y:S01]  /*26940*/  LDL.LU R2, [R1+0x8] ;  /* 0x0000080001027983 */ /* 0x000ea20000300800 */
[----:B---3--:R-:W-:Y:S04]  /*26950*/  STS.U16 [R14+0xea00], R23 ;  /* 0x00ea00170e007388 */ /* 0x008fe80000000400 */
[----:B------:R0:W-:Y:S01]  /*26960*/  STL [R1+0x3ef8], R23 ;  /* 0x003ef81701007387 */ /* 0x0001e20000100800 */
[----:B------:R-:W-:Y:S02]  /*26970*/  STS.U16 [R14+0xf200], R11 ;  /* 0x00f2000b0e007388 */ /* 0x000fe40000000400 */
[----:B------:R-:W-:Y:S01]  /*26980*/  STS.U16 [R14+0xfa00], R10 ;  /* 0x00fa000a0e007388 */ /* 0x000fe20000000400 */
[----:B0-----:R-:W4:Y:S01]  /*26990*/  LDL.LU R23, [R1+0x1d0] ;  /* 0x0001d00001177983 */ /* 0x001f220000300800 */
[----:B------:R0:W-:Y:S03]  /*269a0*/  STL [R1+0x3efc], R11 ;  /* 0x003efc0b01007387 */ /* 0x0001e60000100800 */
[----:B0-----:R-:W2:Y:S01]  /*269b0*/  LDL.LU R11, [R1+0x1e8] ;  /* 0x0001e800010b7983 */ /* 0x001ea20000300800 */
[----:B------:R-:W2:Y:S01]  /*269c0*/  LDL.LU R14, [R1+0x3f44] ;  /* 0x003f4400010e7983 */ /* 0x000ea20000300800 */
[C---:B------:R-:W-:Y:S01]  /*269d0*/  LOP3.LUT R3, R20.reuse, 0x30, RZ, 0x3c, !PT ;  /* 0x0000003014037812 */ /* 0x040fe200078e3cff */
[----:B------:R0:W-:Y:S02]  /*269e0*/  STL [R1+0x3f00], R10 ;  /* 0x003f000a01007387 */ /* 0x0001e40000100800 */
[----:B0-----:R-:W4:Y:S04]  /*269f0*/  LDL.LU R10, [R1+0x204] ;  /* 0x00020400010a7983 */ /* 0x001f280000300800 */
[----:B--2---:R0:W-:Y:S04]  /*26a00*/  STS.U16 [R3+0x300], R14 ;  /* 0x0003000e03007388 */ /* 0x0041e80000000400 */
[----:B0-----:R-:W2:Y:S04]  /*26a10*/  LDL.LU R14, [R1+0x3f40] ;  /* 0x003f4000010e7983 */ /* 0x001ea80000300800 */
[----:B--2---:R0:W-:Y:S01]  /*26a20*/  STS.U16 [R3+0xb00], R14 ;  /* 0x000b000e03007388 */ /* 0x0041e20000000400 */
[----:B----4-:R1:W-:Y:S02]  /*26a30*/  STS.U16 [R3+0x1300], R8 ;  /* 0x0013000803007388 */ /* 0x0103e40000000400 */
[----:B------:R2:W-:Y:S02]  /*26a40*/  STS.U16 [R3+0x1b00], R9 ;  /* 0x001b000903007388 */ /* 0x0005e40000000400 */
[----:B------:R4:W-:Y:S01]  /*26a50*/  STS.U16 [R3+0x2300], R22 ;  /* 0x0023001603007388 */ /* 0x0009e20000000400 */
[----:B------:R4:W-:Y:S04]  /*26a60*/  STS.U16 [R3+0x2b00], R27 ;  /* 0x002b001b03007388 */ /* 0x0009e80000000400 */
[----:B0-----:R-:W3:Y:S01]  /*26a70*/  LDL.LU R14, [R1+0x3f3c] ;  /* 0x003f3c00010e7983 */ /* 0x001ee20000300800 */
[----:B-1----:R-:W3:Y:S02]  /*26a80*/  LDL.LU R8, [R1+0x3f38] ;  /* 0x003f380001087983 */ /* 0x002ee40000300800 */
        /* <DEDUP_REMOVED lines=20> */
[----:B------:R0:W-:Y:S02]  /*26bd0*/  STS.U16 [R3+0xbb00], R6 ;  /* 0x00bb000603007388 */ /* 0x0001e40000000400 */
[----:B------:R1:W-:Y:S02]  /*26be0*/  STS.U16 [R3+0xc300], R7 ;  /* 0x00c3000703007388 */ /* 0x0003e40000000400 */
[----:B------:R1:W-:Y:S01]  /*26bf0*/  STS.U16 [R3+0xcb00], R21 ;  /* 0x00cb001503007388 */ /* 0x0003e20000000400 */
[----:B------:R1:W-:Y:S01]  /*26c00*/  STS.U16 [R3+0xd300], R24 ;  /* 0x00d3001803007388 */ /* 0x0003e20000000400 */
[----:B------:R1:W-:Y:S03]  /*26c10*/  STS.U16 [R3+0xdb00], R2 ;  /* 0x00db000203007388 */ /* 0x0003e60000000400 */
[----:B0-----:R-:W3:Y:S01]  /*26c20*/  LDL.LU R6, [R1+0x500] ;  /* 0x0005000001067983 */ /* 0x001ee20000300800 */
[----:B-1----:R-:W3:Y:S03]  /*26c30*/  LDL.LU R7, [R1+0x4e4] ;  /* 0x0004e40001077983 */ /* 0x002ee60000300800 */
[----:B------:R-:W3:Y:S01]  /*26c40*/  LDL.LU R21, [R1+0x4c8] ;  /* 0x0004c80001157983 */ /* 0x000ee20000300800 */
[----:B------:R-:W3:Y:S03]  /*26c50*/  LDL.LU R24, [R1+0x4a4] ;  /* 0x0004a40001187983 */ /* 0x000ee60000300800 */
[----:B------:R-:W3:Y:S01]  /*26c60*/  LDL.LU R2, [R1+0x460] ;  /* 0x0004600001027983 */ /* 0x000ee20000300800 */
[----:B------:R-:W3:Y:S02]  /*26c70*/  LDL.LU R10, [R1+0x1b4] ;  /* 0x0001b400010a7983 */ /* 0x000ee40000300800 */
[----:B------:R-:W3:Y:S02]  /*26c80*/  LDL.LU R18, [R1+0x19c] ;  /* 0x00019c0001127983 */ /* 0x000ee40000300800 */
[----:B------:R-:W3:Y:S01]  /*26c90*/  LDL.LU R19, [R1+0x184] ;  /* 0x0001840001137983 */ /* 0x000ee20000300800 */
[----:B------:R-:W-:Y:S01]  /*26ca0*/  LOP3.LUT R0, R20, 0x40, RZ, 0x3c, !PT ;  /* 0x0000004014007812 */ /* 0x000fe200078e3cff */
[----:B--2---:R-:W-:Y:S04]  /*26cb0*/  STS.U16 [R3+0xe300], R27 ;  /* 0x00e3001b03007388 */ /* 0x004fe80000000400 */
[----:B------:R0:W-:Y:S01]  /*26cc0*/  STL [R1+0x3f04], R27 ;  /* 0x003f041b01007387 */ /* 0x0001e20000100800 */
[----:B----4-:R-:W-:Y:S02]  /*26cd0*/  STS.U16 [R3+0xeb00], R22 ;  /* 0x00eb001603007388 */ /* 0x010fe40000000400 */
[----:B------:R-:W-:Y:S01]  /*26ce0*/  STS.U16 [R3+0xf300], R9 ;  /* 0x00f3000903007388 */ /* 0x000fe20000000400 */
[----:B0-----:R-:W2:Y:S01]  /*26cf0*/  LDL.LU R27, [R1+0x1cc] ;  /* 0x0001cc00011b7983 */ /* 0x001ea20000300800 */
[----:B------:R0:W-:Y:S03]  /*26d00*/  STL [R1+0x3f08], R22 ;  /* 0x003f081601007387 */ /* 0x0001e60000100800 */
[----:B0-----:R-:W4:Y:S01]  /*26d10*/  LDL.LU R22, [R1+0x1e4] ;  /* 0x0001e40001167983 */ /* 0x001f220000300800 */
[----:B------:R-:W2:Y:S02]  /*26d20*/  LDL.LU R20, [R1+0x16c] ;  /* 0x00016c0001147983 */ /* 0x000ea40000300800 */
[----:B------:R0:W-:Y:S02]  /*26d30*/  STL [R1+0x3f0c], R9 ;  /* 0x003f0c0901007387 */ /* 0x0001e40000100800 */
[----:B0-----:R-:W2:Y:S01]  /*26d40*/  LDL.LU R9, [R1+0x200] ;  /* 0x0002000001097983 */ /* 0x001ea20000300800 */
        /* <DEDUP_REMOVED lines=8> */
[----:B------:R-:W2:Y:S03]  /*26dd0*/  LDL.LU R17, [R1+0x94] ;  /* 0x0000940001117983 */ /* 0x000ea60000300800 */
[----:B---3--:R0:W-:Y:S01]  /*26de0*/  STS.U16 [R3+0xfb00], R8 ;  /* 0x00fb000803007388 */ /* 0x0081e20000000400 */
[----:B------:R-:W3:Y:S03]  /*26df0*/  LDL.LU R26, [R1+0x7c] ;  /* 0x00007c00011a7983 */ /* 0x000ee60000300800 */
[----:B0-----:R-:W2:Y:S01]  /*26e00*/  LDL.LU R3, [R1+0x64] ;  /* 0x0000640001037983 */ /* 0x001ea20000300800 */
[----:B------:R-:W2:Y:S02]  /*26e10*/  LDL.LU R15, [R1+0x4c] ;  /* 0x00004c00010f7983 */ /* 0x000ea40000300800 */
[----:B------:R-:W2:Y:S02]  /*26e20*/  LDL.LU R4, [R1+0x34] ;  /* 0x0000340001047983 */ /* 0x000ea40000300800 */
[----:B------:R-:W2:Y:S01]  /*26e30*/  LDL.LU R5, [R1+0x1c] ;  /* 0x00001c0001057983 */ /* 0x000ea20000300800 */
[----:B------:R0:W-:Y:S04]  /*26e40*/  STL [R1+0x3f14], R8 ;  /* 0x003f140801007387 */ /* 0x0001e80000100800 */
[----:B0-----:R-:W2:Y:S04]  /*26e50*/  LDL.LU R8, [R1+0x220] ;  /* 0x0002200001087983 */ /* 0x001ea80000300800 */
[----:B------:R0:W-:Y:S01]  /*26e60*/  STS.U16 [R0+0x400], R6 ;  /* 0x0004000600007388 */ /* 0x0001e20000000400 */
[----:B------:R1:W-:Y:S02]  /*26e70*/  STS.U16 [R0+0xc00], R7 ;  /* 0x000c000700007388 */ /* 0x0003e40000000400 */
[----:B------:R1:W-:Y:S02]  /*26e80*/  STS.U16 [R0+0x1400], R21 ;  /* 0x0014001500007388 */ /* 0x0003e40000000400 */
[----:B------:R1:W-:Y:S01]  /*26e90*/  STS.U16 [R0+0x1c00], R24 ;  /* 0x001c001800007388 */ /* 0x0003e20000000400 */
[----:B------:R1:W-:Y:S04]  /*26ea0*/  STS.U16 [R0+0x2400], R2 ;  /* 0x0024000200007388 */ /* 0x0003e80000000400 */
[----:B0-----:R-:W3:Y:S01]  /*26eb0*/  LDL.LU R6, [R1+0x3f28] ;  /* 0x003f280001067983 */ /* 0x001ee20000300800 */
[----:B-1----:R-:W3:Y:S03]  /*26ec0*/  LDL.LU R7, [R1+0x3f24] ;  /* 0x003f240001077983 */ /* 0x002ee60000300800 */
[----:B------:R-:W3:Y:S01]  /*26ed0*/  LDL.LU R21, [R1+0x3f20] ;  /* 0x003f200001157983 */ /* 0x000ee20000300800 */
[----:B------:R-:W3:Y:S03]  /*26ee0*/  LDL.LU R24, [R1+0x3f1c] ;  /* 0x003f1c0001187983 */ /* 0x000ee60000300800 */
[----:B------:R-:W3:Y:S04]  /*26ef0*/  LDL.LU R2, [R1+0x3f18] ;  /* 0x003f180001027983 */ /* 0x000ee80000300800 */
[----:B--2---:R-:W-:Y:S01]  /*26f00*/  STS.U16 [R0+0x2c00], R8 ;  /* 0x002c000800007388 */ /* 0x004fe20000000400 */
[----:B------:R-:W-:Y:S02]  /*26f10*/  STS.U16 [R0+0x3400], R9 ;  /* 0x0034000900007388 */ /* 0x000fe40000000400 */
[----:B----4-:R-:W-:Y:S02]  /*26f20*/  STS.U16 [R0+0x3c00], R22 ;  /* 0x003c001600007388 */ /* 0x010fe40000000400 */
[----:B------:R-:W-:Y:S01]  /*26f30*/  STS.U16 [R0+0x4400], R27 ;  /* 0x0044001b00007388 */ /* 0x000fe20000000400 */
[----:B------:R-:W-:Y:S01]  /*26f40*/  STS.U16 [R0+0x4c00], R10 ;  /* 0x004c000a00007388 */ /* 0x000fe20000000400 */
[----:B------:R0:W-:Y:S02]  /*26f50*/  STS.U16 [R0+0x5400], R18 ;  /* 0x0054001200007388 */ /* 0x0001e40000000400 */
[----:B------:R1:W-:Y:S02]  /*26f60*/  STS.U16 [R0+0x5c00], R19 ;  /* 0x005c001300007388 */ /* 0x0003e40000000400 */
[----:B------:R2:W-:Y:S01]  /*26f70*/  STS.U16 [R0+0x6400], R20 ;  /* 0x0064001400007388 */ /* 0x0005e20000000400 */
        /* <DEDUP_REMOVED lines=9> */
[----:B---3--:R-:W-:Y:S02]  /*27010*/  STS.U16 [R0+0xb400], R26 ;  /* 0x00b4001a00007388 */ /* 0x008fe40000000400 */
[----:B------:R-:W-:Y:S01]  /*27020*/  STS.U16 [R0+0xbc00], R3 ;  /* 0x00bc000300007388 */ /* 0x000fe20000000400 */
[----:B0-----:R-:W3:Y:S01]  /*27030*/  LDL.LU R18, [R1+0x4fc] ;  /* 0x0004fc0001127983 */ /* 0x001ee20000300800 */
[----:B------:R-:W-:Y:S02]  /*27040*/  STS.U16 [R0+0xc400], R15 ;  /* 0x00c4000f00007388 */ /* 0x000fe40000000400 */
[----:B-1----:R-:W4:Y:S02]  /*27050*/  LDL.LU R19, [R1+0x4e0] ;  /* 0x0004e00001137983 */ /* 0x002f240000300800 */
[----:B------:R-:W-:Y:S01]  /*27060*/  STS.U16 [R0+0xcc00], R4 ;  /* 0x00cc000400007388 */ /* 0x000fe20000000400 */
[----:B--2---:R-:W2:Y:S04]  /*27070*/  LDL.LU R20, [R1+0x4c4] ;  /* 0x0004c40001147983 */ /* 0x004ea80000300800 */
[----:B------:R-:W-:Y:S01]  /*27080*/  STS.U16 [R0+0xd400], R5 ;  /* 0x00d4000500007388 */ /* 0x000fe20000000400 */
[----:B------:R0:W-:Y:S02]  /*27090*/  STS.U16 [R0+0xdc00], R2 ;  /* 0x00dc000200007388 */ /* 0x0001e40000000400 */
[----:B------:R-:W2:Y:S01]  /*270a0*/  LDL.LU R8, [R1+0x494] ;  /* 0x0004940001087983 */ /* 0x000ea20000300800 */
[----:B0-----:R-:W2:Y:S01]  /*270b0*/  LDL.LU R2, [R1+0x39c] ;  /* 0x00039c0001027983 */ /* 0x001ea20000300800 */
[----:B------:R-:W2:Y:S02]  /*270c0*/  LDL.LU R13, [R1+0x21c] ;  /* 0x00021c00010d7983 */ /* 0x000ea40000300800 */
[----:B------:R-:W2:Y:S02]  /*270d0*/  LDL.LU R17, [R1+0x1fc] ;  /* 0x0001fc0001117983 */ /* 0x000ea40000300800 */
[----:B------:R-:W-:Y:S01]  /*270e0*/  STS.U16 [R0+0xe400], R24 ;  /* 0x00e4001800007388 */ /* 0x000fe20000000400 */
[----:B------:R-:W2:Y:S04]  /*270f0*/  LDL.LU R26, [R1+0x1e0] ;  /* 0x0001e000011a7983 */ /* 0x000ea80000300800 */
[----:B------:R-:W-:Y:S01]  /*27100*/  STS.U16 [R0+0xec00], R21 ;  /* 0x00ec001500007388 */ /* 0x000fe20000000400 */
[----:B------:R-:W2:Y:S02]  /*27110*/  LDL.LU R3, [R1+0x1c8] ;  /* 0x0001c80001037983 */ /* 0x000ea40000300800 */
[----:B------:R-:W-:Y:S02]  /*27120*/  STS.U16 [R0+0xf400], R7 ;  /* 0x00f4000700007388 */ /* 0x000fe40000000400 */
[----:B------:R-:W2:Y:S01]  /*27130*/  LDL.LU R15, [R1+0x1b0] ;  /* 0x0001b000010f7983 */ /* 0x000ea20000300800 */
[----:B------:R0:W-:Y:S01]  /*27140*/  STS.U16 [R0+0xfc00], R6 ;  /* 0x00fc000600007388 */ /* 0x0001e20000000400 */
[----:B------:R-:W-:-:S03]  /*27150*/  LOP3.LUT R29, R14, 0x50, RZ, 0x3c, !PT ;  /* 0x000000500e1d7812 */ /* 0x000fc600078e3cff */
        /* <DEDUP_REMOVED lines=12> */
[----:B------:R-:W2:Y:S04]  /*27220*/  LDL.LU R5, [R1+0x60] ;  /* 0x0000600001057983 */ /* 0x000ea80000300800 */
[----:B---3--:R0:W-:Y:S01]  /*27230*/  STS.U16 [R29+0x500], R18 ;  /* 0x000500121d007388 */ /* 0x0081e20000000400 */
[----:B----4-:R1:W-:Y:S03]  /*27240*/  STS.U16 [R29+0xd00], R19 ;  /* 0x000d00131d007388 */ /* 0x0103e60000000400 */
[----:B--2---:R2:W-:Y:S01]  /*27250*/  STS.U16 [R29+0x1500], R20 ;  /* 0x001500141d007388 */ /* 0x0045e20000000400 */
[----:B------:R3:W-:Y:S03]  /*27260*/  STS.U16 [R29+0x1d00], R8 ;  /* 0x001d00081d007388 */ /* 0x0007e60000000400 */
[----:B0-----:R-:W2:Y:S01]  /*27270*/  LDL.LU R18, [R1+0x48] ;  /* 0x0000480001127983 */ /* 0x001ea20000300800 */
[----:B-1----:R-:W2:Y:S03]  /*27280*/  LDL.LU R19, [R1+0x30] ;  /* 0x0000300001137983 */ /* 0x002ea60000300800 */
[----:B--2---:R-:W2:Y:S01]  /*27290*/  LDL.LU R20, [R1+0x18] ;  /* 0x0000180001147983 */ /* 0x004ea20000300800 */
[----:B---3--:R-:W3:Y:S03]  /*272a0*/  LDL.LU R8, [R1+0x3f14] ;  /* 0x003f140001087983 */ /* 0x008ee60000300800 */
[----:B------:R0:W-:Y:S04]  /*272b0*/  STS.U16 [R29+0x2500], R2 ;  /* 0x002500021d007388 */ /* 0x0001e80000000400 */
[----:B0-----:R-:W2:Y:S01]  /*272c0*/  LDL.LU R2, [R1+0x3f10] ;  /* 0x003f100001027983 */ /* 0x001ea20000300800 */
[----:B------:R0:W-:Y:S02]  /*272d0*/  STS.U16 [R29+0x2d00], R13 ;  /* 0x002d000d1d007388 */ /* 0x0001e40000000400 */
[----:B------:R1:W-:Y:S02]  /*272e0*/  STS.U16 [R29+0x3500], R17 ;  /* 0x003500111d007388 */ /* 0x0003e40000000400 */
[----:B------:R1:W-:Y:S01]  /*272f0*/  STS.U16 [R29+0x3d00], R26 ;  /* 0x003d001a1d007388 */ /* 0x0003e20000000400 */
[----:B------:R1:W-:Y:S01]  /*27300*/  STS.U16 [R29+0x4500], R3 ;  /* 0x004500031d007388 */ /* 0x0003e20000000400 */
[----:B------:R-:W-:Y:S03]  /*27310*/  STS.U16 [R29+0x4d00], R15 ;  /* 0x004d000f1d007388 */ /* 0x000fe60000000400 */
[----:B0-----:R-:W3:Y:S01]  /*27320*/  LDL.LU R13, [R1+0x4f8] ;  /* 0x0004f800010d7983 */ /* 0x001ee20000300800 */
[----:B-1----:R-:W3:Y:S03]  /*27330*/  LDL.LU R17, [R1+0x4dc] ;  /* 0x0004dc0001117983 */ /* 0x002ee60000300800 */
[----:B------:R-:W3:Y:S01]  /*27340*/  LDL.LU R26, [R1+0x4c0] ;  /* 0x0004c000011a7983 */ /* 0x000ee20000300800 */
[----:B------:R-:W3:Y:S03]  /*27350*/  LDL.LU R3, [R1+0x490] ;  /* 0x0004900001037983 */ /* 0x000ee60000300800 */
[----:B--2---:R0:W-:Y:S01]  /*27360*/  STS.U16 [R29+0x5500], R2 ;  /* 0x005500021d007388 */ /* 0x0041e20000000400 */
[----:B------:R1:W-:Y:S02]  /*27370*/  STS.U16 [R29+0x5d00], R0 ;  /* 0x005d00001d007388 */ /* 0x0003e40000000400 */
[----:B------:R2:W-:Y:S02]  /*27380*/  STS.U16 [R29+0x6500], R9 ;  /* 0x006500091d007388 */ /* 0x0005e40000000400 */
[----:B------:R2:W-:Y:S01]  /*27390*/  STS.U16 [R29+0x6d00], R22 ;  /* 0x006d00161d007388 */ /* 0x0005e20000000400 */
[----:B------:R3:W-:Y:S01]  /*273a0*/  STS.U16 [R29+0x7500], R27 ;  /* 0x0075001b1d007388 */ /* 0x0007e20000000400 */
[----:B------:R3:W-:Y:S03]  /*273b0*/  STS.U16 [R29+0x7d00], R10 ;  /* 0x007d000a1d007388 */ /* 0x0007e60000000400 */
[----:B0-----:R-:W2:Y:S01]  /*273c0*/  LDL.LU R2, [R1+0x23c] ;  /* 0x00023c0001027983 */ /* 0x001ea20000300800 */
[----:B------:R-:W2:Y:S02]  /*273d0*/  LDL.LU R15, [R1+0x210] ;  /* 0x00021000010f7983 */ /* 0x000ea40000300800 */
[----:B-1----:R-:W2:Y:S02]  /*273e0*/  LDL.LU R0, [R1+0x1f8] ;  /* 0x0001f80001007983 */ /* 0x002ea40000300800 */
[----:B--2---:R-:W2:Y:S01]  /*273f0*/  LDL.LU R9, [R1+0x3f0c] ;  /* 0x003f0c0001097983 */ /* 0x004ea20000300800 */
[----:B------:R-:W2:Y:S01]  /*27400*/  LDL.LU R22, [R1+0x3f08] ;  /* 0x003f080001167983 */ /* 0x000ea20000300800 */
[----:B---3--:R-:W3:Y:S02]  /*27410*/  LDL.LU R27, [R1+0x3f04] ;  /* 0x003f0400011b7983 */ /* 0x008ee40000300800 */
[----:B------:R-:W2:Y:S01]  /*27420*/  LDL.LU R10, [R1+0x3f00] ;  /* 0x003f0000010a7983 */ /* 0x000ea20000300800 */
[----:B------:R0:W-:Y:S01]  /*27430*/  STS.U16 [R29+0x8500], R11 ;  /* 0x0085000b1d007388 */ /* 0x0001e20000000400 */
[----:B------:R1:W-:Y:S02]  /*27440*/  STS.U16 [R29+0x8d00], R23 ;  /* 0x008d00171d007388 */ /* 0x0003e40000000400 */
[----:B------:R1:W-:Y:S02]  /*27450*/  STS.U16 [R29+0x9500], R28 ;  /* 0x0095001c1d007388 */ /* 0x0003e40000000400 */
[----:B------:R1:W-:Y:S01]  /*27460*/  STS.U16 [R29+0x9d00], R12 ;  /* 0x009d000c1d007388 */ /* 0x0003e20000000400 */
[----:B------:R1:W-:Y:S01]  /*27470*/  STS.U16 [R29+0xa500], R16 ;  /* 0x00a500101d007388 */ /* 0x0003e20000000400 */
[----:B------:R1:W-:Y:S03]  /*27480*/  STS.U16 [R29+0xad00], R25 ;  /* 0x00ad00191d007388 */ /* 0x0003e60000000400 */
[----:B0-----:R-:W2:Y:S01]  /*27490*/  LDL.LU R11, [R1+0x3efc] ;  /* 0x003efc00010b7983 */ /* 0x001ea20000300800 */
[----:B-1----:R-:W2:Y:S03]  /*274a0*/  LDL.LU R23, [R1+0x3ef8] ;  /* 0x003ef80001177983 */ /* 0x002ea60000300800 */
[----:B------:R-:W2:Y:S01]  /*274b0*/  LDL.LU R28, [R1+0x3ef4] ;  /* 0x003ef400011c7983 */ /* 0x000ea20000300800 */
[----:B------:R-:W2:Y:S03]  /*274c0*/  LDL.LU R12, [R1+0x3ef0] ;  /* 0x003ef000010c7983 */ /* 0x000ea60000300800 */
[----:B------:R-:W2:Y:S01]  /*274d0*/  LDL.LU R16, [R1+0x3eec] ;  /* 0x003eec0001107983 */ /* 0x000ea20000300800 */
[----:B------:R-:W2:Y:S03]  /*274e0*/  LDL.LU R25, [R1+0x3ee8] ;  /* 0x003ee80001197983 */ /* 0x000ea60000300800 */
[----:B------:R0:W-:Y:S01]  /*274f0*/  STS.U16 [R29+0xb500], R4 ;  /* 0x00b500041d007388 */ /* 0x0001e20000000400 */
[----:B------:R1:W-:Y:S02]  /*27500*/  STS.U16 [R29+0xbd00], R5 ;  /* 0x00bd00051d007388 */ /* 0x0003e40000000400 */
[----:B------:R1:W-:Y:S02]  /*27510*/  STS.U16 [R29+0xc500], R18 ;  /* 0x00c500121d007388 */ /* 0x0003e40000000400 */
[----:B------:R1:W-:Y:S01]  /*27520*/  STS.U16 [R29+0xcd00], R19 ;  /* 0x00cd00131d007388 */ /* 0x0003e20000000400 */
[----:B------:R1:W-:Y:S04]  /*27530*/  STS.U16 [R29+0xd500], R20 ;  /* 0x00d500141d007388 */ /* 0x0003e80000000400 */
[----:B0-----:R-:W2:Y:S01]  /*27540*/  LDL.LU R4, [R1+0x3ee4] ;  /* 0x003ee40001047983 */ /* 0x001ea20000300800 */
[----:B-1----:R-:W2:Y:S03]  /*27550*/  LDL.LU R5, [R1+0x3ee0] ;  /* 0x003ee00001057983 */ /* 0x002ea60000300800 */
[----:B------:R-:W2:Y:S01]  /*27560*/  LDL.LU R18, [R1+0x3edc] ;  /* 0x003edc0001127983 */ /* 0x000ea20000300800 */
[----:B------:R-:W2:Y:S03]  /*27570*/  LDL.LU R19, [R1+0x3ed8] ;  /* 0x003ed80001137983 */ /* 0x000ea60000300800 */
[----:B------:R-:W2:Y:S01]  /*27580*/  LDL.LU R20, [R1+0x3ed4] ;  /* 0x003ed40001147983 */ /* 0x000ea20000300800 */
[----:B------:R-:W-:-:S03]  /*27590*/  LOP3.LUT R14, R14, 0x60, RZ, 0x3c, !PT ;  /* 0x000000600e0e7812 */ /* 0x000fc600078e3cff */
[----:B--2---:R-:W-:Y:S01]  /*275a0*/  STS.U16 [R29+0xdd00], R20 ;  /* 0x00dd00141d007388 */ /* 0x004fe20000000400 */
[----:B------:R-:W-:Y:S02]  /*275b0*/  STS.U16 [R29+0xe500], R19 ;  /* 0x00e500131d007388 */ /* 0x000fe40000000400 */
[----:B------:R-:W-:Y:S02]  /*275c0*/  STS.U16 [R29+0xed00], R18 ;  /* 0x00ed00121d007388 */ /* 0x000fe40000000400 */
[----:B------:R0:W-:Y:S01]  /*275d0*/  STS.U16 [R29+0xf500], R5 ;  /* 0x00f500051d007388 */ /* 0x0001e20000000400 */
[----:B------:R1:W-:Y:S01]  /*275e0*/  STS.U16 [R29+0xfd00], R4 ;  /* 0x00fd00041d007388 */ /* 0x0003e20000000400 */
[----:B------:R2:W-:Y:S02]  /*275f0*/  STS.U16 [R14+0x600], R13 ;  /* 0x0006000d0e007388 */ /* 0x0005e40000000400 */
[----:B------:R2:W-:Y:S02]  /*27600*/  STS.U16 [R14+0xe00], R17 ;  /* 0x000e00110e007388 */ /* 0x0005e40000000400 */
[----:B------:R3:W-:Y:S01]  /*27610*/  STS.U16 [R14+0x1600], R26 ;  /* 0x0016001a0e007388 */ /* 0x0007e20000000400 */
[----:B------:R3:W-:Y:S04]  /*27620*/  STS.U16 [R14+0x1e00], R3 ;  /* 0x001e00030e007388 */ /* 0x0007e80000000400 */
[----:B0-----:R-:W4:Y:S01]  /*27630*/  LDL R5, [R1+0xc14] ;  /* 0x000c140001057983 */ /* 0x001f220000100800 */
[----:B-1----:R-:W4:Y:S02]  /*27640*/  LDL.LU R29, [R1+0x3ed0] ;  /* 0x003ed000011d7983 */ /* 0x002f240000300800 */
[----:B------:R-:W4:Y:S02]  /*27650*/  LDL R4, [R1+0xc10] ;  /* 0x000c100001047983 */ /* 0x000f240000100800 */
[----:B--2---:R-:W2:Y:S01]  /*27660*/  LDL.LU R13, [R1+0x3ecc] ;  /* 0x003ecc00010d7983 */ /* 0x004ea20000300800 */
[----:B------:R-:W2:Y:S01]  /*27670*/  LDL.LU R17, [R1+0x3ec8] ;  /* 0x003ec80001117983 */ /* 0x000ea20000300800 */
[----:B---3--:R-:W3:Y:S02]  /*27680*/  LDL.LU R26, [R1+0x3ec4] ;  /* 0x003ec400011a7983 */ /* 0x008ee40000300800 */
[----:B------:R-:W2:Y:S01]  /*27690*/  LDL.LU R3, [R1+0x3ec0] ;  /* 0x003ec00001037983 */ /* 0x000ea20000300800 */
[----:B------:R0:W-:Y:S04]  /*276a0*/  STS.U16 [R14+0x2600], R2 ;  /* 0x002600020e007388 */ /* 0x0001e80000000400 */
[----:B0-----:R-:W2:Y:S04]  /*276b0*/  LDL.LU R2, [R1+0x3ebc] ;  /* 0x003ebc0001027983 */ /* 0x001ea80000300800 */
[----:B--2---:R0:W-:Y:S04]  /*276c0*/  STS.U16 [R14+0x2e00], R2 ;  /* 0x002e00020e007388 */ /* 0x0041e80000000400 */
[----:B0-----:R-:W2:Y:S01]  /*276d0*/  LDL.LU R2, [R1+0x3eb8] ;  /* 0x003eb80001027983 */ /* 0x001ea20000300800 */
[----:B----4-:R-:W-:-:S04]  /*276e0*/  @!P0 LOP3.LUT R5, R5, R4, RZ, 0x3c, !PT ;  /* 0x0000000405058212 */ /* 0x010fc800078e3cff */
[----:B------:R-:W-:-:S04]  /*276f0*/  @!P0 LOP3.LUT R4, R5, R4, RZ, 0x3c, !PT ;  /* 0x0000000405048212 */ /* 0x000fc800078e3cff */
[----:B------:R-:W-:Y:S02]  /*27700*/  @!P0 LOP3.LUT R5, R5, R4, RZ, 0x3c, !PT ;  /* 0x0000000405058212 */ /* 0x000fe400078e3cff */
[----:B--2---:R-:W-:-:S06]  /*27710*/  PRMT R2, RZ, 0x7610, R2 ;  /* 0x00007610ff027816 */ /* 0x004fcc0000000002 */
[----:B------:R-:W2:Y:S04]  /*27720*/  @!P0 LDG.E.U16 R2, [R4.64] ;  /* 0x0000000404028981 */ /* 0x000ea8000c1e1500 */
[----:B------:R0:W-:Y:S01]  /*27730*/  STS.U16 [R14+0x3600], R15 ;  /* 0x0036000f0e007388 */ /* 0x0001e20000000400 */
[----:B------:R1:W-:Y:S03]  /*27740*/  STS.U16 [R14+0x3e00], R0 ;  /* 0x003e00000e007388 */ /* 0x0003e60000000400 */
[----:B0-----:R-:W4:Y:S01]  /*27750*/  LDL.LU R15, [R1+0x3eb4] ;  /* 0x003eb400010f7983 */ /* 0x001f220000300800 */
[----:B-1----:R-:W3:Y:S02]  /*27760*/  LDL.LU R14, [R1+0x3eb0] ;  /* 0x003eb000010e7983 */ /* 0x002ee40000300800 */
[----:B------:R-:W3:Y:S01]  /*27770*/  LDL.LU R0, [R1+0x3eac] ;  /* 0x003eac0001007983 */ /* 0x000ee20000300800 */
[----:B--2---:R0:W-:Y:S04]  /*27780*/  STL [R1+0x1d8], R2 ;  /* 0x0001d80201007387 */ /* 0x0041e80000100800 */
[----:B0-----:R-:W2:Y:S01]  /*27790*/  LDL.LU R2, [R1+0x3ea8] ;  /* 0x003ea80001027983 */ /* 0x001ea20000300800 */
[----:B------:R-:W2:Y:S02]  /*277a0*/  LDL R4, [R1+0xc08] ;  /* 0x000c080001047983 */ /* 0x000ea40000100800 */
[----:B------:R-:W2:Y:S01]  /*277b0*/  LDL R5, [R1+0xc0c] ;  /* 0x000c0c0001057983 */ /* 0x000ea20000100800 */
[----:B---3--:R-:W-:-:S02]  /*277c0*/  PRMT R0, RZ, 0x7610, R0 ;  /* 0x00007610ff007816 */ /* 0x008fc40000000000 */
[----:B--2---:R-:W-:-:S04]  /*277d0*/  @!P1 LOP3.LUT R5, R5, R4, RZ, 0x3c, !PT ;  /* 0x0000000405059212 */ /* 0x004fc800078e3cff */
[----:B------:R-:W-:-:S04]  /*277e0*/  @!P1 LOP3.LUT R4, R5, R4, RZ, 0x3c, !PT ;  /* 0x0000000405049212 */ /* 0x000fc800078e3cff */
[----:B------:R-:W-:-:S05]  /*277f0*/  @!P1 LOP3.LUT R5, R5, R4, RZ, 0x3c, !PT ;  /* 0x0000000405059212 */ /* 0x000fca00078e3cff */
[----:B------:R-:W2:Y:S04]  /*27800*/  @!P1 LDG.E.U16 R0, [R4.64] ;  /* 0x0000000404009981 */ /* 0x000ea8000c1e1500 */
[----:B--2---:R0:W-:Y:S04]  /*27810*/  STL [R1+0x1d4], R0 ;  /* 0x0001d40001007387 */ /* 0x0041e80000100800 */
[----:B0-----:R-:W2:Y:S01]  /*27820*/  LDL.LU R0, [R1+0x3ea4] ;  /* 0x003ea40001007983 */ /* 0x001ea20000300800 */
[----:B------:R-:W3:Y:S02]  /*27830*/  LDL R4, [R1+0xb90] ;  /* 0x000b900001047983 */ /* 0x000ee40000100800 */
[----:B------:R-:W3:Y:S01]  /*27840*/  LDL R5, [R1+0xb94] ;  /* 0x000b940001057983 */ /* 0x000ee20000100800 */
[----:B------:R-:W-:-:S02]  /*27850*/  PRMT R2, RZ, 0x7610, R2 ;  /* 0x00007610ff027816 */ /* 0x000fc40000000002 */
[----:B---3--:R-:W-:-:S04]  /*27860*/  @!P0 LOP3.LUT R5, R5, R4, RZ, 0x3c, !PT ;  /* 0x0000000405058212 */ /* 0x008fc800078e3cff */
[----:B------:R-:W-:-:S04]  /*27870*/  @!P0 LOP3.LUT R4, R5, R4, RZ, 0x3c, !PT ;  /* 0x0000000405048212 */ /* 0x000fc800078e3cff */
[----:B------:R-:W-:-:S05]  /*27880*/  @!P0 LOP3.LUT R5, R5, R4, RZ, 0x3c, !PT ;  /* 0x0000000405058212 */ /* 0x000fca00078e3cff */
[----:B------:R-:W3:Y:S04]  /*27890*/  @!P0 LDG.E.U16 R2, [R4.64] ;  /* 0x0000000404028981 */ /* 0x000ee8000c1e1500 */
[----:B---3--:R0:W-:Y:S04]  /*278a0*/  STL [R1+0x1d0], R2 ;  /* 0x0001d00201007387 */ /* 0x0081e80000100800 */
[----:B0-----:R-:W3:Y:S01]  /*278b0*/  LDL.LU R2, [R1+0x3ea0] ;  /* 0x003ea00001027983 */ /* 0x001ee20000300800 */
[----:B------:R-:W3:Y:S02]  /*278c0*/  LDL R4, [R1+0xb88] ;  /* 0x000b880001047983 */ /* 0x000ee40000100800 */
[----:B------:R-:W3:Y:S01]  /*278d0*/  LDL R5, [R1+0xb8c] ;  /* 0x000b8c0001057983 */ /* 0x000ee20000100800 */
[----:B--2---:R-:W-:-:S02]  /*278e0*/  PRMT R0, RZ, 0x7610, R0 ;  /* 0x00007610ff007816 */ /* 0x004fc40000000000 */
[----:B---3--:R-:W-:-:S04]  /*278f0*/  @!P1 LOP3.LUT R5, R5, R4, RZ, 0x3c, !PT ;  /* 0x0000000405059212 */ /* 0x008fc800078e3cff */
        /* <DEDUP_REMOVED lines=155> */
[----:B------:R0:W3:Y:S04]  /*282b0*/  @!P0 LDG.E.U16 R2, [R4.64] ;  /* 0x0000000404028981 */ /* 0x0000e8000c1e1500 */
[----:B0-----:R-:W3:Y:S04]  /*282c0*/  LDL R4, [R1+0x708] ;  /* 0x0007080001047983 */ /* 0x001ee80000100800 */
[----:B------:R-:W3:Y:S01]  /*282d0*/  LDL R5, [R1+0x70c] ;  /* 0x00070c0001057983 */ /* 0x000ee20000100800 */
[----:B--2---:R-:W-:Y:S02]  /*282e0*/  PRMT R0, RZ, 0x7610, R0 ;  /* 0x00007610ff007816 */ /* 0x004fe40000000000 */
[----:B---3--:R-:W-:-:S04]  /*282f0*/  @!P1 LOP3.LUT R5, R5, R4, RZ, 0x3c, !PT ;  /* 0x0000000405059212 */ /* 0x008fc800078e3cff */
[----:B------:R-:W-:-:S04]  /*28300*/  @!P1 LOP3.LUT R4, R5, R4, RZ, 0x3c, !PT ;  /* 0x0000000405049212 */ /* 0x000fc800078e3cff */
[----:B------:R-:W-:-:S05]  /*28310*/  @!P1 LOP3.LUT R5, R5, R4, RZ, 0x3c, !PT ;  /* 0x0000000405059212 */ /* 0x000fca00078e3cff */
[----:B------:R-:W2:Y:S04]  /*28320*/  @!P1 LDG.E.U16 R0, [R4.64] ;  /* 0x0000000404009981 */ /* 0x000ea8000c1e1500 */
[----:B------:R0:W-:Y:S04]  /*28330*/  STL [R1+0x188], R2 ;  /* 0x0001880201007387 */ /* 0x0001e80000100800 */
[----:B0-----:R-:W3:Y:S04]  /*28340*/  LDL R2, [R1+0x1444] ;  /* 0x0014440001027983 */ /* 0x001ee80000100800 */
[----:B--2---:R0:W-:Y:S04]  /*28350*/  STL [R1+0x184], R0 ;  /* 0x0001840001007387 */ /* 0x0041e80000100800 */
[----:B0-----:R-:W2:Y:S01]  /*28360*/  LDL.LU R0, [R1+0x3e58] ;  /* 0x003e580001007983 */ /* 0x001ea20000300800 */
[----:B------:R-:W2:Y:S02]  /*28370*/  LDL R4, [R1+0x690] ;  /* 0x0006900001047983 */ /* 0x000ea40000100800 */
[----:B------:R-:W2:Y:S01]  /*28380*/  LDL R5, [R1+0x694] ;  /* 0x0006940001057983 */ /* 0x000ea20000100800 */
[----:B------:R-:W-:-:S02]  /*28390*/  PRMT R14, RZ, 0x7610, R14 ;  /* 0x00007610ff0e7816 */ /* 0x000fc4000000000e */
[----:B--2---:R-:W-:-:S04]  /*283a0*/  @!P0 LOP3.LUT R5, R5, R4, RZ, 0x3c, !PT ;  /* 0x0000000405058212 */ /* 0x004fc800078e3cff */
[----:B------:R-:W-:-:S04]  /*283b0*/  @!P0 LOP3.LUT R4, R5, R4, RZ, 0x3c, !PT ;  /* 0x0000000405048212 */ /* 0x000fc800078e3cff */
[----:B------:R-:W-:-:S05]  /*283c0*/  @!P0 LOP3.LUT R5, R5, R4, RZ, 0x3c, !PT ;  /* 0x0000000405058212 */ /* 0x000fca00078e3cff */
[----:B------:R-:W2:Y:S04]  /*283d0*/  @!P0 LDG.E.U16 R14, [R4.64] ;  /* 0x00000004040e8981 */ /* 0x000ea8000c1e1500 */
        /* <DEDUP_REMOVED lines=26> */
[----:B------:R-:W2:Y:S01]  /*28580*/  @!P1 LDG.E.U16 R0, [R4.64] ;  /* 0x0000000404009981 */ /* 0x000ea2000c1e1500 */
[----:B------:R-:W-:-:S03]  /*28590*/  PRMT R14, RZ, 0x7610, R14 ;  /* 0x00007610ff0e7816 */ /* 0x000fc6000000000e */
[----:B--2---:R0:W-:Y:S04]  /*285a0*/  STL [R1+0x114], R0 ;  /* 0x0001140001007387 */ /* 0x0041e80000100800 */
[----:B0-----:R-:W2:Y:S01]  /*285b0*/  LDL.LU R0, [R1+0x3e48] ;  /* 0x003e480001007983 */ /* 0x001ea20000300800 */
[----:B------:R-:W2:Y:S02]  /*285c0*/  LDL R5, [R1+0x1438] ;  /* 0x0014380001057983 */ /* 0x000ea40000100800 */
[----:B---3--:R-:W-:Y:S02]  /*285d0*/  @!P0 IMAD.MOV.U32 R4, RZ, RZ, R2 ;  /* 0x000000ffff048224 */ /* 0x008fe400078e0002 */
[----:B------:R-:W3:Y:S04]  /*285e0*/  LDL.LU R2, [R1+0xc04] ;  /* 0x000c040001027983 */ /* 0x000ee80000300800 */
[----:B--2---:R-:W2:Y:S04]  /*285f0*/  @!P0 LDG.E.U16 R14, [R4.64] ;  /* 0x00000004040e8981 */ /* 0x004ea8000c1e1500 */
        /* <DEDUP_REMOVED lines=35> */
[----:B------:R0:W2:Y:S04]  /*28830*/  @!P0 LDG.E.U16 R13, [R4.64] ;  /* 0x00000004040d8981 */ /* 0x0000a8000c1e1500 */
[----:B0-----:R-:W2:Y:S04]  /*28840*/  LDL R4, [R1+0x1540] ;  /* 0x0015400001047983 */ /* 0x001ea80000100800 */
[----:B------:R-:W2:Y:S01]  /*28850*/  LDL R5, [R1+0x154c] ;  /* 0x00154c0001057983 */ /* 0x000ea20000100800 */
[----:B------:R-:W-:Y:S02]  /*28860*/  PRMT R12, RZ, 0x7610, R12 ;  /* 0x00007610ff0c7816 */ /* 0x000fe4000000000c */
[----:B--2---:R-:W-:-:S04]  /*28870*/  @!P1 LOP3.LUT R5, R5, R4, RZ, 0x3c, !PT ;  /* 0x0000000405059212 */ /* 0x004fc800078e3cff */
[----:B------:R-:W-:-:S04]  /*28880*/  @!P1 LOP3.LUT R4, R5, R4, RZ, 0x3c, !PT ;  /* 0x0000000405049212 */ /* 0x000fc800078e3cff */
[----:B------:R-:W-:Y:S01]  /*28890*/  @!P1 LOP3.LUT R5, R5, R4, RZ, 0x3c, !PT ;  /* 0x0000000405059212 */ /* 0x000fe200078e3cff */
[----:B------:R-:W-:Y:S04]  /*288a0*/  STL [R1+0x3cdc], R13 ;  /* 0x003cdc0d01007387 */ /* 0x000fe80000100800 */
[----:B------:R0:W2:Y:S04]  /*288b0*/  @!P1 LDG.E.U16 R12, [R4.64] ;  /* 0x00000004040c9981 */ /* 0x0000a8000c1e1500 */
[----:B0-----:R-:W2:Y:S01]  /*288c0*/  LDL R5, [R1+0xc00] ;  /* 0x000c000001057983 */ /* 0x001ea20000100800 */
[----:B------:R-:W-:Y:S01]  /*288d0*/  PRMT R14, RZ, 0x7610, R14 ;  /* 0x00007610ff0e7816 */ /* 0x000fe2000000000e */
[----:B---3--:R-:W-:-:S05]  /*288e0*/  @!P0 IMAD.MOV.U32 R4, RZ, RZ, R2 ;  /* 0x000000ffff048224 */ /* 0x008fca00078e0002 */
[----:B--2---:R-:W2:Y:S04]  /*288f0*/  @!P0 LDG.E.U16 R14, [R4.64] ;  /* 0x00000004040e8981 */ /* 0x004ea8000c1e1500 */
[----:B------:R-:W-:Y:S01]  /*28900*/  STL [R1+0x3ce0], R12 ;  /* 0x003ce00c01007387 */ /* 0x000fe20000100800 */
[----:B------:R-:W-:Y:S03]  /*28910*/  STL [R1+0x1920], R2 ;  /* 0x0019200201007387 */ /* 0x000fe60000100800 */
        /* <DEDUP_REMOVED lines=278> */
[----:B0-----:R-:W2:Y:S04]  /*29a80*/  LDL R4, [R1+0xbf0] ;  /* 0x000bf00001047983 */ /* 0x001ea80000100800 */
[----:B------:R-:W2:Y:S01]  /*29a90*/  LDL R5, [R1+0xbf4] ;  /* 0x000bf40001057983 */ /* 0x000ea20000100800 */
[----:B---3--:R-:W-:-:S02]  /*29aa0*/  PRMT R0, RZ, 0x7610, R0 ;  /* 0x00007610ff007816 */ /* 0x008fc40000000000 */
[----:B--2---:R-:W-:-:S04]  /*29ab0*/  @!P0 LOP3.LUT R5, R5, R4, RZ, 0x3c, !PT ;  /* 0x0000000405058212 */ /* 0x004fc800078e3cff */
[----:B------:R-:W-:-:S04]  /*29ac0*/  @!P0 LOP3.LUT R4, R5, R4, RZ, 0x3c, !PT ;  /* 0x0000000405048212 */ /* 0x000fc800078e3cff */
[----:B------:R-:W-:-:S05]  /*29ad0*/  @!P0 LOP3.LUT R5, R5, R4, RZ, 0x3c, !PT ;  /* 0x0000000405058212 */ /* 0x000fca00078e3cff */
[----:B------:R-:W2:Y:S04]  /*29ae0*/  @!P0 LDG.E.U16 R0, [R4.64] ;  /* 0x0000000404008981 */ /* 0x000ea8000c1e1500 */
[----:B------:R-:W-:Y:S04]  /*29af0*/  STL [R1+0x3ccc], R10 ;  /* 0x003ccc0a01007387 */ /* 0x000fe80000100800 */
        /* <DEDUP_REMOVED lines=261> */
[----:B0-----:R-:W2:Y:S04]  /*2ab50*/  LDL R4, [R1+0x1558] ;  /* 0x0015580001047983 */ /* 0x001ea80000100800 */
[----:B------:R-:W2:Y:S01]  /*2ab60*/  LDL R5, [R1+0x1564] ;  /* 0x0015640001057983 */ /* 0x000ea20000100800 */
[----:B------:R-:W-:Y:S02]  /*2ab70*/  PRMT R8, RZ, 0x7610, R8 ;  /* 0x00007610ff087816 */ /* 0x000fe40000000008 */
[----:B--2---:R-:W-:-:S04]  /*2ab80*/  @!P0 LOP3.LUT R5, R5, R4, RZ, 0x3c, !PT ;  /* 0x0000000405058212 */ /* 0x004fc800078e3cff */
[----:B------:R-:W-:-:S04]  /*2ab90*/  @!P0 LOP3.LUT R4, R5, R4, RZ, 0x3c, !PT ;  /* 0x0000000405048212 */ /* 0x000fc800078e3cff */
[----:B------:R-:W-:Y:S01]  /*2aba0*/  @!P0 LOP3.LUT R5, R5, R4, RZ, 0x3c, !PT ;  /* 0x0000000405058212 */ /* 0x000fe200078e3cff */
[----:B---3--:R-:W-:Y:S04]  /*2abb0*/  STL [R1+0x3cb0], R9 ;  /* 0x003cb00901007387 */ /* 0x008fe80000100800 */
[----:B------:R0:W2:Y:S04]  /*2abc0*/  @!P0 LDG.E.U16 R8, [R4.64] ;  /* 0x0000000404088981 */ /* 0x0000a8000c1e1500 */
[----:B0-----:R-:W3:Y:S04]  /*2abd0*/  LDL R4, [R1+0x1560] ;  /* 0x0015600001047983 */ /* 0x001ee80000100800 */
[----:B------:R-:W3:Y:S01]  /*2abe0*/  LDL R5, [R1+0x156c] ;  /* 0x00156c0001057983 */ /* 0x000ee20000100800 */
[----:B------:R-:W-:-:S02]  /*2abf0*/  PRMT R7, RZ, 0x7610, R7 ;  /* 0x00007610ff077816 */ /* 0x000fc40000000007 */
[----:B---3--:R-:W-:-:S04]  /*2ac00*/  @!P1 LOP3.LUT R5, R5, R4, RZ, 0x3c, !PT ;  /* 0x0000000405059212 */ /* 0x008fc800078e3cff */
[----:B------:R-:W-:-:S04]  /*2ac10*/  @!P1 LOP3.LUT R4, R5, R4, RZ, 0x3c, !PT ;  /* 0x0000000405049212 */ /* 0x000fc800078e3cff */
[----:B------:R-:W-:Y:S01]  /*2ac20*/  @!P1 LOP3.LUT R5, R5, R4, RZ, 0x3c, !PT ;  /* 0x0000000405059212 */ /* 0x000fe200078e3cff */
[----:B--2---:R-:W-:Y:S04]  /*2ac30*/  STL [R1+0x3cb4], R8 ;  /* 0x003cb40801007387 */ /* 0x004fe80000100800 */
[----:B------:R0:W2:Y:S04]  /*2ac40*/  @!P1 LDG.E.U16 R7, [R4.64] ;  /* 0x0000000404079981 */ /* 0x0000a8000c1e1500 */
[----:B0-----:R-:W3:Y:S04]  /*2ac50*/  LDL R4, [R1+0xbe0] ;  /* 0x000be00001047983 */ /* 0x001ee80000100800 */
[----:B------:R-:W3:Y:S01]  /*2ac60*/  LDL R5, [R1+0xbe4] ;  /* 0x000be40001057983 */ /* 0x000ee20000100800 */
[----:B------:R-:W-:-:S02]  /*2ac70*/  PRMT R0, RZ, 0x7610, R0 ;  /* 0x00007610ff007816 */ /* 0x000fc40000000000 */
[----:B---3--:R-:W-:-:S04]  /*2ac80*/  @!P0 LOP3.LUT R5, R5, R4, RZ, 0x3c, !PT ;  /* 0x0000000405058212 */ /* 0x008fc800078e3cff */
[----:B------:R-:W-:-:S04]  /*2ac90*/  @!P0 LOP3.LUT R4, R5, R4, RZ, 0x3c, !PT ;  /* 0x0000000405048212 */ /* 0x000fc800078e3cff */
[----:B------:R-:W-:-:S05]  /*2aca0*/  @!P0 LOP3.LUT R5, R5, R4, RZ, 0x3c, !PT ;  /* 0x0000000405058212 */ /* 0x000fca00078e3cff */
[----:B------:R-:W3:Y:S04]  /*2acb0*/  @!P0 LDG.E.U16 R0, [R4.64] ;  /* 0x0000000404008981 */ /* 0x000ee8000c1e1500 */
[----:B--2---:R-:W-:Y:S04]  /*2acc0*/  STL [R1+0x3cb8], R7 ;  /* 0x003cb80701007387 */ /* 0x004fe80000100800 */
[----:B---3--:R0:W-:Y:S04]  /*2acd0*/  STL [R1+0x80], R0 ;  /* 0x0000800001007387 */ /* 0x0081e80000100800 */
        /* <DEDUP_REMOVED lines=94> */
[----:B------:R-:W3:Y:S04]  /*2b2c0*/  LDL R8, [R1+0x7dc] ;  /* 0x0007dc0001087983 */ /* 0x000ee80000100800 */
        /* <DEDUP_REMOVED lines=14> */
[----:B----4-:R-:W-:-:S02]  /*2b3b0*/  PRMT R15, RZ, 0x7610, R15 ;  /* 0x00007610ff0f7816 */ /* 0x010fc4000000000f */
[----:B--2---:R-:W-:-:S04]  /*2b3c0*/  @!P1 LOP3.LUT R5, R5, R4, RZ, 0x3c, !PT ;  /* 0x0000000405059212 */ /* 0x004fc800078e3cff */
[----:B------:R-:W-:-:S04]  /*2b3d0*/  @!P1 LOP3.LUT R4, R5, R4, RZ, 0x3c, !PT ;  /* 0x0000000405049212 */ /* 0x000fc800078e3cff */
[----:B------:R-:W-:-:S05]  /*2b3e0*/  @!P1 LOP3.LUT R5, R5, R4, RZ, 0x3c, !PT ;  /* 0x0000000405059212 */ /* 0x000fca00078e3cff */
[----:B------:R-:W2:Y:S04]  /*2b3f0*/  @!P1 LDG.E.U16 R15, [R4.64] ;  /* 0x00000004040f9981 */ /* 0x000ea8000c1e1500 */
[----:B--2---:R0:W-:Y:S04]  /*2b400*/  STL [R1+0x4c], R15 ;  /* 0x00004c0f01007387 */ /* 0x0041e80000100800 */
[----:B0-----:R-:W2:Y:S01]  /*2b410*/  LDL.LU R15, [R1+0x3d18] ;  /* 0x003d1800010f7983 */ /* 0x001ea20000300800 */
[----:B------:R-:W4:Y:S02]  /*2b420*/  LDL R4, [R1+0x860] ;  /* 0x0008600001047983 */ /* 0x000f240000100800 */
[----:B------:R-:W4:Y:S01]  /*2b430*/  LDL R5, [R1+0x864] ;  /* 0x0008640001057983 */ /* 0x000f220000100800 */
[----:B------:R-:W-:-:S02]  /*2b440*/  PRMT R0, RZ, 0x7610, R0 ;  /* 0x00007610ff007816 */ /* 0x000fc40000000000 */
[----:B----4-:R-:W-:-:S04]  /*2b450*/  @!P0 LOP3.LUT R5, R5, R4, RZ, 0x3c, !PT ;  /* 0x0000000405058212 */ /* 0x010fc800078e3cff */
[----:B------:R-:W-:-:S04]  /*2b460*/  @!P0 LOP3.LUT R4, R5, R4, RZ, 0x3c, !PT ;  /* 0x0000000405048212 */ /* 0x000fc800078e3cff */
[----:B------:R-:W-:-:S05]  /*2b470*/  @!P0 LOP3.LUT R5, R5, R4, RZ, 0x3c, !PT ;  /* 0x0000000405058212 */ /* 0x000fca00078e3cff */
[----:B------:R-:W4:Y:S04]  /*2b480*/  @!P0 LDG.E.U16 R0, [R4.64] ;  /* 0x0000000404008981 */ /* 0x000f28000c1e1500 */
[----:B----4-:R0:W-:Y:S04]  /*2b490*/  STL [R1+0x48], R0 ;  /* 0x0000480001007387 */ /* 0x0101e80000100800 */
[----:B0-----:R-:W4:Y:S01]  /*2b4a0*/  LDL.LU R0, [R1+0x3d14] ;  /* 0x003d140001007983 */ /* 0x001f220000300800 */
[----:B------:R-:W2:Y:S02]  /*2b4b0*/  LDL R4, [R1+0x858] ;  /* 0x0008580001047983 */ /* 0x000ea40000100800 */
[----:B------:R-:W2:Y:S02]  /*2b4c0*/  LDL R5, [R1+0x85c] ;  /* 0x00085c0001057983 */ /* 0x000ea40000100800 */
[----:B--2---:R-:W-:-:S02]  /*2b4d0*/  @!P1 LOP3.LUT R5, R5, R4, RZ, 0x3c, !PT ;  /* 0x0000000405059212 */ /* 0x004fc400078e3cff */
[----:B----4-:R-:W-:Y:S02]  /*2b4e0*/  PRMT R0, RZ, 0x7610, R0 ;  /* 0x00007610ff007816 */ /* 0x010fe40000000000 */
[----:B------:R-:W-:-:S04]  /*2b4f0*/  @!P1 LOP3.LUT R4, R5, R4, RZ, 0x3c, !PT ;  /* 0x0000000405049212 */ /* 0x000fc800078e3cff */
[----:B------:R-:W-:-:S05]  /*2b500*/  @!P1 LOP3.LUT R5, R5, R4, RZ, 0x3c, !PT ;  /* 0x0000000405059212 */ /* 0x000fca00078e3cff */
[----:B------:R-:W2:Y:S04]  /*2b510*/  @!P1 LDG.E.U16 R0, [R4.64] ;  /* 0x0000000404009981 */ /* 0x000ea8000c1e1500 */
[----:B--2---:R0:W-:Y:S04]  /*2b520*/  STL [R1+0x44], R0 ;  /* 0x0000440001007387 */ /* 0x0041e80000100800 */
[----:B0-----:R-:W2:Y:S01]  /*2b530*/  LDL.LU R0, [R1+0x3d10] ;  /* 0x003d100001007983 */ /* 0x001ea20000300800 */
[----:B------:R-:W4:Y:S02]  /*2b540*/  LDL R4, [R1+0x7e0] ;  /* 0x0007e00001047983 */ /* 0x000f240000100800 */
[----:B------:R-:W4:Y:S02]  /*2b550*/  LDL R5, [R1+0x7e4] ;  /* 0x0007e40001057983 */ /* 0x000f240000100800 */
[----:B----4-:R-:W-:-:S02]  /*2b560*/  @!P0 LOP3.LUT R5, R5, R4, RZ, 0x3c, !PT ;  /* 0x0000000405058212 */ /* 0x010fc400078e3cff */
[----:B--2---:R-:W-:Y:S02]  /*2b570*/  PRMT R0, RZ, 0x7610, R0 ;  /* 0x00007610ff007816 */ /* 0x004fe40000000000 */
[----:B------:R-:W-:-:S04]  /*2b580*/  @!P0 LOP3.LUT R4, R5, R4, RZ, 0x3c, !PT ;  /* 0x0000000405048212 */ /* 0x000fc800078e3cff */
[----:B------:R-:W-:-:S05]  /*2b590*/  @!P0 LOP3.LUT R5, R5, R4, RZ, 0x3c, !PT ;  /* 0x0000000405058212 */ /* 0x000fca00078e3cff */
[----:B------:R-:W2:Y:S04]  /*2b5a0*/  @!P0 LDG.E.U16 R0, [R4.64] ;  /* 0x0000000404008981 */ /* 0x000ea8000c1e1500 */
[----:B--2---:R0:W-:Y:S04]  /*2b5b0*/  STL [R1+0x40], R0 ;  /* 0x0000400001007387 */ /* 0x0041e80000100800 */
[----:B0-----:R-:W2:Y:S01]  /*2b5c0*/  LDL.LU R0, [R1+0x3d0c] ;  /* 0x003d0c0001007983 */ /* 0x001ea20000300800 */
[----:B------:R-:W4:Y:S02]  /*2b5d0*/  LDL R5, [R1+0x7d8] ;  /* 0x0007d80001057983 */ /* 0x000f240000100800 */
[----:B---3--:R-:W-:-:S02]  /*2b5e0*/  @!P1 IMAD.MOV.U32 R4, RZ, RZ, R8 ;  /* 0x000000ffff049224 */ /* 0x008fc400078e0008 */
[----:B------:R-:W3:Y:S01]  /*2b5f0*/  LDL R8, [R1+0x664] ;  /* 0x0006640001087983 */ /* 0x000ee20000100800 */
[----:B--2---:R-:W-:-:S06]  /*2b600*/  PRMT R0, RZ, 0x7610, R0 ;  /* 0x00007610ff007816 */ /* 0x004fcc0000000000 */
[----:B----4-:R-:W2:Y:S04]  /*2b610*/  @!P1 LDG.E.U16 R0, [R4.64] ;  /* 0x0000000404009981 */ /* 0x010ea8000c1e1500 */
        /* <DEDUP_REMOVED lines=8> */
[----:B------:R0:W4:Y:S04]  /*2b6a0*/  @!P0 LDG.E.U16 R13, [R4.64] ;  /* 0x00000004040d8981 */ /* 0x000128000c1e1500 */
[----:B0-----:R-:W2:Y:S04]  /*2b6b0*/  LDL R4, [R1+0x758] ;  /* 0x0007580001047983 */ /* 0x001ea80000100800 */
[----:B------:R-:W2:Y:S01]  /*2b6c0*/  LDL R5, [R1+0x75c] ;  /* 0x00075c0001057983 */ /* 0x000ea20000100800 */
[----:B------:R-:W-:Y:S02]  /*2b6d0*/  PRMT R11, RZ, 0x7610, R11 ;  /* 0x00007610ff0b7816 */ /* 0x000fe4000000000b */
[----:B--2---:R-:W-:-:S04]  /*2b6e0*/  @!P1 LOP3.LUT R5, R5, R4, RZ, 0x3c, !PT ;  /* 0x0000000405059212 */ /* 0x004fc800078e3cff */
[----:B------:R-:W-:-:S04]  /*2b6f0*/  @!P1 LOP3.LUT R4, R5, R4, RZ, 0x3c, !PT ;  /* 0x0000000405049212 */ /* 0x000fc800078e3cff */
[----:B------:R-:W-:Y:S01]  /*2b700*/  @!P1 LOP3.LUT R5, R5, R4, RZ, 0x3c, !PT ;  /* 0x0000000405059212 */ /* 0x000fe200078e3cff */
[----:B----4-:R0:W-:Y:S04]  /*2b710*/  STL [R1+0x38], R13 ;  /* 0x0000380d01007387 */ /* 0x0101e80000100800 */
[----:B------:R1:W2:Y:S01]  /*2b720*/  @!P1 LDG.E.U16 R11, [R4.64] ;  /* 0x00000004040b9981 */ /* 0x0002a2000c1e1500 */
[----:B------:R-:W-:-:S03]  /*2b730*/  PRMT R0, RZ, 0x7610, R0 ;  /* 0x00007610ff007816 */ /* 0x000fc60000000000 */
[----:B0-----:R-:W4:Y:S04]  /*2b740*/  LDL R13, [R1+0x65c] ;  /* 0x00065c00010d7983 */ /* 0x001f280000100800 */
[----:B-1----:R-:W2:Y:S04]  /*2b750*/  LDL R4, [R1+0x6e0] ;  /* 0x0006e00001047983 */ /* 0x002ea80000100800 */
[----:B------:R-:W2:Y:S02]  /*2b760*/  LDL R5, [R1+0x6e4] ;  /* 0x0006e40001057983 */ /* 0x000ea40000100800 */
[----:B--2---:R-:W-:-:S04]  /*2b770*/  @!P0 LOP3.LUT R5, R5, R4, RZ, 0x3c, !PT ;  /* 0x0000000405058212 */ /* 0x004fc800078e3cff */
        /* <DEDUP_REMOVED lines=8> */
[----:B------:R-:W2:Y:S02]  /*2b800*/  LDL R5, [R1+0x6dc] ;  /* 0x0006dc0001057983 */ /* 0x000ea40000100800 */
[----:B--2---:R-:W-:-:S02]  /*2b810*/  @!P1 LOP3.LUT R5, R5, R4, RZ, 0x3c, !PT ;  /* 0x0000000405059212 */ /* 0x004fc400078e3cff */
[----:B------:R-:W-:Y:S02]  /*2b820*/  PRMT R0, RZ, 0x7610, R0 ;  /* 0x00007610ff007816 */ /* 0x000fe40000000000 */
[----:B------:R-:W-:-:S04]  /*2b830*/  @!P1 LOP3.LUT R4, R5, R4, RZ, 0x3c, !PT ;  /* 0x0000000405049212 */ /* 0x000fc800078e3cff */
[----:B------:R-:W-:-:S05]  /*2b840*/  @!P1 LOP3.LUT R5, R5, R4, RZ, 0x3c, !PT ;  /* 0x0000000405059212 */ /* 0x000fca00078e3cff */
[----:B------:R-:W2:Y:S01]  /*2b850*/  @!P1 LDG.E.U16 R0, [R4.64] ;  /* 0x0000000404009981 */ /* 0x000ea2000c1e1500 */
[----:B------:R-:W-:-:S03]  /*2b860*/  PRMT R7, RZ, 0x7610, R7 ;  /* 0x00007610ff077816 */ /* 0x000fc60000000007 */
[----:B--2---:R0:W-:Y:S04]  /*2b870*/  STL [R1+0x2c], R0 ;  /* 0x00002c0001007387 */ /* 0x0041e80000100800 */
[----:B0-----:R-:W2:Y:S01]  /*2b880*/  LDL.LU R0, [R1+0x3d00] ;  /* 0x003d000001007983 */ /* 0x001ea20000300800 */
[----:B------:R-:W2:Y:S02]  /*2b890*/  LDL R5, [R1+0x660] ;  /* 0x0006600001057983 */ /* 0x000ea40000100800 */
[----:B---3--:R-:W-:Y:S01]  /*2b8a0*/  @!P0 IMAD.MOV.U32 R4, RZ, RZ, R8 ;  /* 0x000000ffff048224 */ /* 0x008fe200078e0008 */
[----:B------:R-:W-:Y:S01]  /*2b8b0*/  PRMT R12, RZ, 0x7610, R12 ;  /* 0x00007610ff0c7816 */ /* 0x000fe2000000000c */
[----:B------:R-:W3:Y:S04]  /*2b8c0*/  LDL R8, [R1+0x1470] ;  /* 0x0014700001087983 */ /* 0x000ee80000100800 */
[----:B--2---:R0:W2:Y:S04]  /*2b8d0*/  @!P0 LDG.E.U16 R7, [R4.64] ;  /* 0x0000000404078981 */ /* 0x0040a8000c1e1500 */
[----:B0-----:R-:W3:Y:S01]  /*2b8e0*/  LDL R5, [R1+0x658] ;  /* 0x0006580001057983 */ /* 0x001ee20000100800 */
[----:B----4-:R-:W-:-:S03]  /*2b8f0*/  @!P1 IMAD.MOV.U32 R4, RZ, RZ, R13 ;  /* 0x000000ffff049224 */ /* 0x010fc600078e000d */
[----:B--2---:R0:W-:Y:S01]  /*2b900*/  STL [R1+0x28], R7 ;  /* 0x0000280701007387 */ /* 0x0041e20000100800 */
[----:B------:R-:W-:Y:S01]  /*2b910*/  PRMT R10, RZ, 0x7610, R10 ;  /* 0x00007610ff0a7816 */ /* 0x000fe2000000000a */
[----:B------:R-:W2:Y:S02]  /*2b920*/  LDL R13, [R1+0x14e8] ;  /* 0x0014e800010d7983 */ /* 0x000ea40000100800 */
[----:B---3--:R1:W3:Y:S04]  /*2b930*/  @!P1 LDG.E.U16 R12, [R4.64] ;  /* 0x00000004040c9981 */ /* 0x0082e8000c1e1500 */
[----:B0-----:R-:W4:Y:S04]  /*2b940*/  LDL R7, [R1+0x147c] ;  /* 0x00147c0001077983 */ /* 0x001f280000100800 */
[----:B-1----:R-:W2:Y:S01]  /*2b950*/  LDL R5, [R1+0x5e0] ;  /* 0x0005e00001057983 */ /* 0x002ea20000100800 */
[----:B------:R-:W-:-:S03]  /*2b960*/  @!P0 IMAD.MOV.U32 R4, RZ, RZ, R11 ;  /* 0x000000ffff048224 */ /* 0x000fc600078e000b */
[----:B---3--:R0:W-:Y:S01]  /*2b970*/  STL [R1+0x24], R12 ;  /* 0x0000240c01007387 */ /* 0x0081e20000100800 */
[----:B------:R-:W-:Y:S01]  /*2b980*/  PRMT R0, RZ, 0x7610, R0 ;  /* 0x00007610ff007816 */ /* 0x000fe20000000000 */
[----:B------:R-:W3:Y:S02]  /*2b990*/  LDL R11, [R1+0x14f0] ;  /* 0x0014f000010b7983 */ /* 0x000ee40000100800 */
[----:B--2---:R1:W2:Y:S04]  /*2b9a0*/  @!P0 LDG.E.U16 R10, [R4.64] ;  /* 0x00000004040a8981 */ /* 0x0042a8000c1e1500 */
[----:B0-----:R-:W2:Y:S04]  /*2b9b0*/  LDL R12, [R1+0x14f4] ;  /* 0x0014f400010c7983 */ /* 0x001ea80000100800 */
        /* <DEDUP_REMOVED lines=13> */
[----:B------:R-:W-:Y:S02]  /*2ba90*/  PRMT R14, RZ, 0x7610, R14 ;  /* 0x00007610ff0e7816 */ /* 0x000fe4000000000e */
[----:B------:R-:W-:Y:S02]  /*2baa0*/  PRMT R6, RZ, 0x7610, R6 ;  /* 0x00007610ff067816 */ /* 0x000fe40000000006 */
[----:B--2---:R-:W-:-:S04]  /*2bab0*/  @!P0 LOP3.LUT R5, R5, R4, RZ, 0x3c, !PT ;  /* 0x0000000405058212 */ /* 0x004fc800078e3cff */
[----:B------:R-:W-:-:S04]  /*2bac0*/  @!P0 LOP3.LUT R4, R5, R4, RZ, 0x3c, !PT ;  /* 0x0000000405048212 */ /* 0x000fc800078e3cff */
[----:B------:R-:W-:-:S05]  /*2bad0*/  @!P0 LOP3.LUT R5, R5, R4, RZ, 0x3c, !PT ;  /* 0x0000000405058212 */ /* 0x000fca00078e3cff */
[----:B------:R4:W2:Y:S02]  /*2bae0*/  @!P0 LDG.E.U16 R15, [R4.64] ;  /* 0x00000004040f8981 */ /* 0x0008a4000c1e1500 */
[----:B----4-:R-:W-:Y:S02]  /*2baf0*/  @!P1 IMAD.MOV.U32 R4, RZ, RZ, R7 ;  /* 0x000000ffff049224 */ /* 0x010fe400078e0007 */
[----:B------:R-:W-:Y:S01]  /*2bb00*/  @!P1 IMAD.MOV.U32 R5, RZ, RZ, R8 ;  /* 0x000000ffff059224 */ /* 0x000fe200078e0008 */
[----:B------:R-:W4:Y:S04]  /*2bb10*/  LDL R7, [R1+0x1574] ;  /* 0x0015740001077983 */ /* 0x000f280000100800 */
[----:B------:R-:W2:Y:S04]  /*2bb20*/  LDL R8, [R1+0x1568] ;  /* 0x0015680001087983 */ /* 0x000ea80000100800 */
[----:B------:R0:W2:Y:S02]  /*2bb30*/  @!P1 LDG.E.U16 R14, [R4.64] ;  /* 0x00000004040e9981 */ /* 0x0000a4000c1e1500 */
[----:B0-----:R-:W-:-:S02]  /*2bb40*/  @!P0 IMAD.MOV.U32 R4, RZ, RZ, R12 ;  /* 0x000000ffff048224 */ /* 0x001fc400078e000c */
[----:B------:R-:W-:-:S05]  /*2bb50*/  @!P0 IMAD.MOV.U32 R5, RZ, RZ, R13 ;  /* 0x000000ffff058224 */ /* 0x000fca00078e000d */
[----:B------:R0:W2:Y:S02]  /*2bb60*/  @!P0 LDG.E.U16 R6, [R4.64] ;  /* 0x0000000404068981 */ /* 0x0000a4000c1e1500 */
[----:B0-----:R-:W-:Y:S02]  /*2bb70*/  PRMT R5, RZ, 0x7610, R5 ;  /* 0x00007610ff057816 */ /* 0x001fe40000000005 */
[----:B--2---:R0:W-:Y:S04]  /*2bb80*/  STL [R1+0x3c3c], R6 ;  /* 0x003c3c0601007387 */ /* 0x0041e80000100800 */
[----:B0-----:R-:W2:Y:S01]  /*2bb90*/  LDL R6, [R1+0x157c] ;  /* 0x00157c0001067983 */ /* 0x001ea20000100800 */
[----:B------:R3:W-:Y:S02]  /*2bba0*/  STL [R1+0x14], R14 ;  /* 0x0000140e01007387 */ /* 0x0007e40000100800 */
[----:B------:R0:W-:Y:S02]  /*2bbb0*/  STL [R1+0x18], R15 ;  /* 0x0000180f01007387 */ /* 0x0001e40000100800 */
[----:B------:R-:W2:Y:S01]  /*2bbc0*/  LDL R13, [R1+0xbd0] ;  /* 0x000bd000010d7983 */ /* 0x000ea20000100800 */
[----:B------:R-:W2:Y:S01]  /*2bbd0*/  LDL R12, [R1+0xbd4] ;  /* 0x000bd400010c7983 */ /* 0x000ea20000100800 */
[----:B---3--:R-:W-:-:S02]  /*2bbe0*/  @!P1 IMAD.MOV.U32 R14, RZ, RZ, R10 ;  /* 0x000000ffff0e9224 */ /* 0x008fc400078e000a */
[----:B0-----:R-:W-:Y:S01]  /*2bbf0*/  @!P1 IMAD.MOV.U32 R15, RZ, RZ, R11 ;  /* 0x000000ffff0f9224 */ /* 0x001fe200078e000b */
[----:B------:R-:W3:Y:S04]  /*2bc00*/  LDL R10, [R1+0xbcc] ;  /* 0x000bcc00010a7983 */ /* 0x000ee80000100800 */
[----:B------:R-:W2:Y:S04]  /*2bc10*/  LDL R11, [R1+0xbc8] ;  /* 0x000bc800010b7983 */ /* 0x000ea80000100800 */
[----:B------:R4:W2:Y:S01]  /*2bc20*/  @!P1 LDG.E.U16 R5, [R14.64] ;  /* 0x000000040e059981 */ /* 0x0008a2000c1e1500 */
[----:B------:R-:W-:Y:S01]  /*2bc30*/  PRMT R4, RZ, 0x7610, R4 ;  /* 0x00007610ff047816 */ /* 0x000fe20000000004 */
[----:B----4-:R-:W-:-:S02]  /*2bc40*/  @!P0 IMAD.MOV.U32 R14, RZ, RZ, R7 ;  /* 0x000000ffff0e8224 */ /* 0x010fc400078e0007 */
[----:B------:R-:W-:-:S05]  /*2bc50*/  @!P0 IMAD.MOV.U32 R15, RZ, RZ, R8 ;  /* 0x000000ffff0f8224 */ /* 0x000fca00078e0008 */
[----:B------:R0:W4:Y:S04]  /*2bc60*/  @!P0 LDG.E.U16 R4, [R14.64] ;  /* 0x000000040e048981 */ /* 0x000128000c1e1500 */
[----:B--2---:R1:W-:Y:S01]  /*2bc70*/  STL [R1+0x3c40], R5 ;  /* 0x003c400501007387 */ /* 0x0043e20000100800 */
[----:B------:R-:W-:Y:S01]  /*2bc80*/  PRMT R3, RZ, 0x7610, R3 ;  /* 0x00007610ff037816 */ /* 0x000fe20000000003 */
[----:B0-----:R-:W-:Y:S02]  /*2bc90*/  @!P1 IMAD.MOV.U32 R14, RZ, RZ, R6 ;  /* 0x000000ffff0e9224 */ /* 0x001fe400078e0006 */
[----:B------:R-:W2:Y:S01]  /*2bca0*/  LDL R8, [R1+0xb50] ;  /* 0x000b500001087983 */ /* 0x000ea20000100800 */
[----:B------:R-:W2:Y:S04]  /*2bcb0*/  LDL R7, [R1+0xb54] ;  /* 0x000b540001077983 */ /* 0x000ea80000100800 */
[----:B-1----:R-:W2:Y:S04]  /*2bcc0*/  LDL R5, [R1+0x1570] ;  /* 0x0015700001057983 */ /* 0x002ea80000100800 */
[----:B----4-:R0:W-:Y:S01]  /*2bcd0*/  STL [R1+0x3c44], R4 ;  /* 0x003c440401007387 */ /* 0x0101e20000100800 */
[----:B------:R-:W4:Y:S01]  /*2bce0*/  LDL R6, [R1+0xb48] ;  /* 0x000b480001067983 */ /* 0x000f220000100800 */
[----:B0-----:R-:W-:Y:S01]  /*2bcf0*/  PRMT R4, RZ, 0x7610, R4 ;  /* 0x00007610ff047816 */ /* 0x001fe20000000004 */
[----:B--2---:R-:W-:-:S02]  /*2bd00*/  @!P1 IMAD.MOV.U32 R15, RZ, RZ, R5 ;  /* 0x000000ffff0f9224 */ /* 0x004fc400078e0005 */
[----:B------:R-:W2:Y:S04]  /*2bd10*/  LDL R5, [R1+0xb4c] ;  /* 0x000b4c0001057983 */ /* 0x000ea80000100800 */
[----:B------:R0:W2:Y:S02]  /*2bd20*/  @!P1 LDG.E.U16 R3, [R14.64] ;  /* 0x000000040e039981 */ /* 0x0000a4000c1e1500 */
[----:B0-----:R-:W-:Y:S02]  /*2bd30*/  @!P0 IMAD.MOV.U32 R14, RZ, RZ, R12 ;  /* 0x000000ffff0e8224 */ /* 0x001fe400078e000c */
[----:B------:R-:W-:-:S05]  /*2bd40*/  @!P0 IMAD.MOV.U32 R15, RZ, RZ, R13 ;  /* 0x000000ffff0f8224 */ /* 0x000fca00078e000d */
[----:B------:R3:W4:Y:S01]  /*2bd50*/  @!P0 LDG.E.U16 R4, [R14.64] ;  /* 0x000000040e048981 */ /* 0x000722000c1e1500 */
[----:B------:R-:W-:Y:S02]  /*2bd60*/  PRMT R9, RZ, 0x7610, R9 ;  /* 0x00007610ff097816 */ /* 0x000fe40000000009 */
[----:B------:R-:W-:Y:S01]  /*2bd70*/  PRMT R29, RZ, 0x7610, R29 ;  /* 0x00007610ff1d7816 */ /* 0x000fe2000000001d */
[----:B---3--:R-:W-:Y:S02]  /*2bd80*/  @!P1 IMAD.MOV.U32 R14, RZ, RZ, R10 ;  /* 0x000000ffff0e9224 */ /* 0x008fe400078e000a */
[----:B------:R-:W-:-:S05]  /*2bd90*/  @!P1 IMAD.MOV.U32 R15, RZ, RZ, R11 ;  /* 0x000000ffff0f9224 */ /* 0x000fca00078e000b */
[----:B------:R0:W3:Y:S02]  /*2bda0*/  @!P1 LDG.E.U16 R9, [R14.64] ;  /* 0x000000040e099981 */ /* 0x0000e4000c1e1500 */
[----:B0-----:R-:W-:Y:S02]  /*2bdb0*/  @!P0 IMAD.MOV.U32 R14, RZ, RZ, R7 ;  /* 0x000000ffff0e8224 */ /* 0x001fe400078e0007 */
[----:B------:R-:W-:-:S05]  /*2bdc0*/  @!P0 IMAD.MOV.U32 R15, RZ, RZ, R8 ;  /* 0x000000ffff0f8224 */ /* 0x000fca00078e0008 */
[----:B------:R0:W3:Y:S04]  /*2bdd0*/  @!P0 LDG.E.U16 R29, [R14.64] ;  /* 0x000000040e1d8981 */ /* 0x0000e8000c1e1500 */
[----:B--2---:R1:W-:Y:S04]  /*2bde0*/  STL [R1+0x3c48], R3 ;  /* 0x003c480301007387 */ /* 0x0043e80000100800 */
[----:B----4-:R2:W-:Y:S01]  /*2bdf0*/  STL [R1+0x4], R4 ;  /* 0x0000040401007387 */ /* 0x0105e20000100800 */
[----:B-1----:R-:W4:Y:S01]  /*2be00*/  LDL R3, [R1+0xad4] ;  /* 0x000ad40001037983 */ /* 0x002f220000100800 */
[----:B------:R-:W-:Y:S01]  /*2be10*/  PRMT R28, RZ, 0x7610, R28 ;  /* 0x00007610ff1c7816 */ /* 0x000fe2000000001c */
[----:B0-----:R-:W-:-:S02]  /*2be20*/  @!P1 IMAD.MOV.U32 R14, RZ, RZ, R5 ;  /* 0x000000ffff0e9224 */ /* 0x001fc400078e0005 */
[----:B------:R-:W-:Y:S01]  /*2be30*/  @!P1 IMAD.MOV.U32 R15, RZ, RZ, R6 ;  /* 0x000000ffff0f9224 */ /* 0x000fe200078e0006 */
[----:B------:R-:W-:Y:S01]  /*2be40*/  PRMT R26, RZ, 0x7610, R26 ;  /* 0x00007610ff1a7816 */ /* 0x000fe2000000001a */
[----:B------:R-:W4:Y:S04]  /*2be50*/  LDL R8, [R1+0xac8] ;  /* 0x000ac80001087983 */ /* 0x000f280000100800 */
[----:B------:R4:W4:Y:S04]  /*2be60*/  @!P1 LDG.E.U16 R28, [R14.64] ;  /* 0x000000040e1c9981 */ /* 0x000928000c1e1500 */
[----:B--2---:R-:W2:Y:S04]  /*2be70*/  LDL R4, [R1+0xad0] ;  /* 0x000ad00001047983 */ /* 0x004ea80000100800 */
[----:B------:R-:W2:Y:S04]  /*2be80*/  LDL R7, [R1+0xacc] ;  /* 0x000acc0001077983 */ /* 0x000ea80000100800 */
[----:B---3--:R-:W-:Y:S01]  /*2be90*/  STL [R1+0x3c38], R29 ;  /* 0x003c381d01007387 */ /* 0x008fe20000100800 */
[----:B------:R-:W3:Y:S02]  /*2bea0*/  LDL R10, [R1+0xa50] ;  /* 0x000a5000010a7983 */ /* 0x000ee40000100800 */
[----:B------:R0:W-:Y:S02]  /*2beb0*/  STL [R1], R9 ;  /* 0x0000000901007387 */ /* 0x0001e40000100800 */
[----:B------:R-:W3:Y:S01]  /*2bec0*/  LDL R6, [R1+0xa48] ;  /* 0x000a480001067983 */ /* 0x000ee20000100800 */
[----:B------:R-:W3:Y:S04]  /*2bed0*/  LDL R5, [R1+0xa4c] ;  /* 0x000a4c0001057983 */ /* 0x000ee80000100800 */
[----:B0-----:R-:W3:Y:S01]  /*2bee0*/  LDL R9, [R1+0xa54] ;  /* 0x000a540001097983 */ /* 0x001ee20000100800 */
[----:B----4-:R-:W-:-:S02]  /*2bef0*/  @!P0 IMAD.MOV.U32 R14, RZ, RZ, R3 ;  /* 0x000000ffff0e8224 */ /* 0x010fc400078e0003 */
[----:B--2---:R-:W-:-:S05]  /*2bf00*/  @!P0 IMAD.MOV.U32 R15, RZ, RZ, R4 ;  /* 0x000000ffff0f8224 */ /* 0x004fca00078e0004 */
[----:B------:R0:W2:Y:S04]  /*2bf10*/  @!P0 LDG.E.U16 R26, [R14.64] ;  /* 0x000000040e1a8981 */ /* 0x0000a8000c1e1500 */
[----:B------:R-:W-:Y:S01]  /*2bf20*/  STL [R1+0x3c4c], R28 ;  /* 0x003c4c1c01007387 */ /* 0x000fe20000100800 */
[----:B------:R-:W4:Y:S02]  /*2bf30*/  LDL R4, [R1+0x9d0] ;  /* 0x0009d00001047983 */ /* 0x000f240000100800 */
[----:B------:R-:W4:Y:S01]  /*2bf40*/  LDL R3, [R1+0x9d4] ;  /* 0x0009d40001037983 */ /* 0x000f220000100800 */
[----:B------:R-:W-:Y:S01]  /*2bf50*/  PRMT R24, RZ, 0x7610, R24 ;  /* 0x00007610ff187816 */ /* 0x000fe20000000018 */
[----:B0-----:R-:W-:Y:S02]  /*2bf60*/  @!P1 IMAD.MOV.U32 R14, RZ, RZ, R7 ;  /* 0x000000ffff0e9224 */ /* 0x001fe400078e0007 */
[----:B------:R-:W-:Y:S01]  /*2bf70*/  @!P1 IMAD.MOV.U32 R15, RZ, RZ, R8 ;  /* 0x000000ffff0f9224 */ /* 0x000fe200078e0008 */
[----:B------:R-:W-:-:S04]  /*2bf80*/  PRMT R22, RZ, 0x7610, R22 ;  /* 0x00007610ff167816 */ /* 0x000fc80000000016 */
[----:B------:R3:W4:Y:S02]  /*2bf90*/  @!P1 LDG.E.U16 R24, [R14.64] ;  /* 0x000000040e189981 */ /* 0x000724000c1e1500 */
[----:B---3--:R-:W-:Y:S02]  /*2bfa0*/  @!P0 IMAD.MOV.U32 R15, RZ, RZ, R10 ;  /* 0x000000ffff0f8224 */ /* 0x008fe400078e000a */
[----:B------:R-:W-:-:S05]  /*2bfb0*/  @!P0 IMAD.MOV.U32 R14, RZ, RZ, R9 ;  /* 0x000000ffff0e8224 */ /* 0x000fca00078e0009 */
[----:B------:R0:W3:Y:S04]  /*2bfc0*/  @!P0 LDG.E.U16 R22, [R14.64] ;  /* 0x000000040e168981 */ /* 0x0000e8000c1e1500 */
[----:B--2---:R-:W-:Y:S01]  /*2bfd0*/  STL [R1+0x3c50], R26 ;  /* 0x003c501a01007387 */ /* 0x004fe20000100800 */
[----:B------:R-:W2:Y:S02]  /*2bfe0*/  LDL R8, [R1+0x9c8] ;  /* 0x0009c80001087983 */ /* 0x000ea40000100800 */
[----:B------:R-:W2:Y:S01]  /*2bff0*/  LDL R7, [R1+0x9cc] ;  /* 0x0009cc0001077983 */ /* 0x000ea20000100800 */
[----:B------:R-:W-:Y:S01]  /*2c000*/  PRMT R20, RZ, 0x7610, R20 ;  /* 0x00007610ff147816 */ /* 0x000fe20000000014 */
[----:B0-----:R-:W-:Y:S02]  /*2c010*/  @!P1 IMAD.MOV.U32 R14, RZ, RZ, R5 ;  /* 0x000000ffff0e9224 */ /* 0x001fe400078e0005 */
[----:B------:R-:W-:Y:S01]  /*2c020*/  @!P1 IMAD.MOV.U32 R15, RZ, RZ, R6 ;  /* 0x000000ffff0f9224 */ /* 0x000fe200078e0006 */
[----:B------:R-:W-:-:S04]  /*2c030*/  PRMT R18, RZ, 0x7610, R18 ;  /* 0x00007610ff127816 */ /* 0x000fc80000000012 */
[----:B------:R4:W2:Y:S01]  /*2c040*/  @!P1 LDG.E.U16 R20, [R14.64] ;  /* 0x000000040e149981 */ /* 0x0008a2000c1e1500 */
[----:B------:R-:W-:Y:S01]  /*2c050*/  PRMT R16, RZ, 0x7610, R16 ;  /* 0x00007610ff107816 */ /* 0x000fe20000000010 */
[----:B----4-:R-:W-:Y:S02]  /*2c060*/  @!P0 IMAD.MOV.U32 R14, RZ, RZ, R3 ;  /* 0x000000ffff0e8224 */ /* 0x010fe400078e0003 */
[----:B------:R-:W-:-:S05]  /*2c070*/  @!P0 IMAD.MOV.U32 R15, RZ, RZ, R4 ;  /* 0x000000ffff0f8224 */ /* 0x000fca00078e0004 */
[----:B------:R2:W4:Y:S04]  /*2c080*/  @!P0 LDG.E.U16 R18, [R14.64] ;  /* 0x000000040e128981 */ /* 0x000528000c1e1500 */
[----:B------:R-:W-:Y:S04]  /*2c090*/  STL [R1+0x3c54], R24 ;  /* 0x003c541801007387 */ /* 0x000fe80000100800 */
[----:B---3--:R-:W-:Y:S01]  /*2c0a0*/  STL [R1+0x3c58], R22 ;  /* 0x003c581601007387 */ /* 0x008fe20000100800 */
[----:B------:R-:W3:Y:S02]  /*2c0b0*/  LDL R6, [R1+0x950] ;  /* 0x0009500001067983 */ /* 0x000ee40000100800 */
[----:B------:R-:W3:Y:S02]  /*2c0c0*/  LDL R5, [R1+0x954] ;  /* 0x0009540001057983 */ /* 0x000ee40000100800 */
[----:B--2---:R-:W-:-:S02]  /*2c0d0*/  @!P1 IMAD.MOV.U32 R15, RZ, RZ, R8 ;  /* 0x000000ffff0f9224 */ /* 0x004fc400078e0008 */
[----:B------:R-:W-:-:S05]  /*2c0e0*/  @!P1 IMAD.MOV.U32 R14, RZ, RZ, R7 ;  /* 0x000000ffff0e9224 */ /* 0x000fca00078e0007 */
[----:B------:R3:W2:Y:S04]  /*2c0f0*/  @!P1 LDG.E.U16 R16, [R14.64] ;  /* 0x000000040e109981 */ /* 0x0006a8000c1e1500 */
[----:B------:R-:W-:Y:S01]  /*2c100*/  STL [R1+0x3c5c], R20 ;  /* 0x003c5c1401007387 */ /* 0x000fe20000100800 */
[----:B------:R-:W2:Y:S02]  /*2c110*/  LDL R4, [R1+0x948] ;  /* 0x0009480001047983 */ /* 0x000ea40000100800 */
[----:B------:R-:W2:Y:S01]  /*2c120*/  LDL R3, [R1+0x94c] ;  /* 0x00094c0001037983 */ /* 0x000ea20000100800 */
[----:B----4-:R-:W-:Y:S01]  /*2c130*/  STL [R1+0x3c60], R18 ;  /* 0x003c601201007387 */ /* 0x010fe20000100800 */
[----:B------:R-:W4:Y:S02]  /*2c140*/  LDL R12, [R1+0x8d0] ;  /* 0x0008d000010c7983 */ /* 0x000f240000100800 */
[----:B------:R-:W4:Y:S02]  /*2c150*/  LDL R11, [R1+0x8d4] ;  /* 0x0008d400010b7983 */ /* 0x000f240000100800 */
[----:B------:R-:W4:Y:S02]  /*2c160*/  LDL R9, [R1+0x8cc] ;  /* 0x0008cc0001097983 */ /* 0x000f240000100800 */
[----:B---3--:R-:W-:-:S02]  /*2c170*/  @!P0 IMAD.MOV.U32 R15, RZ, RZ, R6 ;  /* 0x000000ffff0f8224 */ /* 0x008fc400078e0006 */
[----:B------:R-:W-:Y:S01]  /*2c180*/  @!P0 IMAD.MOV.U32 R14, RZ, RZ, R5 ;  /* 0x000000ffff0e8224 */ /* 0x000fe200078e0005 */
[----:B------:R-:W-:-:S06]  /*2c190*/  PRMT R17, RZ, 0x7610, R17 ;  /* 0x00007610ff117816 */ /* 0x000fcc0000000011 */
[----:B------:R0:W3:Y:S04]  /*2c1a0*/  @!P0 LDG.E.U16 R17, [R14.64] ;  /* 0x000000040e118981 */ /* 0x0000e8000c1e1500 */
[----:B--2---:R-:W-:Y:S01]  /*2c1b0*/  STL [R1+0x3c64], R16 ;  /* 0x003c641001007387 */ /* 0x004fe20000100800 */
[----:B------:R-:W2:Y:S02]  /*2c1c0*/  LDL R10, [R1+0x8c8] ;  /* 0x0008c800010a7983 */ /* 0x000ea40000100800 */
[----:B------:R-:W2:Y:S02]  /*2c1d0*/  LDL R8, [R1+0x850] ;  /* 0x0008500001087983 */ /* 0x000ea40000100800 */
[----:B------:R-:W2:Y:S01]  /*2c1e0*/  LDL R7, [R1+0x854] ;  /* 0x0008540001077983 */ /* 0x000ea20000100800 */
[----:B------:R-:W2:Y:S04]  /*2c1f0*/  LDL R6, [R1+0x848] ;  /* 0x0008480001067983 */ /* 0x000ea80000100800 */
[----:B------:R-:W2:Y:S01]  /*2c200*/  LDL R5, [R1+0x84c] ;  /* 0x00084c0001057983 */ /* 0x000ea20000100800 */
[----:B------:R-:W-:Y:S01]  /*2c210*/  PRMT R19, RZ, 0x7610, R19 ;  /* 0x00007610ff137816 */ /* 0x000fe20000000013 */
[----:B0-----:R-:W-:-:S02]  /*2c220*/  @!P1 IMAD.MOV.U32 R14, RZ, RZ, R3 ;  /* 0x000000ffff0e9224 */ /* 0x001fc400078e0003 */
[----:B------:R-:W-:Y:S01]  /*2c230*/  @!P1 IMAD.MOV.U32 R15, RZ, RZ, R4 ;  /* 0x000000ffff0f9224 */ /* 0x000fe200078e0004 */
[----:B------:R-:W-:-:S04]  /*2c240*/  PRMT R21, RZ, 0x7610, R21 ;  /* 0x00007610ff157816 */ /* 0x000fc80000000015 */
[----:B------:R4:W2:Y:S01]  /*2c250*/  @!P1 LDG.E.U16 R19, [R14.64] ;  /* 0x000000040e139981 */ /* 0x0008a2000c1e1500 */
[----:B------:R-:W-:Y:S01]  /*2c260*/  PRMT R23, RZ, 0x7610, R23 ;  /* 0x00007610ff177816 */ /* 0x000fe20000000017 */
[----:B----4-:R-:W-:Y:S02]  /*2c270*/  @!P0 IMAD.MOV.U32 R14, RZ, RZ, R11 ;  /* 0x000000ffff0e8224 */ /* 0x010fe400078e000b */
[----:B------:R-:W-:-:S05]  /*2c280*/  @!P0 IMAD.MOV.U32 R15, RZ, RZ, R12 ;  /* 0x000000ffff0f8224 */ /* 0x000fca00078e000c */
[----:B------:R0:W4:Y:S01]  /*2c290*/  @!P0 LDG.E.U16 R21, [R14.64] ;  /* 0x000000040e158981 */ /* 0x000122000c1e1500 */
[----:B------:R-:W-:Y:S01]  /*2c2a0*/  PRMT R25, RZ, 0x7610, R25 ;  /* 0x00007610ff197816 */ /* 0x000fe20000000019 */
[----:B0-----:R-:W-:Y:S01]  /*2c2b0*/  @!P1 IMAD.MOV.U32 R14, RZ, RZ, R9 ;  /* 0x000000ffff0e9224 */ /* 0x001fe200078e0009 */
[----:B------:R-:W-:Y:S01]  /*2c2c0*/  PRMT R27, RZ, 0x7610, R27 ;  /* 0x00007610ff1b7816 */ /* 0x000fe2000000001b */
[----:B---3--:R-:W-:Y:S01]  /*2c2d0*/  STL [R1+0x3c68], R17 ;  /* 0x003c681101007387 */ /* 0x008fe20000100800 */
[----:B------:R-:W3:Y:S02]  /*2c2e0*/  LDL R4, [R1+0x15a8] ;  /* 0x0015a80001047983 */ /* 0x000ee40000100800 */
[----:B------:R-:W3:Y:S02]  /*2c2f0*/  LDL R3, [R1+0x15b4] ;  /* 0x0015b40001037983 */ /* 0x000ee40000100800 */
[----:B--2---:R-:W-:-:S05]  /*2c300*/  @!P1 IMAD.MOV.U32 R15, RZ, RZ, R10 ;  /* 0x000000ffff0f9224 */ /* 0x004fca00078e000a */
[----:B------:R0:W2:Y:S02]  /*2c310*/  @!P1 LDG.E.U16 R23, [R14.64] ;  /* 0x000000040e179981 */ /* 0x0000a4000c1e1500 */
[----:B0-----:R-:W-:Y:S02]  /*2c320*/  @!P0 IMAD.MOV.U32 R14, RZ, RZ, R7 ;  /* 0x000000ffff0e8224 */ /* 0x001fe400078e0007 */
[----:B------:R-:W-:-:S05]  /*2c330*/  @!P0 IMAD.MOV.U32 R15, RZ, RZ, R8 ;  /* 0x000000ffff0f8224 */ /* 0x000fca00078e0008 */
[----:B------:R0:W2:Y:S02]  /*2c340*/  @!P0 LDG.E.U16 R25, [R14.64] ;  /* 0x000000040e198981 */ /* 0x0000a4000c1e1500 */
[----:B0-----:R-:W-:Y:S02]  /*2c350*/  @!P1 IMAD.MOV.U32 R14, RZ, RZ, R5 ;  /* 0x000000ffff0e9224 */ /* 0x001fe400078e0005 */
[----:B------:R-:W-:-:S05]  /*2c360*/  @!P1 IMAD.MOV.U32 R15, RZ, RZ, R6 ;  /* 0x000000ffff0f9224 */ /* 0x000fca00078e0006 */
[----:B------:R3:W2:Y:S04]  /*2c370*/  @!P1 LDG.E.U16 R27, [R14.64] ;  /* 0x000000040e1b9981 */ /* 0x0006a8000c1e1500 */
[----:B------:R-:W-:Y:S01]  /*2c380*/  STL [R1+0x3c6c], R19 ;  /* 0x003c6c1301007387 */ /* 0x000fe20000100800 */
[----:B----4-:R-:W-:Y:S01]  /*2c390*/  STL [R1+0x3c70], R21 ;  /* 0x003c701501007387 */ /* 0x010fe20000100800 */
[----:B------:R-:W-:Y:S01]  /*2c3a0*/  PRMT R2, RZ, 0x7610, R2 ;  /* 0x00007610ff027816 */ /* 0x000fe20000000002 */
[----:B---3--:R-:W-:Y:S02]  /*2c3b0*/  @!P0 IMAD.MOV.U32 R14, RZ, RZ, R3 ;  /* 0x000000ffff0e8224 */ /* 0x008fe400078e0003 */
[----:B------:R-:W-:-:S05]  /*2c3c0*/  @!P0 IMAD.MOV.U32 R15, RZ, RZ, R4 ;  /* 0x000000ffff0f8224 */ /* 0x000fca00078e0004 */
[----:B------:R-:W3:Y:S04]  /*2c3d0*/  @!P0 LDG.E.U16 R2, [R14.64] ;  /* 0x000000040e028981 */ /* 0x000ee8000c1e1500 */
[----:B--2---:R-:W-:Y:S04]  /*2c3e0*/  STL [R1+0x3c74], R23 ;  /* 0x003c741701007387 */ /* 0x004fe80000100800 */
[----:B------:R0:W-:Y:S04]  /*2c3f0*/  STL [R1+0x3c78], R25 ;  /* 0x003c781901007387 */ /* 0x0001e80000100800 */
[----:B------:R-:W-:Y:S01]  /*2c400*/  STL [R1+0x3c7c], R27 ;  /* 0x003c7c1b01007387 */ /* 0x000fe20000100800 */
[----:B------:R-:W2:Y:S03]  /*2c410*/  LDL.LU R13, [R1+0x598] ;  /* 0x00059800010d7983 */ /* 0x000ea60000300800 */
[----:B0-----:R-:W4:Y:S01]  /*2c420*/  LDL.LU R25, [R1+0x590] ;  /* 0x0005900001197983 */ /* 0x001f220000300800 */
[----:B------:R-:W4:Y:S03]  /*2c430*/  LDL.LU R23, [R1+0x588] ;  /* 0x0005880001177983 */ /* 0x000f260000300800 */
        /* <DEDUP_REMOVED lines=15> */
[----:B------:R-:W-:Y:S01]  /*2c530*/  STL [R1+0x3b14], R14 ;  /* 0x003b140e01007387 */ /* 0x000fe20000100800 */
[----:B------:R-:W-:Y:S01]  /*2c540*/  STL [R1+0x3b1c], R14 ;  /* 0x003b1c0e01007387 */ /* 0x000fe20000100800 */
[----:B------:R-:W-:Y:S02]  /*2c550*/  STL [R1+0x3b24], R14 ;  /* 0x003b240e01007387 */ /* 0x000fe40000100800 */
[----:B------:R-:W-:Y:S02]  /*2c560*/  STL [R1+0x3b2c], R14 ;  /* 0x003b2c0e01007387 */ /* 0x000fe40000100800 */
[----:B------:R-:W-:Y:S01]  /*2c570*/  STL [R1+0x3b34], R14 ;  /* 0x003b340e01007387 */ /* 0x000fe20000100800 */
[----:B------:R-:W0:Y:S04]  /*2c580*/  S2R R12, SR_TID.X ;  /* 0x00000000000c7919 */ /* 0x000e280000002100 */
        /* <DEDUP_REMOVED lines=24> */
[----:B0-----:R-:W-:Y:S01]  /*2c710*/  LOP3.LUT R12, R12, 0x7f, RZ, 0xc0, !PT ;  /* 0x0000007f0c0c7812 */ /* 0x001fe200078ec0ff */
[----:B------:R-:W-:Y:S01]  /*2c720*/  STL [R1+0x3bfc], R14 ;  /* 0x003bfc0e01007387 */ /* 0x000fe20000100800 */
[----:B------:R-:W-:Y:S02]  /*2c730*/  STL [R1+0x3c04], R14 ;  /* 0x003c040e01007387 */ /* 0x000fe40000100800 */
[----:B------:R-:W-:Y:S02]  /*2c740*/  STL [R1+0x3c0c], R14 ;  /* 0x003c0c0e01007387 */ /* 0x000fe40000100800 */
[----:B------:R-:W-:Y:S01]  /*2c750*/  STL [R1+0x3c14], R14 ;  /* 0x003c140e01007387 */ /* 0x000fe20000100800 */
[----:B------:R-:W-:Y:S01]  /*2c760*/  STL [R1+0x3c1c], R14 ;  /* 0x003c1c0e01007387 */ /* 0x000fe20000100800 */
[----:B------:R-:W-:-:S02]  /*2c770*/  IMAD.SHL.U32 R12, R12, 0x2, RZ ;  /* 0x000000020c0c7824 */ /* 0x000fc400078e00ff */
[----:B------:R-:W-:Y:S02]  /*2c780*/  STL [R1+0x3c24], R14 ;  /* 0x003c240e01007387 */ /* 0x000fe40000100800 */
[----:B------:R-:W-:Y:S01]  /*2c790*/  STL [R1+0x3c2c], R14 ;  /* 0x003c2c0e01007387 */ /* 0x000fe20000100800 */
[----:B------:R-:W-:Y:S01]  /*2c7a0*/  STL [R1+0x3c34], R14 ;  /* 0x003c340e01007387 */ /* 0x000fe20000100800 */
[----:B------:R-:W-:Y:S02]  /*2c7b0*/  STL [R1+0x3c80], R14 ;  /* 0x003c800e01007387 */ /* 0x000fe40000100800 */
[----:B------:R-:W-:Y:S01]  /*2c7c0*/  STL [R1+0x3afc], R15 ;  /* 0x003afc0f01007387 */ /* 0x000fe20000100800 */
[----:B------:R-:W-:Y:S01]  /*2c7d0*/  LOP3.LUT R11, R12, 0x60, RZ, 0x3c, !PT ;  /* 0x000000600c0b7812 */ /* 0x000fe200078e3cff */
        /* <DEDUP_REMOVED lines=39> */
[----:B------:R-:W4:Y:S01]  /*2ca50*/  LDL.LU R5, [R1+0x4a0] ;  /* 0x0004a00001057983 */ /* 0x000f220000300800 */
[----:B------:R-:W4:Y:S01]  /*2ca60*/  LDL.LU R7, [R1+0x498] ;  /* 0x0004980001077983 */ /* 0x000f220000300800 */
[----:B------:R-:W-:Y:S02]  /*2ca70*/  STL [R1+0x3c84], R15 ;  /* 0x003c840f01007387 */ /* 0x000fe40000100800 */
[----:B---3--:R-:W-:Y:S02]  /*2ca80*/  STL [R1+0x3aa0], R2 ;  /* 0x003aa00201007387 */ /* 0x008fe40000100800 */
[----:B------:R-:W-:Y:S01]  /*2ca90*/  STL [R1+0x3c88], R2 ;  /* 0x003c880201007387 */ /* 0x000fe20000100800 */
[----:B------:R-:W3:Y:S01]  /*2caa0*/  LDL.LU R8, [R1+0x478] ;  /* 0x0004780001087983 */ /* 0x000ee20000300800 */
[----:B------:R-:W3:Y:S02]  /*2cab0*/  LDL.LU R10, [R1+0x468] ;  /* 0x00046800010a7983 */ /* 0x000ee40000300800 */
[----:B------:R-:W3:Y:S01]  /*2cac0*/  LDL.LU R12, [R1+0x238] ;  /* 0x00023800010c7983 */ /* 0x000ee20000300800 */
[----:B--2---:R0:W-:Y:S04]  /*2cad0*/  STS.U16 [R11+0x4600], R13 ;  /* 0x0046000d0b007388 */ /* 0x0041e80000000400 */
[----:B----4-:R-:W-:Y:S01]  /*2cae0*/  STS.U16 [R11+0x4e00], R25 ;  /* 0x004e00190b007388 */ /* 0x010fe20000000400 */
        /* <DEDUP_REMOVED lines=10> */
[----:B0-----:R-:W2:Y:S04]  /*2cb90*/  LDL.LU R13, [R1+0x5b8] ;  /* 0x0005b800010d7983 */ /* 0x001ea80000300800 */
[----:B-1----:R-:W0:Y:S04]  /*2cba0*/  S2R R9, SR_TID.X ;  /* 0x0000000000097919 */ /* 0x002e280000002100 */
[----:B------:R-:W-:Y:S01]  /*2cbb0*/  STS.U16 [R11+0xa600], R26 ;  /* 0x00a6001a0b007388 */ /* 0x000fe20000000400 */
[----:B------:R0:W-:Y:S02]  /*2cbc0*/  STS.U16 [R11+0xae00], R28 ;  /* 0x00ae001c0b007388 */ /* 0x0001e40000000400 */
[----:B------:R-:W-:Y:S02]  /*2cbd0*/  STS.U16 [R11+0xb600], R29 ;  /* 0x00b6001d0b007388 */ /* 0x000fe40000000400 */
[----:B------:R-:W-:Y:S01]  /*2cbe0*/  STS.U16 [R11+0xbe00], R3 ;  /* 0x00be00030b007388 */ /* 0x000fe20000000400 */
[----:B------:R-:W-:Y:S01]  /*2cbf0*/  STS.U16 [R11+0xc600], R4 ;  /* 0x00c600040b007388 */ /* 0x000fe20000000400 */
[----:B------:R1:W-:Y:S01]  /*2cc00*/  STS.U16 [R11+0xce00], R6 ;  /* 0x00ce00060b007388 */ /* 0x0003e20000000400 */
[----:B0-----:R-:W-:-:S02]  /*2cc10*/  LOP3.LUT R28, R9, 0x7f, RZ, 0xc0, !PT ;  /* 0x0000007f091c7812 */ /* 0x001fc400078ec0ff */
[----:B------:R-:W-:Y:S03]  /*2cc20*/  STL [R1+0x3cd0], R9 ;  /* 0x003cd00901007387 */ /* 0x000fe60000100800 */
[----:B-1----:R-:W-:Y:S01]  /*2cc30*/  IMAD.SHL.U32 R6, R28, 0x2, RZ ;  /* 0x000000021c067824 */ /* 0x002fe200078e00ff */
[----:B------:R0:W-:Y:S04]  /*2cc40*/  STL [R1+0x3cec], R28 ;  /* 0x003cec1c01007387 */ /* 0x0001e80000100800 */
[----:B------:R-:W-:Y:S04]  /*2cc50*/  STL [R1+0x3cbc], R6 ;  /* 0x003cbc0601007387 */ /* 0x000fe80000100800 */
[----:B0-----:R-:W4:Y:S04]  /*2cc60*/  LDL.LU R28, [R1+0x5a8] ;  /* 0x0005a800011c7983 */ /* 0x001f280000300800 */
[----:B----4-:R0:W-:Y:S04]  /*2cc70*/  STL [R1+0x3cf0], R28 ;  /* 0x003cf01c01007387 */ /* 0x0101e80000100800 */
[----:B0-----:R-:W4:Y:S04]  /*2cc80*/  LDL.LU R28, [R1+0x5ac] ;  /* 0x0005ac00011c7983 */ /* 0x001f280000300800 */
[----:B----4-:R0:W-:Y:S04]  /*2cc90*/  STL [R1+0x3cf4], R28 ;  /* 0x003cf41c01007387 */ /* 0x0101e80000100800 */
[----:B0-----:R-:W4:Y:S04]  /*2cca0*/  LDL.LU R28, [R1+0x5b0] ;  /* 0x0005b000011c7983 */ /* 0x001f280000300800 */
[----:B------:R-:W-:Y:S01]  /*2ccb0*/  STS.U16 [R11+0xd600], R5 ;  /* 0x00d600050b007388 */ /* 0x000fe20000000400 */
[----:B------:R-:W-:Y:S02]  /*2ccc0*/  STS.U16 [R11+0xde00], R7 ;  /* 0x00de00070b007388 */ /* 0x000fe40000000400 */
[----:B------:R0:W-:Y:S02]  /*2ccd0*/  STS.U16 [R11+0xe600], R0 ;  /* 0x00e600000b007388 */ /* 0x0001e40000000400 */
[----:B0-----:R-:W-:Y:S01]  /*2cce0*/  LOP3.LUT R0, R6, 0x70, RZ, 0x3c, !PT ;  /* 0x0000007006007812 */ /* 0x001fe200078e3cff */
[----:B----4-:R0:W-:Y:S04]  /*2ccf0*/  STL [R1+0x3cf8], R28 ;  /* 0x003cf81c01007387 */ /* 0x0101e80000100800 */
        /* <DEDUP_REMOVED lines=21> */
[----:B------:R-:W4:Y:S03]  /*2ce50*/  LDL.LU R5, [R1+0x4b0] ;  /* 0x0004b00001057983 */ /* 0x000f260000300800 */
[----:B---3--:R0:W-:Y:S01]  /*2ce60*/  STS.U16 [R11+0xee00], R8 ;  /* 0x00ee00080b007388 */ /* 0x0081e20000000400 */
[----:B------:R-:W3:Y:S02]  /*2ce70*/  LDL.LU R7, [R1+0x49c] ;  /* 0x00049c0001077983 */ /* 0x000ee40000300800 */
[----:B------:R1:W-:Y:S02]  /*2ce80*/  STS.U16 [R11+0xf600], R10 ;  /* 0x00f6000a0b007388 */ /* 0x0003e40000000400 */
[----:B------:R1:W-:Y:S01]  /*2ce90*/  STS.U16 [R11+0xfe00], R12 ;  /* 0x00fe000c0b007388 */ /* 0x0003e20000000400 */
[----:B--2---:R2:W-:Y:S04]  /*2cea0*/  STS.U16 [R0+0x700], R13 ;  /* 0x0007000d00007388 */ /* 0x0045e80000000400 */
[----:B0-----:R-:W3:Y:S01]  /*2ceb0*/  LDL.LU R8, [R1+0x48c] ;  /* 0x00048c0001087983 */ /* 0x001ee20000300800 */
[----:B-1----:R-:W3:Y:S02]  /*2cec0*/  LDL.LU R10, [R1+0x47c] ;  /* 0x00047c00010a7983 */ /* 0x002ee40000300800 */
[----:B------:R-:W3:Y:S02]  /*2ced0*/  LDL.LU R11, [R1+0x474] ;  /* 0x00047400010b7983 */ /* 0x000ee40000300800 */
[----:B------:R-:W3:Y:S01]  /*2cee0*/  LDL.LU R12, [R1+0x464] ;  /* 0x00046400010c7983 */ /* 0x000ee20000300800 */
[----:B--2---:R-:W2:Y:S04]  /*2cef0*/  LDL.LU R13, [R1+0x234] ;  /* 0x00023400010d7983 */ /* 0x004ea80000300800 */
[----:B----4-:R0:W-:Y:S04]  /*2cf00*/  STS.U16 [R0+0xf00], R28 ;  /* 0x000f001c00007388 */ /* 0x0101e80000000400 */
[----:B0-----:R-:W4:Y:S04]  /*2cf10*/  LDL.LU R28, [R1+0x3cf8] ;  /* 0x003cf800011c7983 */ /* 0x001f280000300800 */
[----:B----4-:R0:W-:Y:S04]  /*2cf20*/  STS.U16 [R0+0x1700], R28 ;  /* 0x0017001c00007388 */ /* 0x0101e80000000400 */
[----:B0-----:R-:W4:Y:S04]  /*2cf30*/  LDL.LU R28, [R1+0x3cf4] ;  /* 0x003cf400011c7983 */ /* 0x001f280000300800 */
[----:B----4-:R0:W-:Y:S04]  /*2cf40*/  STS.U16 [R0+0x1f00], R28 ;  /* 0x001f001c00007388 */ /* 0x0101e80000000400 */
[----:B0-----:R-:W4:Y:S04]  /*2cf50*/  LDL.LU R28, [R1+0x3cf0] ;  /* 0x003cf000011c7983 */ /* 0x001f280000300800 */
[----:B----4-:R0:W-:Y:S01]  /*2cf60*/  STS.U16 [R0+0x2700], R28 ;  /* 0x0027001c00007388 */ /* 0x0101e20000000400 */
        /* <DEDUP_REMOVED lines=21> */
[----:B---3--:R-:W-:Y:S02]  /*2d0c0*/  STS.U16 [R0+0xd700], R7 ;  /* 0x00d7000700007388 */ /* 0x008fe40000000400 */
[----:B------:R-:W-:Y:S01]  /*2d0d0*/  STS.U16 [R0+0xdf00], R8 ;  /* 0x00df000800007388 */ /* 0x000fe20000000400 */
[----:B------:R-:W-:Y:S01]  /*2d0e0*/  STS.U16 [R0+0xe700], R10 ;  /* 0x00e7000a00007388 */ /* 0x000fe20000000400 */
[----:B------:R-:W-:Y:S03]  /*2d0f0*/  STS.U16 [R0+0xef00], R11 ;  /* 0x00ef000b00007388 */ /* 0x000fe60000000400 */
[----:B0-----:R-:W3:Y:S01]  /*2d100*/  LDL.LU R28, [R1+0x3cec] ;  /* 0x003cec00011c7983 */ /* 0x001ee20000300800 */
[----:B------:R0:W-:Y:S03]  /*2d110*/  STS.U16 [R0+0xf700], R12 ;  /* 0x00f7000c00007388 */ /* 0x0001e60000000400 */
[----:B0-----:R-:W4:Y:S04]  /*2d120*/  LDL.LU R12, [R1+0x1d0] ;  /* 0x0001d000010c7983 */ /* 0x001f280000300800 */
[----:B----4-:R0:W-:Y:S04]  /*2d130*/  STL [R1+0x3ce4], R12 ;  /* 0x003ce40c01007387 */ /* 0x0101e80000100800 */
[----:B0-----:R-:W4:Y:S01]  /*2d140*/  LDL.LU R12, [R1+0x1d4] ;  /* 0x0001d400010c7983 */ /* 0x001f220000300800 */
[----:B--2---:R-:W-:Y:S03]  /*2d150*/  STS.U16 [R0+0xff00], R13 ;  /* 0x00ff000d00007388 */ /* 0x004fe60000000400 */
[----:B----4-:R0:W-:Y:S04]  /*2d160*/  STL [R1+0x3ce8], R12 ;  /* 0x003ce80c01007387 */ /* 0x0101e80000100800 */
[----:B0-----:R-:W2:Y:S01]  /*2d170*/  LDL.LU R12, [R1+0x1d8] ;  /* 0x0001d800010c7983 */ /* 0x001ea20000300800 */
        /* <DEDUP_REMOVED lines=26> */
[----:B------:R0:W-:Y:S01]  /*2d320*/  STL [R1+0x3ab0], R0 ;  /* 0x003ab00001007387 */ /* 0x0001e20000100800 */
[----:B---3--:R1:W-:Y:S01]  /*2d330*/  STL [R1+0x3cc0], R28 ;  /* 0x003cc01c01007387 */ /* 0x0083e20000100800 */
[----:B0-----:R-:W-:-:S03]  /*2d340*/  IMAD.SHL.U32 R0, R28, 0x2, RZ ;  /* 0x000000021c007824 */ /* 0x001fc600078e00ff */
[----:B-1----:R-:W3:Y:S04]  /*2d350*/  LDL.LU R28, [R1+0x1c8] ;  /* 0x0001c800011c7983 */ /* 0x002ee80000300800 */
[----:B--2---:R0:W-:Y:S04]  /*2d360*/  STS.U16 [R0+0x10000], R12 ;  /* 0x0100000c00007388 */ /* 0x0041e80000000400 */
[----:B0-----:R-:W2:Y:S04]  /*2d370*/  LDL.LU R12, [R1+0x3ce8] ;  /* 0x003ce800010c7983 */ /* 0x001ea80000300800 */
[----:B--2---:R0:W-:Y:S04]  /*2d380*/  STS.U16 [R0+0x10100], R12 ;  /* 0x0101000c00007388 */ /* 0x0041e80000000400 */
[----:B0-----:R-:W2:Y:S04]  /*2d390*/  LDL.LU R12, [R1+0x3ce4] ;  /* 0x003ce400010c7983 */ /* 0x001ea80000300800 */
[----:B--2---:R0:W-:Y:S01]  /*2d3a0*/  STS.U16 [R0+0x11000], R12 ;  /* 0x0110000c00007388 */ /* 0x0041e20000000400 */
[----:B----4-:R1:W-:Y:S03]  /*2d3b0*/  STS.U16 [R0+0x11100], R13 ;  /* 0x0111000d00007388 */ /* 0x0103e60000000400 */
[----:B0-----:R-:W2:Y:S01]  /*2d3c0*/  LDL.LU R12, [R1+0x3ce0] ;  /* 0x003ce000010c7983 */ /* 0x001ea20000300800 */
[----:B-1----:R-:W4:Y:S02]  /*2d3d0*/  LDL.LU R13, [R1+0x3cdc] ;  /* 0x003cdc00010d7983 */ /* 0x002f240000300800 */
[----:B---3--:R-:W-:Y:S02]  /*2d3e0*/  STS.U16 [R0+0x12000], R28 ;  /* 0x0120001c00007388 */ /* 0x008fe40000000400 */
[----:B------:R-:W-:Y:S01]  /*2d3f0*/  STS.U16 [R0+0x12100], R6 ;  /* 0x0121000600007388 */ /* 0x000fe20000000400 */
[----:B------:R0:W-:Y:S04]  /*2d400*/  STS.U16 [R0+0x13000], R9 ;  /* 0x0130000900007388 */ /* 0x0001e80000000400 */
[----:B----4-:R-:W-:Y:S01]  /*2d410*/  STL [R1+0x3c8c], R13 ;  /* 0x003c8c0d01007387 */ /* 0x010fe20000100800 */
[----:B0-----:R-:W3:Y:S03]  /*2d420*/  LDL.LU R9, [R1+0x170] ;  /* 0x0001700001097983 */ /* 0x001ee60000300800 */
[----:B---3--:R0:W-:Y:S04]  /*2d430*/  STL [R1+0x3cd4], R9 ;  /* 0x003cd40901007387 */ /* 0x0081e80000100800 */
[----:B0-----:R-:W3:Y:S01]  /*2d440*/  LDL.LU R9, [R1+0x174] ;  /* 0x0001740001097983 */ /* 0x001ee20000300800 */
        /* <DEDUP_REMOVED lines=15> */
[----:B------:R0:W-:Y:S04]  /*2d540*/  STS.U16 [R0+0x1b000], R11 ;  /* 0x01b0000b00007388 */ /* 0x0001e80000000400 */
[----:B0-----:R-:W0:Y:S01]  /*2d550*/  S2R R11, SR_TID.X ;  /* 0x00000000000b7919 */ /* 0x001e220000002100 */
[----:B------:R-:W-:Y:S02]  /*2d560*/  STS.U16 [R0+0x1b100], R29 ;  /* 0x01b1001d00007388 */ /* 0x000fe40000000400 */
[----:B------:R-:W-:Y:S02]  /*2d570*/  STS.U16 [R0+0x1c000], R3 ;  /* 0x01c0000300007388 */ /* 0x000fe40000000400 */
[----:B------:R-:W-:Y:S01]  /*2d580*/  STS.U16 [R0+0x1c100], R4 ;  /* 0x01c1000400007388 */ /* 0x000fe20000000400 */
[----:B------:R-:W-:Y:S04]  /*2d590*/  STS.U16 [R0+0x1d000], R5 ;  /* 0x01d0000500007388 */ /* 0x000fe80000000400 */
[----:B---3--:R1:W-:Y:S04]  /*2d5a0*/  STL [R1+0x3cd8], R9 ;  /* 0x003cd80901007387 */ /* 0x0083e80000100800 */
[----:B-1----:R-:W3:Y:S01]  /*2d5b0*/  LDL.LU R9, [R1+0x178] ;  /* 0x0001780001097983 */ /* 0x002ee20000300800 */
[----:B0-----:R-:W-:Y:S01]  /*2d5c0*/  LOP3.LUT R11, R11, 0x7f, RZ, 0xc0, !PT ;  /* 0x0000007f0b0b7812 */ /* 0x001fe200078ec0ff */
[----:B------:R-:W-:Y:S02]  /*2d5d0*/  STS.U16 [R0+0x1d100], R7 ;  /* 0x01d1000700007388 */ /* 0x000fe40000000400 */
[----:B------:R0:W-:Y:S02]  /*2d5e0*/  STS.U16 [R0+0x1e000], R8 ;  /* 0x01e0000800007388 */ /* 0x0001e40000000400 */
[----:B------:R-:W-:Y:S01]  /*2d5f0*/  IMAD.SHL.U32 R11, R11, 0x2, RZ ;  /* 0x000000020b0b7824 */ /* 0x000fe200078e00ff */
[----:B------:R1:W-:Y:S01]  /*2d600*/  STS.U16 [R0+0x1e100], R10 ;  /* 0x01e1000a00007388 */ /* 0x0003e20000000400 */
[----:B------:R4:W-:Y:S03]  /*2d610*/  STS.U16 [R0+0x1f000], R13 ;  /* 0x01f0000d00007388 */ /* 0x0009e60000000400 */
[----:B0-----:R-:W-:Y:S01]  /*2d620*/  LOP3.LUT R8, R11, 0x10, RZ, 0x3c, !PT ;  /* 0x000000100b087812 */ /* 0x001fe200078e3cff */
[----:B-1----:R-:W3:Y:S01]  /*2d630*/  LDL.LU R10, [R1+0x16c] ;  /* 0x00016c00010a7983 */ /* 0x002ee20000300800 */
[----:B------:R-:W3:Y:S02]  /*2d640*/  LDL.LU R11, [R1+0x168] ;  /* 0x00016800010b7983 */ /* 0x000ee40000300800 */
[----:B----4-:R-:W2:Y:S02]  /*2d650*/  LDL.LU R13, [R1+0x15c] ;  /* 0x00015c00010d7983 */ /* 0x010ea40000300800 */
        /* <DEDUP_REMOVED lines=22> */
[----:B--2---:R-:W-:Y:S01]  /*2d7c0*/  STS.U16 [R0+0x1f100], R12 ;  /* 0x01f1000c00007388 */ /* 0x004fe20000000400 */
[----:B------:R0:W-:Y:S03]  /*2d7d0*/  STL [R1+0x3c90], R12 ;  /* 0x003c900c01007387 */ /* 0x0001e60000100800 */
[----:B0-----:R-:W2:Y:S01]  /*2d7e0*/  LDL.LU R12, [R1+0x160] ;  /* 0x00016000010c7983 */ /* 0x001ea20000300800 */
[----:B------:R0:W-:Y:S03]  /*2d7f0*/  STL [R1+0x3af4], R0 ;  /* 0x003af40001007387 */ /* 0x0001e60000100800 */
[----:B0-----:R-:W2:Y:S04]  /*2d800*/  LDL.LU R0, [R1+0x164] ;  /* 0x0001640001007983 */ /* 0x001ea80000300800 */
[----:B---3--:R0:W-:Y:S04]  /*2d810*/  STS.U16 [R8+0x10200], R9 ;  /* 0x0102000908007388 */ /* 0x0081e80000000400 */
[----:B0-----:R-:W3:Y:S04]  /*2d820*/  LDL.LU R9, [R1+0x3cd8] ;  /* 0x003cd80001097983 */ /* 0x001ee80000300800 */
[----:B---3--:R0:W-:Y:S04]  /*2d830*/  STS.U16 [R8+0x10300], R9 ;  /* 0x0103000908007388 */ /* 0x0081e80000000400 */
[----:B0-----:R-:W3:Y:S04]  /*2d840*/  LDL.LU R9, [R1+0x3cd4] ;  /* 0x003cd40001097983 */ /* 0x001ee80000300800 */
[----:B---3--:R0:W-:Y:S01]  /*2d850*/  STS.U16 [R8+0x11200], R9 ;  /* 0x0112000908007388 */ /* 0x0081e20000000400 */
[----:B------:R1:W-:Y:S02]  /*2d860*/  STS.U16 [R8+0x11300], R10 ;  /* 0x0113000a08007388 */ /* 0x0003e40000000400 */
[----:B------:R3:W-:Y:S01]  /*2d870*/  STS.U16 [R8+0x12200], R11 ;  /* 0x0122000b08007388 */ /* 0x0007e20000000400 */
[----:B0-----:R-:W4:Y:S01]  /*2d880*/  LDL.LU R9, [R1+0x3cd0] ;  /* 0x003cd00001097983 */ /* 0x001f220000300800 */
[----:B-1----:R-:W4:Y:S02]  /*2d890*/  LDL.LU R10, [R1+0x3ccc] ;  /* 0x003ccc00010a7983 */ /* 0x002f240000300800 */
[----:B---3--:R-:W3:Y:S02]  /*2d8a0*/  LDL.LU R11, [R1+0x3cc8] ;  /* 0x003cc800010b7983 */ /* 0x008ee40000300800 */
[----:B--2---:R-:W-:Y:S01]  /*2d8b0*/  STS.U16 [R8+0x12300], R0 ;  /* 0x0123000008007388 */ /* 0x004fe20000000400 */
        /* <DEDUP_REMOVED lines=22> */
[----:B------:R0:W-:Y:S01]  /*2da20*/  STS.U16 [R8+0x1e200], R5 ;  /* 0x01e2000508007388 */ /* 0x0001e20000000400 */
[----:B---3--:R-:W-:Y:S01]  /*2da30*/  STL [R1+0x3c94], R11 ;  /* 0x003c940b01007387 */ /* 0x008fe20000100800 */
[----:B0-----:R-:W2:Y:S01]  /*2da40*/  LDL.LU R5, [R1+0x8] ;  /* 0x0000080001057983 */ /* 0x001ea20000300800 */
[----:B----4-:R-:W-:Y:S01]  /*2da50*/  LOP3.LUT R9, R9, 0x7f, RZ, 0xc0, !PT ;  /* 0x0000007f09097812 */ /* 0x010fe200078ec0ff */
[----:B------:R-:W-:Y:S01]  /*2da60*/  STS.U16 [R8+0x1e300], R7 ;  /* 0x01e3000708007388 */ /* 0x000fe20000000400 */
[----:B------:R-:W-:Y:S03]  /*2da70*/  STS.U16 [R8+0x1f200], R11 ;  /* 0x01f2000b08007388 */ /* 0x000fe60000000400 */
[----:B------:R-:W-:Y:S01]  /*2da80*/  IMAD.SHL.U32 R9, R9, 0x2, RZ ;  /* 0x0000000209097824 */ /* 0x000fe200078e00ff */
[----:B------:R-:W-:Y:S04]  /*2da90*/  STS.U16 [R8+0x1f300], R10 ;  /* 0x01f3000a08007388 */ /* 0x000fe80000000400 */
[----:B------:R-:W-:Y:S01]  /*2daa0*/  LOP3.LUT R4, R9, 0x20, RZ, 0x3c, !PT ;  /* 0x0000002009047812 */ /* 0x000fe200078e3cff */
[----:B--2---:R0:W-:Y:S04]  /*2dab0*/  STL [R1+0x3cc4], R5 ;  /* 0x003cc40501007387 */ /* 0x0041e80000100800 */
[----:B0-----:R-:W2:Y:S01]  /*2dac0*/  LDL.LU R5, [R1+0xf8] ;  /* 0x0000f80001057983 */ /* 0x001ea20000300800 */
[----:B------:R-:W3:Y:S02]  /*2dad0*/  LDL.LU R28, [R1+0xf4] ;  /* 0x0000f400011c7983 */ /* 0x000ee40000300800 */
        /* <DEDUP_REMOVED lines=27> */
[----:B------:R0:W-:Y:S03]  /*2dc90*/  STL [R1+0x3c98], R10 ;  /* 0x003c980a01007387 */ /* 0x0001e60000100800 */
[----:B0-----:R-:W4:Y:S04]  /*2dca0*/  LDL.LU R10, [R1+0xe0] ;  /* 0x0000e000010a7983 */ /* 0x001f280000300800 */
[----:B--2---:R0:W-:Y:S01]  /*2dcb0*/  STS.U16 [R4+0x10400], R5 ;  /* 0x0104000504007388 */ /* 0x0041e20000000400 */
[----:B---3--:R1:W-:Y:S02]  /*2dcc0*/  STS.U16 [R4+0x10500], R28 ;  /* 0x0105001c04007388 */ /* 0x0083e40000000400 */
[----:B----4-:R2:W-:Y:S01]  /*2dcd0*/  STS.U16 [R4+0x11400], R6 ;  /* 0x0114000604007388 */ /* 0x0105e20000000400 */
[----:B------:R3:W-:Y:S04]  /*2dce0*/  STS.U16 [R4+0x11500], R7 ;  /* 0x0115000704007388 */ /* 0x0007e80000000400 */
[----:B------:R3:W-:Y:S01]  /*2dcf0*/  STS.U16 [R4+0x12400], R8 ;  /* 0x0124000804007388 */ /* 0x0007e20000000400 */
[----:B------:R3:W-:Y:S03]  /*2dd00*/  STS.U16 [R4+0x12500], R9 ;  /* 0x0125000904007388 */ /* 0x0007e60000000400 */
[----:B0-----:R-:W4:Y:S01]  /*2dd10*/  LDL.LU R5, [R1+0x3cc4] ;  /* 0x003cc40001057983 */ /* 0x001f220000300800 */
[----:B-1----:R-:W4:Y:S03]  /*2dd20*/  LDL.LU R28, [R1+0x3cc0] ;  /* 0x003cc000011c7983 */ /* 0x002f260000300800 */
[----:B--2---:R-:W2:Y:S01]  /*2dd30*/  LDL.LU R6, [R1+0x3cbc] ;  /* 0x003cbc0001067983 */ /* 0x004ea20000300800 */
[----:B---3--:R-:W3:Y:S03]  /*2dd40*/  LDL.LU R7, [R1+0x3cb8] ;  /* 0x003cb80001077983 */ /* 0x008ee60000300800 */
[----:B------:R-:W2:Y:S01]  /*2dd50*/  LDL.LU R8, [R1+0x3cb4] ;  /* 0x003cb40001087983 */ /* 0x000ea20000300800 */
[----:B------:R-:W2:Y:S03]  /*2dd60*/  LDL.LU R9, [R1+0x3cb0] ;  /* 0x003cb00001097983 */ /* 0x000ea60000300800 */
[----:B------:R0:W-:Y:S04]  /*2dd70*/  STS.U16 [R4+0x13400], R10 ;  /* 0x0134000a04007388 */ /* 0x0001e80000000400 */
[----:B0-----:R-:W2:Y:S04]  /*2dd80*/  LDL.LU R10, [R1+0x70] ;  /* 0x00007000010a7983 */ /* 0x001ea80000300800 */
[----:B--2---:R0:W-:Y:S04]  /*2dd90*/  STL [R1+0x3c9c], R10 ;  /* 0x003c9c0a01007387 */ /* 0x0041e80000100800 */
[----:B0-----:R-:W2:Y:S04]  /*2dda0*/  LDL.LU R10, [R1+0x74] ;  /* 0x00007400010a7983 */ /* 0x001ea80000300800 */
[----:B--2---:R0:W-:Y:S04]  /*2ddb0*/  STL [R1+0x3ca0], R10 ;  /* 0x003ca00a01007387 */ /* 0x0041e80000100800 */
[----:B0-----:R-:W2:Y:S04]  /*2ddc0*/  LDL.LU R10, [R1+0x78] ;  /* 0x00007800010a7983 */ /* 0x001ea80000300800 */
[----:B--2---:R0:W-:Y:S04]  /*2ddd0*/  STL [R1+0x3ca4], R10 ;  /* 0x003ca40a01007387 */ /* 0x0041e80000100800 */
[----:B0-----:R-:W2:Y:S04]  /*2dde0*/  LDL.LU R10, [R1+0x7c] ;  /* 0x00007c00010a7983 */ /* 0x001ea80000300800 */
[----:B--2---:R0:W-:Y:S04]  /*2ddf0*/  STL [R1+0x3ca8], R10 ;  /* 0x003ca80a01007387 */ /* 0x0041e80000100800 */
[----:B0-----:R-:W2:Y:S01]  /*2de00*/  LDL.LU R10, [R1+0x80] ;  /* 0x00008000010a7983 */ /* 0x001ea20000300800 */
[----:B------:R-:W-:Y:S02]  /*2de10*/  STS.U16 [R4+0x13500], R11 ;  /* 0x0135000b04007388 */ /* 0x000fe40000000400 */
[----:B------:R4:W-:Y:S02]  /*2de20*/  STS.U16 [R4+0x14400], R0 ;  /* 0x0144000004007388 */ /* 0x0009e40000000400 */
[----:B------:R0:W-:Y:S01]  /*2de30*/  STS.U16 [R4+0x14500], R12 ;  /* 0x0145000c04007388 */ /* 0x0001e20000000400 */
[----:B------:R1:W-:Y:S01]  /*2de40*/  STS.U16 [R4+0x15400], R13 ;  /* 0x0154000d04007388 */ /* 0x0003e20000000400 */
[----:B------:R0:W-:Y:S02]  /*2de50*/  STS.U16 [R4+0x15500], R2 ;  /* 0x0155000204007388 */ /* 0x0001e40000000400 */
        /* <DEDUP_REMOVED lines=12> */
[----:B------:R-:W-:Y:S02]  /*2df20*/  STS.U16 [R4+0x1c400], R24 ;  /* 0x01c4001804007388 */ /* 0x000fe40000000400 */
[----:B------:R-:W-:Y:S02]  /*2df30*/  STS.U16 [R4+0x1c500], R26 ;  /* 0x01c5001a04007388 */ /* 0x000fe40000000400 */
[----:B----4-:R-:W-:Y:S01]  /*2df40*/  IMAD.SHL.U32 R0, R28, 0x2, RZ ;  /* 0x000000021c007824 */ /* 0x010fe200078e00ff */
[----:B------:R-:W-:Y:S01]  /*2df50*/  STS.U16 [R4+0x1d400], R29 ;  /* 0x01d4001d04007388 */ /* 0x000fe20000000400 */
[----:B------:R-:W-:Y:S02]  /*2df60*/  STS.U16 [R4+0x1d500], R3 ;  /* 0x01d5000304007388 */ /* 0x000fe40000000400 */
[----:B------:R-:W-:Y:S01]  /*2df70*/  STS.U16 [R4+0x1e400], R5 ;  /* 0x01e4000504007388 */ /* 0x000fe20000000400 */
[----:B--2---:R2:W-:Y:S01]  /*2df80*/  STL [R1+0x3cac], R10 ;  /* 0x003cac0a01007387 */ /* 0x0045e20000100800 */
[----:B------:R-:W4:Y:S02]  /*2df90*/  LDL.LU R11, [R1+0x6c] ;  /* 0x00006c00010b7983 */ /* 0x000f240000300800 */
[----:B0-----:R-:W4:Y:S02]  /*2dfa0*/  LDL.LU R12, [R1+0x68] ;  /* 0x00006800010c7983 */ /* 0x001f240000300800 */
[----:B-1----:R-:W4:Y:S01]  /*2dfb0*/  LDL.LU R13, [R1+0x64] ;  /* 0x00006400010d7983 */ /* 0x002f220000300800 */
        /* <DEDUP_REMOVED lines=13> */
[----:B--2---:R-:W-:Y:S01]  /*2e090*/  LOP3.LUT R10, R6, 0x20, RZ, 0x3c, !PT ;  /* 0x00000020060a7812 */ /* 0x004fe200078e3cff */
[----:B------:R-:W4:Y:S02]  /*2e0a0*/  LDL.LU R24, [R1+0x2c] ;  /* 0x00002c0001187983 */ /* 0x000f240000300800 */
[----:B------:R-:W4:Y:S01]  /*2e0b0*/  LDL.LU R26, [R1+0x28] ;  /* 0x00002800011a7983 */ /* 0x000f220000300800 */
[----:B------:R-:W4:Y:S01]  /*2e0c0*/  LDL.LU R28, [R1+0x24] ;  /* 0x00002400011c7983 */ /* 0x000f220000300800 */
[----:B------:R-:W4:Y:S02]  /*2e0d0*/  LDL.LU R3, [R1+0x20] ;  /* 0x0000200001037983 */ /* 0x000f240000300800 */
[----:B------:R-:W4:Y:S01]  /*2e0e0*/  LDL.LU R4, [R1+0x1c] ;  /* 0x00001c0001047983 */ /* 0x000f220000300800 */
[----:B------:R-:W-:Y:S01]  /*2e0f0*/  STS.U16 [R10+0x1e500], R9 ;  /* 0x01e500090a007388 */ /* 0x000fe20000000400 */
[----:B------:R-:W4:Y:S02]  /*2e100*/  LDL.LU R5, [R1+0x18] ;  /* 0x0000180001057983 */ /* 0x000f240000300800 */
[----:B------:R-:W-:Y:S02]  /*2e110*/  STS.U16 [R10+0x1f400], R8 ;  /* 0x01f400080a007388 */ /* 0x000fe40000000400 */
[----:B------:R-:W4:Y:S01]  /*2e120*/  LDL.LU R6, [R1+0x14] ;  /* 0x0000140001067983 */ /* 0x000f220000300800 */
[----:B---3--:R0:W-:Y:S04]  /*2e130*/  STS.U16 [R10+0x1f500], R7 ;  /* 0x01f500070a007388 */ /* 0x0081e80000000400 */
[----:B0-----:R-:W3:Y:S01]  /*2e140*/  LDL.LU R10, [R1+0x3cac] ;  /* 0x003cac00010a7983 */ /* 0x001ee20000300800 */
[----:B------:R-:W-:-:S05]  /*2e150*/  LOP3.LUT R29, R0, 0x30, RZ, 0x3c, !PT ;  /* 0x00000030001d7812 */ /* 0x000fca00078e3cff */
[----:B---3--:R0:W-:Y:S04]  /*2e160*/  STS.U16 [R29+0x10600], R10 ;  /* 0x0106000a1d007388 */ /* 0x0081e80000000400 */
[----:B0-----:R-:W3:Y:S04]  /*2e170*/  LDL.LU R10, [R1+0x3ca8] ;  /* 0x003ca800010a7983 */ /* 0x001ee80000300800 */
[----:B---3--:R0:W-:Y:S04]  /*2e180*/  STS.U16 [R29+0x10700], R10 ;  /* 0x0107000a1d007388 */ /* 0x0081e80000000400 */
[----:B0-----:R-:W3:Y:S04]  /*2e190*/  LDL.LU R10, [R1+0x3ca4] ;  /* 0x003ca400010a7983 */ /* 0x001ee80000300800 */
[----:B---3--:R0:W-:Y:S04]  /*2e1a0*/  STS.U16 [R29+0x11600], R10 ;  /* 0x0116000a1d007388 */ /* 0x0081e80000000400 */
[----:B0-----:R-:W3:Y:S04]  /*2e1b0*/  LDL.LU R10, [R1+0x3ca0] ;  /* 0x003ca000010a7983 */ /* 0x001ee80000300800 */
[----:B---3--:R0:W-:Y:S04]  /*2e1c0*/  STS.U16 [R29+0x11700], R10 ;  /* 0x0117000a1d007388 */ /* 0x0081e80000000400 */
[----:B0-----:R-:W3:Y:S04]  /*2e1d0*/  LDL.LU R10, [R1+0x3c9c] ;  /* 0x003c9c00010a7983 */ /* 0x001ee80000300800 */
[----:B---3--:R0:W-:Y:S01]  /*2e1e0*/  STS.U16 [R29+0x12600], R10 ;  /* 0x0126000a1d007388 */ /* 0x0081e20000000400 */
[----:B----4-:R1:W-:Y:S02]  /*2e1f0*/  STS.U16 [R29+0x12700], R11 ;  /* 0x0127000b1d007388 */ /* 0x0103e40000000400 */
[----:B------:R3:W-:Y:S02]  /*2e200*/  STS.U16 [R29+0x13600], R12 ;  /* 0x0136000c1d007388 */ /* 0x0007e40000000400 */
[----:B------:R4:W-:Y:S01]  /*2e210*/  STS.U16 [R29+0x13700], R13 ;  /* 0x0137000d1d007388 */ /* 0x0009e20000000400 */
[----:B------:R4:W-:Y:S01]  /*2e220*/  STS.U16 [R29+0x14600], R2 ;  /* 0x014600021d007388 */ /* 0x0009e20000000400 */
[----:B------:R4:W-:Y:S03]  /*2e230*/  STS.U16 [R29+0x14700], R15 ;  /* 0x0147000f1d007388 */ /* 0x0009e60000000400 */
[----:B0-----:R-:W2:Y:S01]  /*2e240*/  LDL.LU R10, [R1+0x3c98] ;  /* 0x003c9800010a7983 */ /* 0x001ea20000300800 */
[----:B-1----:R-:W2:Y:S02]  /*2e250*/  LDL.LU R11, [R1+0x3c94] ;  /* 0x003c9400010b7983 */ /* 0x002ea40000300800 */
[----:B---3--:R-:W3:Y:S02]  /*2e260*/  LDL.LU R12, [R1+0x3c90] ;  /* 0x003c9000010c7983 */ /* 0x008ee40000300800 */
[----:B----4-:R-:W4:Y:S01]  /*2e270*/  LDL.LU R13, [R1+0x3c8c] ;  /* 0x003c8c00010d7983 */ /* 0x010f220000300800 */
[----:B------:R-:W2:Y:S01]  /*2e280*/  LDL.LU R2, [R1+0x3c88] ;  /* 0x003c880001027983 */ /* 0x000ea20000300800 */
[----:B------:R-:W2:Y:S03]  /*2e290*/  LDL.LU R15, [R1+0x3c84] ;  /* 0x003c8400010f7983 */ /* 0x000ea60000300800 */
        /* <DEDUP_REMOVED lines=35> */
[----:B------:R-:W2:Y:S01]  /*2e4d0*/  LDL.LU R6, [R1+0x3c3c] ;  /* 0x003c3c0001067983 */ /* 0x000ea20000300800 */
[----:B------:R-:W-:-:S02]  /*2e4e0*/  LOP3.LUT R0, R0, 0x40, RZ, 0x3c, !PT ;  /* 0x0000004000007812 */ /* 0x000fc400078e3cff */
[----:B--2---:R-:W-:Y:S04]  /*2e4f0*/  STS.U16 [R29+0x1e600], R6 ;  /* 0x01e600061d007388 */ /* 0x004fe80000000400 */
[----:B------:R-:W-:Y:S01]  /*2e500*/  STL [R1+0x3af8], R6 ;  /* 0x003af80601007387 */ /* 0x000fe20000100800 */
[----:B------:R0:W-:Y:S02]  /*2e510*/  STS.U16 [R29+0x1e700], R5 ;  /* 0x01e700051d007388 */ /* 0x0001e40000000400 */
[----:B------:R1:W-:Y:S01]  /*2e520*/  STS.U16 [R29+0x1f600], R4 ;  /* 0x01f600041d007388 */ /* 0x0003e20000000400 */
[----:B0-----:R-:W2:Y:S01]  /*2e530*/  LDL.LU R5, [R1] ;  /* 0x0000000001057983 */ /* 0x001ea20000300800 */
[----:B-1----:R-:W2:Y:S02]  /*2e540*/  LDL.LU R4, [R1+0x4] ;  /* 0x0000040001047983 */ /* 0x002ea40000300800 */
[----:B------:R0:W-:Y:S02]  /*2e550*/  STS.U16 [R29+0x1f700], R3 ;  /* 0x01f700031d007388 */ /* 0x0001e40000000400 */
[----:B0-----:R-:W3:Y:S04]  /*2e560*/  LDL.LU R29, [R1+0x3c38] ;  /* 0x003c3800011d7983 */ /* 0x001ee80000300800 */
[----:B--2---:R0:W-:Y:S01]  /*2e570*/  STS.U16 [R0+0x10800], R4 ;  /* 0x0108000400007388 */ /* 0x0041e20000000400 */
[----:B------:R1:W-:Y:S03]  /*2e580*/  STS.U16 [R0+0x10900], R5 ;  /* 0x0109000500007388 */ /* 0x0003e60000000400 */
[----:B0-----:R-:W2:Y:S04]  /*2e590*/  LDL R4, [R1+0xbc4] ;  /* 0x000bc40001047983 */ /* 0x001ea80000100800 */
[----:B-1----:R-:W2:Y:S01]  /*2e5a0*/  LDL R5, [R1+0xbc0] ;  /* 0x000bc00001057983 */ /* 0x002ea20000100800 */
[----:B------:R-:W-:-:S06]  /*2e5b0*/  PRMT R14, RZ, 0x7610, R14 ;  /* 0x00007610ff0e7816 */ /* 0x000fcc000000000e */
        /* <DEDUP_REMOVED lines=573> */
[----:B------:R-:W-:-:S05]  /*30990*/  @!P0 LOP3.LUT R5, R5, R4, RZ, 0x3c, !PT ;  /* 0x0000000405058212 */ /* 0x000fca00078e3cff */
[----:B------:R-:W2:Y:S04]  /*309a0*/  @!P0 LDG.E.U16 R15, [R4.64] ;  /* 0x00000004040f8981 */ /* 0x000ea8000c1e1500 */
[----:B------:R-:W-:Y:S04]  /*309b0*/  STL [R1+0x3aa4], R2 ;  /* 0x003aa40201007387 */ /* 0x000fe80000100800 */
        /* <DEDUP_REMOVED lines=81> */
[----:B---3--:R-:W-:Y:S01]  /*30ed0*/  STS.U16 [R0+0x11800], R29 ;  /* 0x0118001d00007388 */ /* 0x008fe20000000400 */
[----:B------:R-:W-:Y:S02]  /*30ee0*/  STS.U16 [R0+0x11900], R28 ;  /* 0x0119001c00007388 */ /* 0x000fe40000000400 */
[----:B------:R-:W-:Y:S01]  /*30ef0*/  STS.U16 [R0+0x12800], R26 ;  /* 0x0128001a00007388 */ /* 0x000fe20000000400 */
[----:B--2---:R0:W-:Y:S04]  /*30f00*/  STL [R1+0x8], R14 ;  /* 0x0000080e01007387 */ /* 0x0041e80000100800 */
[----:B0-----:R-:W2:Y:S01]  /*30f10*/  LDL.LU R14, [R1+0x3b14] ;  /* 0x003b1400010e7983 */ /* 0x001ea20000300800 */
[----:B------:R-:W3:Y:S02]  /*30f20*/  LDL R4, [R1+0x14f8] ;  /* 0x0014f80001047983 */ /* 0x000ee40000100800 */
[----:B------:R-:W3:Y:S02]  /*30f30*/  LDL R5, [R1+0x1504] ;  /* 0x0015040001057983 */ /* 0x000ee40000100800 */
        /* <DEDUP_REMOVED lines=11> */
[----:B0-----:R-:W-:-:S02]  /*30ff0*/  PRMT R27, RZ, 0x7610, R27 ;  /* 0x00007610ff1b7816 */ /* 0x001fc4000000001b */
[----:B---3--:R-:W-:-:S04]  /*31000*/  @!P0 LOP3.LUT R5, R5, R4, RZ, 0x3c, !PT ;  /* 0x0000000405058212 */ /* 0x008fc800078e3cff */
[----:B------:R-:W-:-:S04]  /*31010*/  @!P0 LOP3.LUT R4, R5, R4, RZ, 0x3c, !PT ;  /* 0x0000000405048212 */ /* 0x000fc800078e3cff */
[----:B------:R-:W-:-:S05]  /*31020*/  @!P0 LOP3.LUT R5, R5, R4, RZ, 0x3c, !PT ;  /* 0x0000000405058212 */ /* 0x000fca00078e3cff */
[----:B------:R0:W3:Y:S04]  /*31030*/  @!P0 LDG.E.U16 R27, [R4.64] ;  /* 0x00000004041b8981 */ /* 0x0000e8000c1e1500 */
[----:B0-----:R-:W2:Y:S04]  /*31040*/  LDL R4, [R1+0x1500] ;  /* 0x0015000001047983 */ /* 0x001ea80000100800 */
[----:B------:R-:W2:Y:S01]  /*31050*/  LDL R5, [R1+0x150c] ;  /* 0x00150c0001057983 */ /* 0x000ea20000100800 */
[----:B----4-:R-:W-:Y:S02]  /*31060*/  PRMT R13, RZ, 0x7610, R13 ;  /* 0x00007610ff0d7816 */ /* 0x010fe4000000000d */
[----:B--2---:R-:W-:-:S04]  /*31070*/  @!P1 LOP3.LUT R5, R5, R4, RZ, 0x3c, !PT ;  /* 0x0000000405059212 */ /* 0x004fc800078e3cff */
[----:B------:R-:W-:-:S04]  /*31080*/  @!P1 LOP3.LUT R4, R5, R4, RZ, 0x3c, !PT ;  /* 0x0000000405049212 */ /* 0x000fc800078e3cff */
[----:B------:R-:W-:-:S05]  /*31090*/  @!P1 LOP3.LUT R5, R5, R4, RZ, 0x3c, !PT ;  /* 0x0000000405059212 */ /* 0x000fca00078e3cff */
[----:B------:R0:W2:Y:S04]  /*310a0*/  @!P1 LDG.E.U16 R13, [R4.64] ;  /* 0x00000004040d9981 */ /* 0x0000a8000c1e1500 */
[----:B0-----:R-:W4:Y:S04]  /*310b0*/  LDL R4, [R1+0x1578] ;  /* 0x0015780001047983 */ /* 0x001f280000100800 */
[----:B------:R-:W4:Y:S01]  /*310c0*/  LDL R5, [R1+0x1584] ;  /* 0x0015840001057983 */ /* 0x000f220000100800 */
[----:B------:R-:W-:Y:S02]  /*310d0*/  PRMT R12, RZ, 0x7610, R12 ;  /* 0x00007610ff0c7816 */ /* 0x000fe4000000000c */
        /* <DEDUP_REMOVED lines=71> */
[----:B0-----:R-:W3:Y:S04]  /*31550*/  LDL R4, [R1+0x1508] ;  /* 0x0015080001047983 */ /* 0x001ee80000100800 */
[----:B------:R-:W3:Y:S04]  /*31560*/  LDL R5, [R1+0x1514] ;  /* 0x0015140001057983 */ /* 0x000ee80000100800 */
[----:B--2---:R0:W-:Y:S04]  /*31570*/  STL [R1+0x3ad4], R2 ;  /* 0x003ad40201007387 */ /* 0x0041e80000100800 */
[----:B0-----:R-:W2:Y:S01]  /*31580*/  LDL R2, [R1+0x151c] ;  /* 0x00151c0001027983 */ /* 0x001ea20000100800 */
[----:B---3--:R-:W-:-:S04]  /*31590*/  @!P0 LOP3.LUT R5, R5, R4, RZ, 0x3c, !PT ;  /* 0x0000000405058212 */ /* 0x008fc800078e3cff */
[----:B------:R-:W-:-:S04]  /*315a0*/  @!P0 LOP3.LUT R4, R5, R4, RZ, 0x3c, !PT ;  /* 0x0000000405048212 */ /* 0x000fc800078e3cff */
[----:B------:R-:W-:-:S05]  /*315b0*/  @!P0 LOP3.LUT R5, R5, R4, RZ, 0x3c, !PT ;  /* 0x0000000405058212 */ /* 0x000fca00078e3cff */
[----:B------:R0:W3:Y:S04]  /*315c0*/  @!P0 LDG.E.U16 R10, [R4.64] ;  /* 0x00000004040a8981 */ /* 0x0000e8000c1e1500 */
[----:B0-----:R-:W4:Y:S01]  /*315d0*/  LDL R5, [R1+0x1510] ;  /* 0x0015100001057983 */ /* 0x001f220000100800 */
[----:B------:R-:W-:Y:S01]  /*315e0*/  PRMT R9, RZ, 0x7610, R9 ;  /* 0x00007610ff097816 */ /* 0x000fe20000000009 */
[----:B--2---:R-:W-:Y:S02]  /*315f0*/  @!P1 IMAD.MOV.U32 R4, RZ, RZ, R2 ;  /* 0x000000ffff049224 */ /* 0x004fe400078e0002 */
[----:B---3--:R-:W-:Y:S01]  /*31600*/  STL [R1+0x3ad8], R10 ;  /* 0x003ad80a01007387 */ /* 0x008fe20000100800 */
[----:B------:R-:W-:Y:S01]  /*31610*/  PRMT R8, RZ, 0x7610, R8 ;  /* 0x00007610ff087816 */ /* 0x000fe20000000008 */
[----:B------:R-:W2:Y:S02]  /*31620*/  LDL R2, [R1+0x634] ;  /* 0x0006340001027983 */ /* 0x000ea40000100800 */
[----:B----4-:R0:W3:Y:S04]  /*31630*/  @!P1 LDG.E.U16 R9, [R4.64] ;  /* 0x0000000404099981 */ /* 0x0100e8000c1e1500 */
[----:B0-----:R-:W4:Y:S04]  /*31640*/  LDL R4, [R1+0x1588] ;  /* 0x0015880001047983 */ /* 0x001f280000100800 */
[----:B------:R-:W4:Y:S02]  /*31650*/  LDL R5, [R1+0x1594] ;  /* 0x0015940001057983 */ /* 0x000f240000100800 */
[----:B----4-:R-:W-:-:S04]  /*31660*/  @!P0 LOP3.LUT R5, R5, R4, RZ, 0x3c, !PT ;  /* 0x0000000405058212 */ /* 0x010fc800078e3cff */
[----:B------:R-:W-:-:S04]  /*31670*/  @!P0 LOP3.LUT R4, R5, R4, RZ, 0x3c, !PT ;  /* 0x0000000405048212 */ /* 0x000fc800078e3cff */
[----:B------:R-:W-:Y:S01]  /*31680*/  @!P0 LOP3.LUT R5, R5, R4, RZ, 0x3c, !PT ;  /* 0x0000000405058212 */ /* 0x000fe200078e3cff */
[----:B---3--:R0:W-:Y:S04]  /*31690*/  STL [R1+0x3adc], R9 ;  /* 0x003adc0901007387 */ /* 0x0081e80000100800 */
[----:B------:R1:W3:Y:S01]  /*316a0*/  @!P0 LDG.E.U16 R8, [R4.64] ;  /* 0x0000000404088981 */ /* 0x0002e2000c1e1500 */
[----:B------:R-:W-:-:S03]  /*316b0*/  PRMT R7, RZ, 0x7610, R7 ;  /* 0x00007610ff077816 */ /* 0x000fc60000000007 */
[----:B0-----:R-:W4:Y:S04]  /*316c0*/  LDL R9, [R1+0x6ac] ;  /* 0x0006ac0001097983 */ /* 0x001f280000100800 */
[----:B-1----:R-:W2:Y:S01]  /*316d0*/  LDL R5, [R1+0x1590] ;  /* 0x0015900001057983 */ /* 0x002ea20000100800 */
[----:B------:R-:W-:-:S05]  /*316e0*/  @!P1 IMAD.MOV.U32 R4, RZ, RZ, R14 ;  /* 0x000000ffff049224 */ /* 0x000fca00078e000e */
[----:B--2---:R0:W2:Y:S04]  /*316f0*/  @!P1 LDG.E.U16 R7, [R4.64] ;  /* 0x0000000404079981 */ /* 0x0040a8000c1e1500 */
[----:B---3--:R-:W-:Y:S01]  /*31700*/  STL [R1+0x3ae0], R8 ;  /* 0x003ae00801007387 */ /* 0x008fe20000100800 */
[----:B------:R-:W3:Y:S03]  /*31710*/  LDL R14, [R1+0x1424] ;  /* 0x00142400010e7983 */ /* 0x000ee60000100800 */
[----:B0-----:R-:W3:Y:S04]  /*31720*/  LDL R5, [R1+0x6a8] ;  /* 0x0006a80001057983 */ /* 0x001ee80000100800 */
[----:B--2---:R0:W-:Y:S04]  /*31730*/  STL [R1+0x3ae4], R7 ;  /* 0x003ae40701007387 */ /* 0x0041e80000100800 */
[----:B0-----:R-:W2:Y:S01]  /*31740*/  LDL R7, [R1+0x630] ;  /* 0x0006300001077983 */ /* 0x001ea20000100800 */
[----:B------:R-:W-:Y:S01]  /*31750*/  PRMT R15, RZ, 0x7610, R15 ;  /* 0x00007610ff0f7816 */ /* 0x000fe2000000000f */
[----:B----4-:R-:W-:Y:S01]  /*31760*/  @!P1 IMAD.MOV.U32 R4, RZ, RZ, R9 ;  /* 0x000000ffff049224 */ /* 0x010fe200078e0009 */
[----:B------:R-:W-:Y:S01]  /*31770*/  PRMT R6, RZ, 0x7610, R6 ;  /* 0x00007610ff067816 */ /* 0x000fe20000000006 */
[----:B------:R-:W4:Y:S04]  /*31780*/  LDL R9, [R1+0x142c] ;  /* 0x00142c0001097983 */ /* 0x000f280000100800 */
[----:B---3--:R0:W3:Y:S02]  /*31790*/  @!P1 LDG.E.U16 R15, [R4.64] ;  /* 0x00000004040f9981 */ /* 0x0080e4000c1e1500 */
[----:B0-----:R-:W-:-:S02]  /*317a0*/  @!P0 IMAD.MOV.U32 R4, RZ, RZ, R2 ;  /* 0x000000ffff048224 */ /* 0x001fc400078e0002 */
[----:B--2---:R-:W-:-:S05]  /*317b0*/  @!P0 IMAD.MOV.U32 R5, RZ, RZ, R7 ;  /* 0x000000ffff058224 */ /* 0x004fca00078e0007 */
[----:B------:R-:W2:Y:S04]  /*317c0*/  @!P0 LDG.E.U16 R6, [R4.64] ;  /* 0x0000000404068981 */ /* 0x000ea8000c1e1500 */
[----:B---3--:R0:W-:Y:S04]  /*317d0*/  STL [R1+0x1c], R15 ;  /* 0x00001c0f01007387 */ /* 0x0081e80000100800 */
[----:B0-----:R-:W3:Y:S01]  /*317e0*/  LDL.LU R15, [R1+0x3afc] ;  /* 0x003afc00010f7983 */ /* 0x001ee20000300800 */
[----:B------:R-:W3:Y:S02]  /*317f0*/  LDL R7, [R1+0x1498] ;  /* 0x0014980001077983 */ /* 0x000ee40000100800 */
[----:B------:R-:W3:Y:S01]  /*31800*/  LDL R2, [R1+0x14a4] ;  /* 0x0014a40001027983 */ /* 0x000ee20000100800 */
        /* <DEDUP_REMOVED lines=8> */
[----:B------:R0:W2:Y:S04]  /*31890*/  @!P1 LDG.E.U16 R15, [R4.64] ;  /* 0x00000004040f9981 */ /* 0x0000a8000c1e1500 */
[----:B0-----:R-:W3:Y:S01]  /*318a0*/  LDL R5, [R1+0x1418] ;  /* 0x0014180001057983 */ /* 0x001ee20000100800 */
[----:B------:R-:W-:Y:S01]  /*318b0*/  PRMT R10, RZ, 0x7610, R10 ;  /* 0x00007610ff0a7816 */ /* 0x000fe2000000000a */
[----:B------:R-:W-:Y:S02]  /*318c0*/  @!P0 IMAD.MOV.U32 R4, RZ, RZ, R14 ;  /* 0x000000ffff048224 */ /* 0x000fe400078e000e */
[----:B--2---:R0:W-:Y:S01]  /*318d0*/  STL [R1+0x14], R15 ;  /* 0x0000140f01007387 */ /* 0x0041e20000100800 */
[----:B------:R-:W-:Y:S02]  /*318e0*/  PRMT R8, RZ, 0x7610, R8 ;  /* 0x00007610ff087816 */ /* 0x000fe40000000008 */
[----:B------:R-:W-:Y:S01]  /*318f0*/  PRMT R29, RZ, 0x7610, R29 ;  /* 0x00007610ff1d7816 */ /* 0x000fe2000000001d */
[----:B------:R-:W2:Y:S01]  /*31900*/  LDL R14, [R1+0x1518] ;  /* 0x00151800010e7983 */ /* 0x000ea20000100800 */
[----:B---3--:R1:W3:Y:S04]  /*31910*/  @!P0 LDG.E.U16 R10, [R4.64] ;  /* 0x00000004040a8981 */ /* 0x0082e8000c1e1500 */
[----:B0-----:R-:W2:Y:S04]  /*31920*/  LDL R15, [R1+0x14ac] ;  /* 0x0014ac00010f7983 */ /* 0x001ea80000100800 */
[----:B-1----:R-:W2:Y:S01]  /*31930*/  LDL R5, [R1+0x1420] ;  /* 0x0014200001057983 */ /* 0x002ea20000100800 */
[----:B----4-:R-:W-:-:S05]  /*31940*/  @!P1 IMAD.MOV.U32 R4, RZ, RZ, R9 ;  /* 0x000000ffff049224 */ /* 0x010fca00078e0009 */
[----:B--2---:R0:W2:Y:S04]  /*31950*/  @!P1 LDG.E.U16 R8, [R4.64] ;  /* 0x0000000404089981 */ /* 0x0040a8000c1e1500 */
[----:B---3--:R1:W-:Y:S01]  /*31960*/  STL [R1+0x10], R10 ;  /* 0x0000100a01007387 */ /* 0x0083e20000100800 */
[----:B------:R-:W3:Y:S02]  /*31970*/  LDL R9, [R1+0x1520] ;  /* 0x0015200001097983 */ /* 0x000ee40000100800 */
[----:B0-----:R-:W-:Y:S02]  /*31980*/  @!P0 IMAD.MOV.U32 R4, RZ, RZ, R2 ;  /* 0x000000ffff048224 */ /* 0x001fe400078e0002 */
[----:B------:R-:W-:Y:S01]  /*31990*/  @!P0 IMAD.MOV.U32 R5, RZ, RZ, R7 ;  /* 0x000000ffff058224 */ /* 0x000fe200078e0007 */
[----:B-1----:R-:W4:Y:S04]  /*319a0*/  LDL R10, [R1+0x1524] ;  /* 0x00152400010a7983 */ /* 0x002f280000100800 */
[----:B------:R0:W3:Y:S04]  /*319b0*/  @!P0 LDG.E.U16 R29, [R4.64] ;  /* 0x00000004041d8981 */ /* 0x0000e8000c1e1500 */
[----:B--2---:R1:W-:Y:S01]  /*319c0*/  STL [R1+0xc], R8 ;  /* 0x00000c0801007387 */ /* 0x0043e20000100800 */
[----:B0-----:R-:W2:Y:S01]  /*319d0*/  LDL R5, [R1+0x14a0] ;  /* 0x0014a00001057983 */ /* 0x001ea20000100800 */
[----:B------:R-:W-:Y:S01]  /*319e0*/  PRMT R28, RZ, 0x7610, R28 ;  /* 0x00007610ff1c7816 */ /* 0x000fe2000000001c */
[----:B------:R-:W-:Y:S01]  /*319f0*/  @!P1 IMAD.MOV.U32 R4, RZ, RZ, R15 ;  /* 0x000000ffff049224 */ /* 0x000fe200078e000f */
[----:B------:R-:W-:Y:S01]  /*31a00*/  PRMT R6, RZ, 0x7610, R6 ;  /* 0x00007610ff067816 */ /* 0x000fe20000000006 */
[----:B------:R-:W-:Y:S01]  /*31a10*/  @!P0 IMAD.MOV.U32 R15, RZ, RZ, R14 ;  /* 0x000000ffff0f8224 */ /* 0x000fe200078e000e */
[----:B------:R-:W3:Y:S04]  /*31a20*/  LDL R7, [R1+0x1598] ;  /* 0x0015980001077983 */ /* 0x000ee80000100800 */
[----:B------:R-:W3:Y:S04]  /*31a30*/  LDL R2, [R1+0x15a4] ;  /* 0x0015a40001027983 */ /* 0x000ee80000100800 */
[----:B-1----:R-:W3:Y:S01]  /*31a40*/  LDL R8, [R1+0x152c] ;  /* 0x00152c0001087983 */ /* 0x002ee20000100800 */
[----:B----4-:R-:W-:-:S05]  /*31a50*/  @!P0 IMAD.MOV.U32 R14, RZ, RZ, R10 ;  /* 0x000000ffff0e8224 */ /* 0x010fca00078e000a */
[----:B------:R0:W4:Y:S04]  /*31a60*/  @!P0 LDG.E.U16 R6, [R14.64] ;  /* 0x000000040e068981 */ /* 0x000128000c1e1500 */
[----:B--2---:R1:W2:Y:S04]  /*31a70*/  @!P1 LDG.E.U16 R28, [R4.64] ;  /* 0x00000004041c9981 */ /* 0x0042a8000c1e1500 */
[----:B---3--:R3:W-:Y:S01]  /*31a80*/  STL [R1+0x3ab4], R29 ;  /* 0x003ab41d01007387 */ /* 0x0087e20000100800 */
[----:B0-----:R-:W-:Y:S02]  /*31a90*/  @!P1 IMAD.MOV.U32 R15, RZ, RZ, R9 ;  /* 0x000000ffff0f9224 */ /* 0x001fe400078e0009 */
[----:B------:R-:W-:Y:S01]  /*31aa0*/  @!P1 IMAD.MOV.U32 R14, RZ, RZ, R8 ;  /* 0x000000ffff0e9224 */ /* 0x000fe200078e0008 */
[----:B-1----:R-:W-:-:S06]  /*31ab0*/  PRMT R5, RZ, 0x7610, R5 ;  /* 0x00007610ff057816 */ /* 0x002fcc0000000005 */
[----:B------:R0:W4:Y:S04]  /*31ac0*/  @!P1 LDG.E.U16 R5, [R14.64] ;  /* 0x000000040e059981 */ /* 0x000128000c1e1500 */
[----:B--2---:R-:W-:Y:S01]  /*31ad0*/  STL [R1+0x3ab8], R28 ;  /* 0x003ab81c01007387 */ /* 0x004fe20000100800 */
[----:B---3--:R-:W2:Y:S02]  /*31ae0*/  LDL R29, [R1+0x15ac] ;  /* 0x0015ac00011d7983 */ /* 0x008ea40000100800 */
[----:B----4-:R1:W-:Y:S01]  /*31af0*/  STL [R1+0x3abc], R6 ;  /* 0x003abc0601007387 */ /* 0x0103e20000100800 */
[----:B------:R-:W-:Y:S01]  /*31b00*/  PRMT R4, RZ, 0x7610, R4 ;  /* 0x00007610ff047816 */ /* 0x000fe20000000004 */
[----:B0-----:R-:W-:Y:S02]  /*31b10*/  @!P0 IMAD.MOV.U32 R14, RZ, RZ, R2 ;  /* 0x000000ffff0e8224 */ /* 0x001fe400078e0002 */
[----:B------:R-:W-:Y:S01]  /*31b20*/  @!P0 IMAD.MOV.U32 R15, RZ, RZ, R7 ;  /* 0x000000ffff0f8224 */ /* 0x000fe200078e0007 */
[----:B------:R-:W3:Y:S01]  /*31b30*/  LDL R10, [R1+0x6a4] ;  /* 0x0006a400010a7983 */ /* 0x000ee20000100800 */
[----:B------:R-:W-:-:S03]  /*31b40*/  PRMT R3, RZ, 0x7610, R3 ;  /* 0x00007610ff037816 */ /* 0x000fc60000000003 */
[----:B------:R2:W4:Y:S04]  /*31b50*/  @!P0 LDG.E.U16 R4, [R14.64] ;  /* 0x000000040e048981 */ /* 0x000528000c1e1500 */
[----:B-1----:R-:W3:Y:S04]  /*31b60*/  LDL R6, [R1+0x15a0] ;  /* 0x0015a00001067983 */ /* 0x002ee80000100800 */
[----:B------:R-:W4:Y:S04]  /*31b70*/  LDL R28, [R1+0x6a0] ;  /* 0x0006a000011c7983 */ /* 0x000f280000100800 */
[----:B------:R0:W-:Y:S01]  /*31b80*/  STL [R1+0x3ac0], R5 ;  /* 0x003ac00501007387 */ /* 0x0001e20000100800 */
[----:B------:R-:W4:Y:S02]  /*31b90*/  LDL R9, [R1+0x698] ;  /* 0x0006980001097983 */ /* 0x000f240000100800 */
[----:B------:R-:W4:Y:S02]  /*31ba0*/  LDL R8, [R1+0x69c] ;  /* 0x00069c0001087983 */ /* 0x000f240000100800 */
[----:B------:R-:W4:Y:S01]  /*31bb0*/  LDL R7, [R1+0x620] ;  /* 0x0006200001077983 */ /* 0x000f220000100800 */
[----:B------:R-:W4:Y:S01]  /*31bc0*/  LDL R2, [R1+0x624] ;  /* 0x0006240001027983 */ /* 0x000f220000100800 */
[----:B--2---:R-:W-:-:S02]  /*31bd0*/  @!P1 IMAD.MOV.U32 R14, RZ, RZ, R29 ;  /* 0x000000ffff0e9224 */ /* 0x004fc400078e001d */
[----:B---3--:R-:W-:-:S05]  /*31be0*/  @!P1 IMAD.MOV.U32 R15, RZ, RZ, R6 ;  /* 0x000000ffff0f9224 */ /* 0x008fca00078e0006 */
[----:B------:R1:W2:Y:S04]  /*31bf0*/  @!P1 LDG.E.U16 R3, [R14.64] ;  /* 0x000000040e039981 */ /* 0x0002a8000c1e1500 */
[----:B----4-:R3:W-:Y:S01]  /*31c00*/  STL [R1+0x3ac4], R4 ;  /* 0x003ac40401007387 */ /* 0x0107e20000100800 */
[----:B------:R-:W4:Y:S02]  /*31c10*/  LDL R6, [R1+0x618] ;  /* 0x0006180001067983 */ /* 0x000f240000100800 */
[----:B0-----:R-:W4:Y:S01]  /*31c20*/  LDL R5, [R1+0x61c] ;  /* 0x00061c0001057983 */ /* 0x001f220000100800 */
[----:B------:R-:W-:Y:S02]  /*31c30*/  PRMT R26, RZ, 0x7610, R26 ;  /* 0x00007610ff1a7816 */ /* 0x000fe4000000001a */
[----:B------:R-:W-:Y:S01]  /*31c40*/  PRMT R22, RZ, 0x7610, R22 ;  /* 0x00007610ff167816 */ /* 0x000fe20000000016 */
[----:B-1----:R-:W-:-:S02]  /*31c50*/  @!P0 IMAD.MOV.U32 R14, RZ, RZ, R10 ;  /* 0x000000ffff0e8224 */ /* 0x002fc400078e000a */
[----:B------:R-:W-:-:S05]  /*31c60*/  @!P0 IMAD.MOV.U32 R15, RZ, RZ, R28 ;  /* 0x000000ffff0f8224 */ /* 0x000fca00078e001c */
[----:B------:R0:W4:Y:S02]  /*31c70*/  @!P0 LDG.E.U16 R26, [R14.64] ;  /* 0x000000040e1a8981 */ /* 0x000124000c1e1500 */
[----:B0-----:R-:W-:Y:S02]  /*31c80*/  @!P1 IMAD.MOV.U32 R14, RZ, RZ, R8 ;  /* 0x000000ffff0e9224 */ /* 0x001fe400078e0008 */
[----:B------:R-:W-:-:S05]  /*31c90*/  @!P1 IMAD.MOV.U32 R15, RZ, RZ, R9 ;  /* 0x000000ffff0f9224 */ /* 0x000fca00078e0009 */
[----:B------:R0:W4:Y:S04]  /*31ca0*/  @!P1 LDG.E.U16 R22, [R14.64] ;  /* 0x000000040e169981 */ /* 0x000128000c1e1500 */
[----:B--2---:R1:W-:Y:S01]  /*31cb0*/  STL [R1+0x3ac8], R3 ;  /* 0x003ac80301007387 */ /* 0x0043e20000100800 */
[----:B---3--:R-:W2:Y:S03]  /*31cc0*/  LDL R4, [R1+0x1428] ;  /* 0x0014280001047983 */ /* 0x008ea60000100800 */
[----:B-1----:R-:W3:Y:S01]  /*31cd0*/  LDL R3, [R1+0x1434] ;  /* 0x0014340001037983 */ /* 0x002ee20000100800 */
[----:B------:R-:W-:Y:S01]  /*31ce0*/  PRMT R20, RZ, 0x7610, R20 ;  /* 0x00007610ff147816 */ /* 0x000fe20000000014 */
[----:B0-----:R-:W-:-:S02]  /*31cf0*/  @!P0 IMAD.MOV.U32 R14, RZ, RZ, R2 ;  /* 0x000000ffff0e8224 */ /* 0x001fc400078e0002 */
[----:B------:R-:W-:Y:S01]  /*31d00*/  @!P0 IMAD.MOV.U32 R15, RZ, RZ, R7 ;  /* 0x000000ffff0f8224 */ /* 0x000fe200078e0007 */
[----:B------:R-:W-:-:S04]  /*31d10*/  PRMT R18, RZ, 0x7610, R18 ;  /* 0x00007610ff127816 */ /* 0x000fc80000000012 */
[----:B------:R4:W3:Y:S01]  /*31d20*/  @!P0 LDG.E.U16 R20, [R14.64] ;  /* 0x000000040e148981 */ /* 0x0008e2000c1e1500 */
[----:B------:R-:W-:Y:S01]  /*31d30*/  PRMT R16, RZ, 0x7610, R16 ;  /* 0x00007610ff107816 */ /* 0x000fe20000000010 */
[----:B----4-:R-:W-:Y:S02]  /*31d40*/  @!P1 IMAD.MOV.U32 R14, RZ, RZ, R5 ;  /* 0x000000ffff0e9224 */ /* 0x010fe400078e0005 */
[----:B------:R-:W-:-:S05]  /*31d50*/  @!P1 IMAD.MOV.U32 R15, RZ, RZ, R6 ;  /* 0x000000ffff0f9224 */ /* 0x000fca00078e0006 */
[----:B------:R2:W4:Y:S04]  /*31d60*/  @!P1 LDG.E.U16 R18, [R14.64] ;  /* 0x000000040e129981 */ /* 0x000528000c1e1500 */
[----:B------:R0:W-:Y:S01]  /*31d70*/  STL [R1+0x3aa8], R26 ;  /* 0x003aa81a01007387 */ /* 0x0001e20000100800 */
[----:B------:R1:W-:Y:S02]  /*31d80*/  STL [R1+0x3aac], R22 ;  /* 0x003aac1601007387 */ /* 0x0003e40000100800 */
[----:B------:R-:W4:Y:S02]  /*31d90*/  LDL R8, [R1+0x1430] ;  /* 0x0014300001087983 */ /* 0x000f240000100800 */
[----:B------:R-:W4:Y:S02]  /*31da0*/  LDL R2, [R1+0x143c] ;  /* 0x00143c0001027983 */ /* 0x000f240000100800 */
[----:B--2---:R-:W-:-:S02]  /*31db0*/  @!P0 IMAD.MOV.U32 R15, RZ, RZ, R4 ;  /* 0x000000ffff0f8224 */ /* 0x004fc400078e0004 */
[----:B---3--:R-:W-:-:S05]  /*31dc0*/  @!P0 IMAD.MOV.U32 R14, RZ, RZ, R3 ;  /* 0x000000ffff0e8224 */ /* 0x008fca00078e0003 */
[----:B------:R2:W3:Y:S04]  /*31dd0*/  @!P0 LDG.E.U16 R16, [R14.64] ;  /* 0x000000040e108981 */ /* 0x0004e8000c1e1500 */
[----:B------:R0:W-:Y:S01]  /*31de0*/  STL [R1+0x3acc], R20 ;  /* 0x003acc1401007387 */ /* 0x0001e20000100800 */
[----:B------:R-:W-:-:S03]  /*31df0*/  PRMT R17, RZ, 0x7610, R17 ;  /* 0x00007610ff117816 */ /* 0x000fc60000000011 */
[----:B----4-:R4:W-:Y:S01]  /*31e00*/  STL [R1+0x3ad0], R18 ;  /* 0x003ad01201007387 */ /* 0x0109e20000100800 */
[----:B0-----:R-:W4:Y:S02]  /*31e10*/  LDL.LU R26, [R1+0x94] ;  /* 0x00009400011a7983 */ /* 0x001f240000300800 */
[----:B------:R-:W4:Y:S02]  /*31e20*/  LDL.LU R3, [R1+0x90] ;  /* 0x0000900001037983 */ /* 0x000f240000300800 */
[----:B------:R-:W4:Y:S01]  /*31e30*/  LDL.LU R4, [R1+0x74] ;  /* 0x0000740001047983 */ /* 0x000f220000300800 */
[----:B------:R-:W4:Y:S01]  /*31e40*/  LDL.LU R5, [R1+0x70] ;  /* 0x0000700001057983 */ /* 0x000f220000300800 */
[----:B------:R-:W4:Y:S02]  /*31e50*/  LDL.LU R6, [R1+0x54] ;  /* 0x0000540001067983 */ /* 0x000f240000300800 */
[----:B------:R-:W4:Y:S02]  /*31e60*/  LDL.LU R28, [R1+0x50] ;  /* 0x00005000011c7983 */ /* 0x000f240000300800 */
[----:B------:R-:W4:Y:S01]  /*31e70*/  LDL.LU R29, [R1+0x40] ;  /* 0x00004000011d7983 */ /* 0x000f220000300800 */
[----:B------:R-:W4:Y:S01]  /*31e80*/  LDL.LU R7, [R1+0x3c] ;  /* 0x00003c0001077983 */ /* 0x000f220000300800 */
[----:B--2---:R-:W-:-:S02]  /*31e90*/  @!P1 IMAD.MOV.U32 R14, RZ, RZ, R2 ;  /* 0x000000ffff0e9224 */ /* 0x004fc400078e0002 */
[----:B------:R-:W-:-:S05]  /*31ea0*/  @!P1 IMAD.MOV.U32 R15, RZ, RZ, R8 ;  /* 0x000000ffff0f9224 */ /* 0x000fca00078e0008 */
[----:B------:R0:W2:Y:S04]  /*31eb0*/  @!P1 LDG.E.U16 R17, [R14.64] ;  /* 0x000000040e119981 */ /* 0x0000a8000c1e1500 */
[----:B---3--:R3:W-:Y:S01]  /*31ec0*/  STL [R1+0x3ae8], R16 ;  /* 0x003ae81001007387 */ /* 0x0087e20000100800 */
[----:B-1----:R-:W2:Y:S02]  /*31ed0*/  LDL R22, [R1+0x1530] ;  /* 0x0015300001167983 */ /* 0x002ea40000100800 */
[----:B------:R-:W2:Y:S02]  /*31ee0*/  LDL R20, [R1+0x153c] ;  /* 0x00153c0001147983 */ /* 0x000ea40000100800 */
[----:B----4-:R-:W4:Y:S01]  /*31ef0*/  LDL R18, [R1+0x15b0] ;  /* 0x0015b00001127983 */ /* 0x010f220000100800 */
[----:B---3--:R-:W3:Y:S01]  /*31f00*/  LDL R16, [R1+0x15b8] ;  /* 0x0015b80001107983 */ /* 0x008ee20000100800 */
[----:B------:R-:W2:Y:S02]  /*31f10*/  LDL.LU R8, [R1+0x30] ;  /* 0x0000300001087983 */ /* 0x000ea40000300800 */
[----:B------:R-:W2:Y:S02]  /*31f20*/  LDL.LU R9, [R1+0x2c] ;  /* 0x00002c0001097983 */ /* 0x000ea40000300800 */
[----:B------:R-:W2:Y:S01]  /*31f30*/  LDL.LU R10, [R1+0x20] ;  /* 0x00002000010a7983 */ /* 0x000ea20000300800 */
[----:B------:R-:W2:Y:S01]  /*31f40*/  LDL.LU R2, [R1+0x8] ;  /* 0x0000080001027983 */ /* 0x000ea20000300800 */
[----:B0-----:R-:W2:Y:S02]  /*31f50*/  LDL R14, [R1+0x14a8] ;  /* 0x0014a800010e7983 */ /* 0x001ea40000100800 */
[----:B------:R-:W2:Y:S01]  /*31f60*/  LDL R15, [R1+0x14b4] ;  /* 0x0014b400010f7983 */ /* 0x000ea20000100800 */
[----:B------:R-:W-:-:S02]  /*31f70*/  PRMT R19, RZ, 0x7610, R19 ;  /* 0x00007610ff137816 */ /* 0x000fc40000000013 */
[----:B--2---:R-:W-:-:S04]  /*31f80*/  @!P0 LOP3.LUT R15, R15, R14, RZ, 0x3c, !PT ;  /* 0x0000000e0f0f8212 */ /* 0x004fc800078e3cff */
[----:B------:R-:W-:-:S04]  /*31f90*/  @!P0 LOP3.LUT R14, R15, R14, RZ, 0x3c, !PT ;  /* 0x0000000e0f0e8212 */ /* 0x000fc800078e3cff */
[----:B------:R-:W-:-:S05]  /*31fa0*/  @!P0 LOP3.LUT R15, R15, R14, RZ, 0x3c, !PT ;  /* 0x0000000e0f0f8212 */ /* 0x000fca00078e3cff */
[----:B------:R0:W2:Y:S04]  /*31fb0*/  @!P0 LDG.E.U16 R19, [R14.64] ;  /* 0x000000040e138981 */ /* 0x0000a8000c1e1500 */
[----:B------:R1:W-:Y:S04]  /*31fc0*/  STL [R1+0x3aec], R17 ;  /* 0x003aec1101007387 */ /* 0x0003e80000100800 */
[----:B0-----:R-:W3:Y:S04]  /*31fd0*/  LDL R14, [R1+0x14b0] ;  /* 0x0014b000010e7983 */ /* 0x001ee80000100800 */
[----:B------:R-:W3:Y:S04]  /*31fe0*/  LDL R15, [R1+0x14bc] ;  /* 0x0014bc00010f7983 */ /* 0x000ee80000100800 */
[----:B-1----:R-:W4:Y:S04]  /*31ff0*/  LDL R17, [R1+0x1534] ;  /* 0x0015340001117983 */ /* 0x002f280000100800 */
[----:B--2---:R0:W-:Y:S04]  /*32000*/  STL [R1+0x3af0], R19 ;  /* 0x003af01301007387 */ /* 0x0041e80000100800 */
[----:B0-----:R-:W2:Y:S01]  /*32010*/  LDL R19, [R1+0x1528] ;  /* 0x0015280001137983 */ /* 0x001ea20000100800 */
[----:B---3--:R-:W-:-:S02]  /*32020*/  @!P1 LOP3.LUT R15, R15, R14, RZ, 0x3c, !PT ;  /* 0x0000000e0f0f9212 */ /* 0x008fc400078e3cff */
[----:B------:R-:W-:Y:S02]  /*32030*/  PRMT R21, RZ, 0x7610, R21 ;  /* 0x00007610ff157816 */ /* 0x000fe40000000015 */
[----:B------:R-:W-:-:S04]  /*32040*/  @!P1 LOP3.LUT R14, R15, R14, RZ, 0x3c, !PT ;  /* 0x0000000e0f0e9212 */ /* 0x000fc800078e3cff */
[----:B------:R-:W-:Y:S02]  /*32050*/  @!P1 LOP3.LUT R15, R15, R14, RZ, 0x3c, !PT ;  /* 0x0000000e0f0f9212 */ /* 0x000fe400078e3cff */
[----:B------:R-:W-:Y:S01]  /*32060*/  PRMT R23, RZ, 0x7610, R23 ;  /* 0x00007610ff177816 */ /* 0x000fe20000000017 */
[----:B------:R-:W-:Y:S04]  /*32070*/  STS.U16 [R0+0x18800], R26 ;  /* 0x0188001a00007388 */ /* 0x000fe80000000400 */
[----:B------:R4:W3:Y:S01]  /*32080*/  @!P1 LDG.E.U16 R21, [R14.64] ;  /* 0x000000040e159981 */ /* 0x0008e2000c1e1500 */
[----:B------:R-:W-:Y:S02]  /*32090*/  STS.U16 [R0+0x18900], R3 ;  /* 0x0189000300007388 */ /* 0x000fe40000000400 */
[----:B------:R-:W-:Y:S02]  /*320a0*/  STS.U16 [R0+0x19800], R4 ;  /* 0x0198000400007388 */ /* 0x000fe40000000400 */
[----:B------:R-:W-:Y:S01]  /*320b0*/  STS.U16 [R0+0x19900], R5 ;  /* 0x0199000500007388 */ /* 0x000fe20000000400 */
[----:B------:R-:W-:Y:S01]  /*320c0*/  STS.U16 [R0+0x1a800], R6 ;  /* 0x01a8000600007388 */ /* 0x000fe20000000400 */
[----:B------:R-:W-:Y:S01]  /*320d0*/  PRMT R24, RZ, 0x7610, R24 ;  /* 0x00007610ff187816 */ /* 0x000fe20000000018 */
[----:B----4-:R-:W-:-:S02]  /*320e0*/  @!P0 IMAD.MOV.U32 R14, RZ, RZ, R17 ;  /* 0x000000ffff0e8224 */ /* 0x010fc400078e0011 */
[----:B------:R0:W-:Y:S01]  /*320f0*/  STS.U16 [R0+0x1a900], R28 ;  /* 0x01a9001c00007388 */ /* 0x0001e20000000400 */
[----:B------:R-:W-:-:S03]  /*32100*/  PRMT R25, RZ, 0x7610, R25 ;  /* 0x00007610ff197816 */ /* 0x000fc60000000019 */
[----:B0-----:R-:W0:Y:S01]  /*32110*/  S2R R28, SR_TID.X ;  /* 0x00000000001c7919 */ /* 0x001e220000002100 */
[----:B------:R1:W-:Y:S02]  /*32120*/  STS.U16 [R0+0x1b800], R29 ;  /* 0x01b8001d00007388 */ /* 0x0003e40000000400 */
[----:B------:R4:W-:Y:S02]  /*32130*/  STS.U16 [R0+0x1b900], R7 ;  /* 0x01b9000700007388 */ /* 0x0009e40000000400 */
[----:B------:R0:W-:Y:S01]  /*32140*/  STS.U16 [R0+0x1c800], R8 ;  /* 0x01c8000800007388 */ /* 0x0001e20000000400 */
[----:B------:R0:W-:Y:S01]  /*32150*/  STS.U16 [R0+0x1c900], R9 ;  /* 0x01c9000900007388 */ /* 0x0001e20000000400 */
[----:B------:R0:W-:Y:S02]  /*32160*/  STS.U16 [R0+0x1d800], R10 ;  /* 0x01d8000a00007388 */ /* 0x0001e40000000400 */
[----:B------:R0:W-:Y:S02]  /*32170*/  STS.U16 [R0+0x1d900], R2 ;  /* 0x01d9000200007388 */ /* 0x0001e40000000400 */
[----:B------:R0:W-:Y:S02]  /*32180*/  STS.U16 [R0+0x1e800], R27 ;  /* 0x01e8001b00007388 */ /* 0x0001e40000000400 */
[----:B0-----:R-:W-:Y:S01]  /*32190*/  LOP3.LUT R28, R28, 0x7f, RZ, 0xc0, !PT ;  /* 0x0000007f1c1c7812 */ /* 0x001fe200078ec0ff */
        /* <DEDUP_REMOVED lines=8> */
[----:B0-----:R-:W2:Y:S01]  /*32220*/  LDL.LU R14, [R1+0x154] ;  /* 0x00015400010e7983 */ /* 0x001ea20000300800 */
[----:B------:R-:W2:Y:S02]  /*32230*/  LDL.LU R22, [R1+0x150] ;  /* 0x0001500001167983 */ /* 0x000ea40000300800 */
[----:B-1----:R-:W2:Y:S02]  /*32240*/  LDL.LU R29, [R1+0x13c] ;  /* 0x00013c00011d7983 */ /* 0x002ea40000300800 */
[----:B------:R-:W2:Y:S01]  /*32250*/  LDL.LU R26, [R1+0x138] ;  /* 0x00013800011a7983 */ /* 0x000ea20000300800 */
[----:B------:R-:W2:Y:S01]  /*32260*/  LDL.LU R19, [R1+0x124] ;  /* 0x0001240001137983 */ /* 0x000ea20000300800 */
[----:B------:R-:W2:Y:S02]  /*32270*/  LDL.LU R17, [R1+0x120] ;  /* 0x0001200001117983 */ /* 0x000ea40000300800 */
[----:B------:R-:W2:Y:S02]  /*32280*/  LDL.LU R16, [R1+0x10c] ;  /* 0x00010c0001107983 */ /* 0x000ea40000300800 */
[----:B----4-:R-:W4:Y:S01]  /*32290*/  LDL.LU R7, [R1+0x108] ;  /* 0x0001080001077983 */ /* 0x010f220000300800 */
        /* <DEDUP_REMOVED lines=9> */
[----:B------:R-:W-:-:S02]  /*32330*/  IMAD.SHL.U32 R18, R28, 0x2, RZ ;  /* 0x000000021c127824 */ /* 0x000fc400078e00ff */
[----:B------:R-:W2:Y:S02]  /*32340*/  LDL.LU R6, [R1+0x4c] ;  /* 0x00004c0001067983 */ /* 0x000ea40000300800 */
[----:B------:R-:W2:Y:S01]  /*32350*/  LDL.LU R28, [R1+0x48] ;  /* 0x00004800011c7983 */ /* 0x000ea20000300800 */
[----:B------:R-:W2:Y:S01]  /*32360*/  LDL.LU R0, [R1+0x3af4] ;  /* 0x003af40001007983 */ /* 0x000ea20000300800 */
[----:B------:R-:W-:-:S05]  /*32370*/  LOP3.LUT R27, R18, 0x40, RZ, 0x3c, !PT ;  /* 0x00000040121b7812 */ /* 0x000fca00078e3cff */
[----:B------:R0:W-:Y:S01]  /*32380*/  STS.U16 [R27+0x1e900], R13 ;  /* 0x01e9000d1b007388 */ /* 0x0001e20000000400 */
[----:B------:R1:W-:Y:S02]  /*32390*/  STS.U16 [R27+0x1f800], R12 ;  /* 0x01f8000c1b007388 */ /* 0x0003e40000000400 */
[----:B------:R3:W-:Y:S01]  /*323a0*/  STS.U16 [R27+0x1f900], R11 ;  /* 0x01f9000b1b007388 */ /* 0x0007e20000000400 */
[----:B0-----:R-:W4:Y:S01]  /*323b0*/  LDL.LU R13, [R1+0xac] ;  /* 0x0000ac00010d7983 */ /* 0x001f220000300800 */
[----:B-1----:R-:W4:Y:S02]  /*323c0*/  LDL.LU R12, [R1+0xc0] ;  /* 0x0000c000010c7983 */ /* 0x002f240000300800 */
[----:B---3--:R-:W3:Y:S01]  /*323d0*/  LDL.LU R11, [R1+0xc4] ;  /* 0x0000c400010b7983 */ /* 0x008ee20000300800 */
[----:B--2---:R-:W-:-:S05]  /*323e0*/  LOP3.LUT R18, R0, 0x50, RZ, 0x3c, !PT ;  /* 0x0000005000127812 */ /* 0x004fca00078e3cff */
[----:B------:R-:W-:Y:S01]  /*323f0*/  STS.U16 [R18+0x10a00], R14 ;  /* 0x010a000e12007388 */ /* 0x000fe20000000400 */
[----:B------:R-:W-:Y:S02]  /*32400*/  STS.U16 [R18+0x10b00], R22 ;  /* 0x010b001612007388 */ /* 0x000fe40000000400 */
[----:B------:R0:W-:Y:S02]  /*32410*/  STS.U16 [R18+0x11a00], R29 ;  /* 0x011a001d12007388 */ /* 0x0001e40000000400 */
[----:B0-----:R-:W2:Y:S01]  /*32420*/  LDL.LU R29, [R1+0x38] ;  /* 0x00003800011d7983 */ /* 0x001ea20000300800 */
[----:B------:R-:W2:Y:S02]  /*32430*/  LDL.LU R27, [R1+0x34] ;  /* 0x00003400011b7983 */ /* 0x000ea40000300800 */
[----:B------:R-:W2:Y:S02]  /*32440*/  LDL.LU R14, [R1+0x28] ;  /* 0x00002800010e7983 */ /* 0x000ea40000300800 */
[----:B------:R0:W-:Y:S01]  /*32450*/  STS.U16 [R18+0x11b00], R26 ;  /* 0x011b001a12007388 */ /* 0x0001e20000000400 */
[----:B------:R-:W2:Y:S04]  /*32460*/  LDL.LU R22, [R1+0x24] ;  /* 0x0000240001167983 */ /* 0x000ea80000300800 */
[----:B------:R1:W-:Y:S01]  /*32470*/  STS.U16 [R18+0x12a00], R19 ;  /* 0x012a001312007388 */ /* 0x0003e20000000400 */
[----:B------:R1:W-:Y:S02]  /*32480*/  STS.U16 [R18+0x12b00], R17 ;  /* 0x012b001112007388 */ /* 0x0003e40000000400 */
[----:B------:R3:W-:Y:S02]  /*32490*/  STS.U16 [R18+0x13a00], R16 ;  /* 0x013a001012007388 */ /* 0x0007e40000000400 */
[----:B----4-:R4:W-:Y:S01]  /*324a0*/  STS.U16 [R18+0x13b00], R7 ;  /* 0x013b000712007388 */ /* 0x0109e20000000400 */
[----:B------:R4:W-:Y:S04]  /*324b0*/  STS.U16 [R18+0x14a00], R8 ;  /* 0x014a000812007388 */ /* 0x0009e80000000400 */
[----:B0-----:R-:W2:Y:S01]  /*324c0*/  LDL.LU R26, [R1+0x4] ;  /* 0x00000400011a7983 */ /* 0x001ea20000300800 */
[----:B-1----:R-:W2:Y:S02]  /*324d0*/  LDL.LU R19, [R1+0x3af0] ;  /* 0x003af00001137983 */ /* 0x002ea40000300800 */
[----:B------:R-:W2:Y:S01]  /*324e0*/  LDL.LU R17, [R1+0x3aec] ;  /* 0x003aec0001117983 */ /* 0x000ea20000300800 */
[----:B---3--:R-:W3:Y:S01]  /*324f0*/  LDL.LU R16, [R1+0x3ae8] ;  /* 0x003ae80001107983 */ /* 0x008ee20000300800 */
[----:B----4-:R-:W4:Y:S02]  /*32500*/  LDL.LU R7, [R1+0x3ae4] ;  /* 0x003ae40001077983 */ /* 0x010f240000300800 */
[----:B------:R-:W3:Y:S01]  /*32510*/  LDL.LU R8, [R1+0x3ae0] ;  /* 0x003ae00001087983 */ /* 0x000ee20000300800 */
[----:B------:R0:W-:Y:S04]  /*32520*/  STS.U16 [R18+0x14b00], R9 ;  /* 0x014b000912007388 */ /* 0x0001e80000000400 */
[----:B------:R1:W-:Y:S01]  /*32530*/  STS.U16 [R18+0x15a00], R10 ;  /* 0x015a000a12007388 */ /* 0x0003e20000000400 */
[----:B------:R1:W-:Y:S03]  /*32540*/  STS.U16 [R18+0x15b00], R2 ;  /* 0x015b000212007388 */ /* 0x0003e60000000400 */
[----:B0-----:R-:W3:Y:S01]  /*32550*/  LDL.LU R9, [R1+0x3adc] ;  /* 0x003adc0001097983 */ /* 0x001ee20000300800 */
[----:B-1----:R-:W3:Y:S02]  /*32560*/  LDL.LU R10, [R1+0x3ad8] ;  /* 0x003ad800010a7983 */ /* 0x002ee40000300800 */
[----:B------:R-:W3:Y:S02]  /*32570*/  LDL.LU R2, [R1+0x3ad4] ;  /* 0x003ad40001027983 */ /* 0x000ee40000300800 */
        /* <DEDUP_REMOVED lines=10> */
[----:B0-----:R-:W4:Y:S01]  /*32620*/  LDL.LU R20, [R1+0x14c] ;  /* 0x00014c0001147983 */ /* 0x001f220000300800 */
[----:B-1----:R-:W4:Y:S03]  /*32630*/  LDL.LU R3, [R1+0x148] ;  /* 0x0001480001037983 */ /* 0x002f260000300800 */
[----:B------:R-:W4:Y:S01]  /*32640*/  LDL.LU R15, [R1+0x134] ;  /* 0x00013400010f7983 */ /* 0x000f220000300800 */
[----:B------:R-:W4:Y:S03]  /*32650*/  LDL.LU R4, [R1+0x130] ;  /* 0x0001300001047983 */ /* 0x000f260000300800 */
[----:B------:R-:W4:Y:S01]  /*32660*/  LDL.LU R5, [R1+0x11c] ;  /* 0x00011c0001057983 */ /* 0x000f220000300800 */
[----:B------:R-:W4:Y:S02]  /*32670*/  LDL.LU R6, [R1+0x118] ;  /* 0x0001180001067983 */ /* 0x000f240000300800 */
[----:B------:R-:W4:Y:S01]  /*32680*/  LDL.LU R28, [R1+0x104] ;  /* 0x00010400011c7983 */ /* 0x000f220000300800 */
[----:B--2---:R0:W-:Y:S04]  /*32690*/  STS.U16 [R18+0x1ba00], R29 ;  /* 0x01ba001d12007388 */ /* 0x0041e80000000400 */
[----:B0-----:R-:W2:Y:S01]  /*326a0*/  LDL.LU R29, [R1+0x100] ;  /* 0x00010000011d7983 */ /* 0x001ea20000300800 */
[----:B------:R-:W2:Y:S02]  /*326b0*/  LDL.LU R11, [R1+0xbc] ;  /* 0x0000bc00010b7983 */ /* 0x000ea40000300800 */
[----:B------:R-:W2:Y:S02]  /*326c0*/  LDL.LU R12, [R1+0xb8] ;  /* 0x0000b800010c7983 */ /* 0x000ea40000300800 */
[----:B------:R0:W-:Y:S01]  /*326d0*/  STS.U16 [R18+0x1bb00], R27 ;  /* 0x01bb001b12007388 */ /* 0x0001e20000000400 */
[----:B------:R-:W2:Y:S04]  /*326e0*/  LDL.LU R13, [R1+0xa4] ;  /* 0x0000a400010d7983 */ /* 0x000ea80000300800 */
[----:B------:R1:W-:Y:S01]  /*326f0*/  STS.U16 [R18+0x1ca00], R14 ;  /* 0x01ca000e12007388 */ /* 0x0003e20000000400 */
[----:B------:R1:W-:Y:S02]  /*32700*/  STS.U16 [R18+0x1cb00], R22 ;  /* 0x01cb001612007388 */ /* 0x0003e40000000400 */
[----:B------:R1:W-:Y:S01]  /*32710*/  STS.U16 [R18+0x1da00], R26 ;  /* 0x01da001a12007388 */ /* 0x0003e20000000400 */
[----:B0-----:R-:W2:Y:S01]  /*32720*/  LDL.LU R27, [R1+0xa0] ;  /* 0x0000a000011b7983 */ /* 0x001ea20000300800 */
[----:B-1----:R-:W2:Y:S02]  /*32730*/  LDL.LU R14, [R1+0x84] ;  /* 0x00008400010e7983 */ /* 0x002ea40000300800 */
[----:B------:R-:W2:Y:S01]  /*32740*/  LDL.LU R22, [R1+0x80] ;  /* 0x0000800001167983 */ /* 0x000ea20000300800 */
[----:B------:R-:W2:Y:S04]  /*32750*/  LDL.LU R26, [R1+0x64] ;  /* 0x00006400011a7983 */ /* 0x000ea80000300800 */
[----:B---3--:R0:W-:Y:S01]  /*32760*/  STS.U16 [R18+0x1db00], R2 ;  /* 0x01db000212007388 */ /* 0x0081e20000000400 */
[----:B------:R1:W-:Y:S02]  /*32770*/  STS.U16 [R18+0x1ea00], R10 ;  /* 0x01ea000a12007388 */ /* 0x0003e40000000400 */
[----:B------:R3:W-:Y:S02]  /*32780*/  STS.U16 [R18+0x1eb00], R9 ;  /* 0x01eb000912007388 */ /* 0x0007e40000000400 */
[----:B------:R4:W-:Y:S02]  /*32790*/  STS.U16 [R18+0x1fa00], R8 ;  /* 0x01fa000812007388 */ /* 0x0009e40000000400 */
[----:B----4-:R4:W-:Y:S04]  /*327a0*/  STS.U16 [R18+0x1fb00], R7 ;  /* 0x01fb000712007388 */ /* 0x0109e80000000400 */
[----:B0-----:R-:W2:Y:S01]  /*327b0*/  LDL.LU R2, [R1+0x60] ;  /* 0x0000600001027983 */ /* 0x001ea20000300800 */
[----:B-1----:R-:W2:Y:S02]  /*327c0*/  LDL.LU R10, [R1+0xd0] ;  /* 0x0000d000010a7983 */ /* 0x002ea40000300800 */
[----:B---3--:R-:W3:Y:S02]  /*327d0*/  LDL.LU R9, [R1+0xd4] ;  /* 0x0000d40001097983 */ /* 0x008ee40000300800 */
[----:B------:R-:W3:Y:S01]  /*327e0*/  LDL.LU R8, [R1+0xe8] ;  /* 0x0000e80001087983 */ /* 0x000ee20000300800 */
[----:B----4-:R-:W4:Y:S01]  /*327f0*/  LDL.LU R18, [R1+0x3ad0] ;  /* 0x003ad00001127983 */ /* 0x010f220000300800 */
[----:B------:R-:W3:Y:S01]  /*32800*/  LDL.LU R7, [R1+0xec] ;  /* 0x0000ec0001077983 */ /* 0x000ee20000300800 */
[----:B------:R-:W-:-:S05]  /*32810*/  LOP3.LUT R0, R0, 0x60, RZ, 0x3c, !PT ;  /* 0x0000006000007812 */ /* 0x000fca00078e3cff */
[----:B------:R0:W-:Y:S01]  /*32820*/  STS.U16 [R0+0x10c00], R20 ;  /* 0x010c001400007388 */ /* 0x0001e20000000400 */
[----:B------:R1:W-:Y:S02]  /*32830*/  STS.U16 [R0+0x10d00], R3 ;  /* 0x010d000300007388 */ /* 0x0003e40000000400 */
[----:B------:R1:W-:Y:S02]  /*32840*/  STS.U16 [R0+0x11c00], R15 ;  /* 0x011c000f00007388 */ /* 0x0003e40000000400 */
[----:B------:R1:W-:Y:S01]  /*32850*/  STS.U16 [R0+0x11d00], R4 ;  /* 0x011d000400007388 */ /* 0x0003e20000000400 */
[----:B------:R1:W-:Y:S01]  /*32860*/  STS.U16 [R0+0x12c00], R5 ;  /* 0x012c000500007388 */ /* 0x0003e20000000400 */
[----:B------:R1:W-:Y:S03]  /*32870*/  STS.U16 [R0+0x12d00], R6 ;  /* 0x012d000600007388 */ /* 0x0003e60000000400 */
[----:B0-----:R-:W4:Y:S01]  /*32880*/  LDL.LU R20, [R1+0x3acc] ;  /* 0x003acc0001147983 */ /* 0x001f220000300800 */
[----:B-1----:R-:W4:Y:S03]  /*32890*/  LDL.LU R3, [R1+0x3ac8] ;  /* 0x003ac80001037983 */ /* 0x002f260000300800 */
[----:B------:R-:W4:Y:S01]  /*328a0*/  LDL.LU R15, [R1+0x44] ;  /* 0x00004400010f7983 */ /* 0x000f220000300800 */
[----:B------:R-:W4:Y:S03]  /*328b0*/  LDL.LU R4, [R1+0x1c] ;  /* 0x00001c0001047983 */ /* 0x000f260000300800 */
[----:B------:R-:W4:Y:S04]  /*328c0*/  LDL.LU R5, [R1+0x18] ;  /* 0x0000180001057983 */ /* 0x000f280000300800 */
[----:B------:R0:W-:Y:S01]  /*328d0*/  STS.U16 [R0+0x13c00], R28 ;  /* 0x013c001c00007388 */ /* 0x0001e20000000400 */
[----:B------:R-:W4:Y:S03]  /*328e0*/  LDL.LU R6, [R1+0x14] ;  /* 0x0000140001067983 */ /* 0x000f260000300800 */
[----:B0-----:R-:W4:Y:S04]  /*328f0*/  LDL.LU R28, [R1+0x10] ;  /* 0x00001000011c7983 */ /* 0x001f280000300800 */
[----:B--2---:R0:W-:Y:S04]  /*32900*/  STS.U16 [R0+0x13d00], R29 ;  /* 0x013d001d00007388 */ /* 0x0041e80000000400 */
[----:B0-----:R-:W2:Y:S04]  /*32910*/  LDL.LU R29, [R1+0xc] ;  /* 0x00000c00011d7983 */ /* 0x001ea80000300800 */
[----:B---3--:R-:W-:Y:S01]  /*32920*/  STS.U16 [R0+0x14c00], R7 ;  /* 0x014c000700007388 */ /* 0x008fe20000000400 */
        /* <DEDUP_REMOVED lines=11> */
[----:B0-----:R-:W2:Y:S01]  /*329e0*/  LDL.LU R22, [R1+0x144] ;  /* 0x0001440001167983 */ /* 0x001ea20000300800 */
[----:B-1----:R-:W2:Y:S02]  /*329f0*/  LDL.LU R26, [R1+0x140] ;  /* 0x00014000011a7983 */ /* 0x002ea40000300800 */
[----:B---3--:R-:W3:Y:S02]  /*32a00*/  LDL.LU R2, [R1+0x12c] ;  /* 0x00012c0001027983 */ /* 0x008ee40000300800 */
        /* <DEDUP_REMOVED lines=9> */
[----:B----4-:R0:W-:Y:S01]  /*32aa0*/  STS.U16 [R0+0x1ac00], R15 ;  /* 0x01ac000f00007388 */ /* 0x0101e20000000400 */
[----:B------:R1:W-:Y:S02]  /*32ab0*/  STS.U16 [R0+0x1ad00], R4 ;  /* 0x01ad000400007388 */ /* 0x0003e40000000400 */
[----:B------:R4:W-:Y:S02]  /*32ac0*/  STS.U16 [R0+0x1bc00], R5 ;  /* 0x01bc000500007388 */ /* 0x0009e40000000400 */
[----:B------:R4:W-:Y:S01]  /*32ad0*/  STS.U16 [R0+0x1bd00], R6 ;  /* 0x01bd000600007388 */ /* 0x0009e20000000400 */
[----:B------:R4:W-:Y:S04]  /*32ae0*/  STS.U16 [R0+0x1cc00], R28 ;  /* 0x01cc001c00007388 */ /* 0x0009e80000000400 */
[----:B0-----:R-:W3:Y:S01]  /*32af0*/  LDL.LU R15, [R1+0x5c] ;  /* 0x00005c00010f7983 */ /* 0x001ee20000300800 */
[----:B-1----:R-:W3:Y:S02]  /*32b00*/  LDL.LU R4, [R1+0x3ac4] ;  /* 0x003ac40001047983 */ /* 0x002ee40000300800 */
[----:B----4-:R-:W4:Y:S01]  /*32b10*/  LDL.LU R5, [R1+0x3ac0] ;  /* 0x003ac00001057983 */ /* 0x010f220000300800 */
[----:B------:R-:W3:Y:S04]  /*32b20*/  LDL.LU R6, [R1+0x3abc] ;  /* 0x003abc0001067983 */ /* 0x000ee80000300800 */
[----:B------:R-:W3:Y:S04]  /*32b30*/  LDL.LU R28, [R1+0x3ab8] ;  /* 0x003ab800011c7983 */ /* 0x000ee80000300800 */
[----:B--2---:R0:W-:Y:S04]  /*32b40*/  STS.U16 [R0+0x1cd00], R29 ;  /* 0x01cd001d00007388 */ /* 0x0041e80000000400 */
[----:B0-----:R-:W2:Y:S04]  /*32b50*/  LDL.LU R29, [R1+0x3ab4] ;  /* 0x003ab400011d7983 */ /* 0x001ea80000300800 */
[----:B--2---:R0:W-:Y:S01]  /*32b60*/  STS.U16 [R0+0x1dc00], R29 ;  /* 0x01dc001d00007388 */ /* 0x0041e20000000400 */
[----:B---3--:R1:W-:Y:S02]  /*32b70*/  STS.U16 [R0+0x1dd00], R28 ;  /* 0x01dd001c00007388 */ /* 0x0083e40000000400 */
[----:B------:R2:W-:Y:S02]  /*32b80*/  STS.U16 [R0+0x1ec00], R6 ;  /* 0x01ec000600007388 */ /* 0x0005e40000000400 */
[----:B----4-:R3:W-:Y:S01]  /*32b90*/  STS.U16 [R0+0x1ed00], R5 ;  /* 0x01ed000500007388 */ /* 0x0107e20000000400 */
[----:B------:R3:W-:Y:S01]  /*32ba0*/  STS.U16 [R0+0x1fc00], R4 ;  /* 0x01fc000400007388 */ /* 0x0007e20000000400 */
[----:B------:R3:W-:Y:S03]  /*32bb0*/  STS.U16 [R0+0x1fd00], R3 ;  /* 0x01fd000300007388 */ /* 0x0007e60000000400 */
[----:B0-----:R-:W2:Y:S01]  /*32bc0*/  LDL.LU R29, [R1+0xe4] ;  /* 0x0000e400011d7983 */ /* 0x001ea20000300800 */
[----:B-1----:R-:W2:Y:S02]  /*32bd0*/  LDL.LU R28, [R1+0xf8] ;  /* 0x0000f800011c7983 */ /* 0x002ea40000300800 */
[----:B--2---:R-:W2:Y:S01]  /*32be0*/  LDL.LU R6, [R1+0xfc] ;  /* 0x0000fc0001067983 */ /* 0x004ea20000300800 */
[----:B---3--:R-:W3:Y:S04]  /*32bf0*/  LDL.LU R5, [R1+0x110] ;  /* 0x0001100001057983 */ /* 0x008ee80000300800 */
[----:B------:R-:W2:Y:S01]  /*32c00*/  LDL.LU R4, [R1+0x114] ;  /* 0x0001140001047983 */ /* 0x000ea20000300800 */
[----:B------:R-:W2:Y:S02]  /*32c10*/  LDL.LU R0, [R1+0x3ab0] ;  /* 0x003ab00001007983 */ /* 0x000ea40000300800 */
[----:B------:R-:W3:Y:S01]  /*32c20*/  LDL.LU R3, [R1+0x128] ;  /* 0x0001280001037983 */ /* 0x000ee20000300800 */
[----:B--2---:R0:W-:Y:S01]  /*32c30*/  STS.U16 [R0+0x10e00], R22 ;  /* 0x010e001600007388 */ /* 0x0041e20000000400 */
[----:B------:R1:W-:Y:S02]  /*32c40*/  STS.U16 [R0+0x10f00], R26 ;  /* 0x010f001a00007388 */ /* 0x0003e40000000400 */
[----:B------:R2:W-:Y:S01]  /*32c50*/  STS.U16 [R0+0x11e00], R2 ;  /* 0x011e000200007388 */ /* 0x0005e20000000400 */
[----:B0-----:R-:W4:Y:S01]  /*32c60*/  LDL.LU R22, [R1+0x3aac] ;  /* 0x003aac0001167983 */ /* 0x001f220000300800 */
[----:B-1----:R-:W4:Y:S02]  /*32c70*/  LDL.LU R26, [R1+0x3aa8] ;  /* 0x003aa800011a7983 */ /* 0x002f240000300800 */
[----:B--2---:R-:W2:Y:S02]  /*32c80*/  LDL.LU R2, [R1+0x3aa4] ;  /* 0x003aa40001027983 */ /* 0x004ea40000300800 */
[----:B---3--:R-:W-:Y:S01]  /*32c90*/  STS.U16 [R0+0x11f00], R3 ;  /* 0x011f000300007388 */ /* 0x008fe20000000400 */
[----:B------:R-:W-:Y:S01]  /*32ca0*/  STS.U16 [R0+0x12e00], R4 ;  /* 0x012e000400007388 */ /* 0x000fe20000000400 */
[----:B------:R-:W-:Y:S02]  /*32cb0*/  STS.U16 [R0+0x12f00], R5 ;  /* 0x012f000500007388 */ /* 0x000fe40000000400 */
[----:B------:R-:W-:Y:S02]  /*32cc0*/  STS.U16 [R0+0x13e00], R6 ;  /* 0x013e000600007388 */ /* 0x000fe40000000400 */
        /* <DEDUP_REMOVED lines=11> */
[----:B------:R-:W-:Y:S01]  /*32d80*/  STS.U16 [R0+0x19e00], R15 ;  /* 0x019e000f00007388 */ /* 0x000fe20000000400 */
[----:B0-----:R-:W3:Y:S04]  /*32d90*/  LDL R28, [R1+0x384] ;  /* 0x00038400011c7983 */ /* 0x001ee80000100800 */
[----:B--2---:R0:W-:Y:S04]  /*32da0*/  STS.U16 [R0+0x19f00], R2 ;  /* 0x019f000200007388 */ /* 0x0041e80000000400 */
[----:B0-----:R-:W2:Y:S01]  /*32db0*/  LDL.LU R2, [R1+0x3aa0] ;  /* 0x003aa00001027983 */ /* 0x001ea20000300800 */
[----:B----4-:R-:W-:Y:S02]  /*32dc0*/  STS.U16 [R0+0x1ae00], R26 ;  /* 0x01ae001a00007388 */ /* 0x010fe40000000400 */
        /* <DEDUP_REMOVED lines=9> */
[----:B--2---:R-:W-:Y:S01]  /*32e60*/  STS.U16 [R0+0x1fe00], R2 ;  /* 0x01fe000200007388 */ /* 0x004fe20000000400 */
[----:B------:R0:W-:Y:S02]  /*32e70*/  STS.U16 [R0+0x1ff00], R25 ;  /* 0x01ff001900007388 */ /* 0x0001e40000000400 */
[----:B------:R-:W-:Y:S06]  /*32e80*/  BAR.SYNC.DEFER_BLOCKING 0x0 ;  /* 0x0000000000007b1d */ /* 0x000fec0000010000 */
[----:B0-----:R-:W2:Y:S04]  /*32e90*/  LDL R0, [R1+0x15dc] ;  /* 0x0015dc0001007983 */ /* 0x001ea80000100800 */
[----:B---3--:R-:W-:Y:S04]  /*32ea0*/  LDSM.16.MT88.4 R8, [R28] ;  /* 0x000000001c08783b */ /* 0x008fe80000004200 */
[----:B--2---:R0:W-:Y:S04]  /*32eb0*/  STL [R1+0x3a80], R0 ;  /* 0x003a800001007387 */ /* 0x0041e80000100800 */
[----:B0-----:R-:W2:Y:S04]  /*32ec0*/  LDL R0, [R1+0x388] ;  /* 0x0003880001007983 */ /* 0x001ea80000100800 */
[----:B--2---:R-:W0:Y:S04]  /*32ed0*/  LDSM.16.M88.4 R12, [R0+0x12000] ;  /* 0x01200000000c783b */ /* 0x004e280000000200 */
[----:B------:R-:W1:Y:S04]  /*32ee0*/  LDSM.16.M88.4 R4, [R0+0x10000] ;  /* 0x010000000004783b */ /* 0x000e680000000200 */
[----:B------:R-:W2:Y:S04]  /*32ef0*/  LDSM.16.M88.4 R20, [R0+0x14000] ;  /* 0x014000000014783b */ /* 0x000ea80000000200 */
[----:B------:R-:W-:Y:S04]  /*32f00*/  LDSM.16.M88.4 R16, [R0+0x1a000] ;  /* 0x01a000000010783b */ /* 0x000fe80000000200 */
[----:B------:R-:W-:Y:S04]  /*32f10*/  LDSM.16.M88.4 R24, [R0+0x16000] ;  /* 0x016000000018783b */ /* 0x000fe80000000200 */
[----:B0-----:R-:W-:Y:S01]  /*32f20*/  STL.64 [R1+0x90], R12 ;  /* 0x0000900c01007387 */ /* 0x001fe20000100a00 */
[----:B------:R-:W-:Y:S02]  /*32f30*/  STL.64 [R1+0x98], R14 ;  /* 0x0000980e01007387 */ /* 0x000fe40000100a00 */
[----:B-1----:R-:W-:Y:S02]  /*32f40*/  STL.64 [R1+0xa0], R4 ;  /* 0x0000a00401007387 */ /* 0x002fe40000100a00 */
[----:B------:R-:W-:-:S02]  /*32f50*/  IMAD.MOV.U32 R3, RZ, RZ, R12 ;  /* 0x000000ffff037224 */ /* 0x000fc400078e000c */
[----:B------:R-:W-:Y:S01]  /*32f60*/  IMAD.MOV.U32 R2, RZ, RZ, R13 ;  /* 0x000000ffff027224 */ /* 0x000fe200078e000d */
[----:B------:R-:W-:Y:S01]  /*32f70*/  STL.64 [R1+0xa8], R6 ;  /* 0x0000a80601007387 */ /* 0x000fe20000100a00 */
[----:B--2---:R-:W-:Y:S02]  /*32f80*/  STL.64 [R1+0x80], R20 ;  /* 0x0000801401007387 */ /* 0x004fe40000100a00 */
[----:B------:R-:W-:Y:S02]  /*32f90*/  STL.64 [R1+0x88], R22 ;  /* 0x0000881601007387 */ /* 0x000fe40000100a00 */
[----:B------:R0:W-:Y:S01]  /*32fa0*/  STL.64 [R1+0x3a78], R20 ;  /* 0x003a781401007387 */ /* 0x0001e20000100a00 */
[----:B------:R-:W1:Y:S01]  /*32fb0*/  LDSM.16.M88.4 R12, [R0+0x18000] ;  /* 0x01800000000c783b */ /* 0x000e620000000200 */
[----:B0-----:R-:W-:Y:S02]  /*32fc0*/  IMAD.MOV.U32 R20, RZ, RZ, R3 ;  /* 0x000000ffff147224 */ /* 0x001fe400078e0003 */
[----:B------:R-:W-:-:S05]  /*32fd0*/  IMAD.MOV.U32 R21, RZ, RZ, R2 ;  /* 0x000000ffff157224 */ /* 0x000fca00078e0002 */
[----:B------:R0:W-:Y:S04]  /*32fe0*/  STL.64 [R1+0x3a98], R20 ;  /* 0x003a981401007387 */ /* 0x0001e80000100a00 */
[----:B0-----:R-:W2:Y:S01]  /*32ff0*/  LDL.LU.64 R20, [R1+0x3e0] ;  /* 0x0003e00001147983 */ /* 0x001ea20000300a00 */
[----:B------:R-:W2:Y:S02]  /*33000*/  LDL.LU.64 R22, [R1+0x3e8] ;  /* 0x0003e80001167983 */ /* 0x000ea40000300a00 */
[----:B------:R-:W-:Y:S02]  /*33010*/  IMAD.MOV.U32 R3, RZ, RZ, R4 ;  /* 0x000000ffff037224 */ /* 0x000fe400078e0004 */
[----:B------:R-:W-:Y:S01]  /*33020*/  IMAD.MOV.U32 R2, RZ, RZ, R5 ;  /* 0x000000ffff027224 */ /* 0x000fe200078e0005 */
[----:B--2---:R-:W-:Y:S11]  /*33030*/  HMMA.16816.F32 R20, R8, R4, R20 ;  /* 0x000000040814723c */ /* 0x004ff60000001814 */
[----:B------:R-:W-:Y:S11]  /*33040*/  @!UPT UIADD3 URZ, URZ, URZ, URZ ;  /* 0x0000003f3f3ff290 */ /* 0x000ff6000fffe03f */
[----:B------:R-:W-:Y:S01]  /*33050*/  @!UPT UIADD3 URZ, URZ, URZ, URZ ;  /* 0x0000003f3f3ff290 */ /* 0x000fe2000fffe03f */
[----:B------:R-:W-:Y:S01]  /*33060*/  STL.64 [R1+0x130], R20 ;  /* 0x0001301401007387 */ /* 0x000fe20000100a00 */
[----:B------:R-:W-:Y:S02]  /*33070*/  STL.64 [R1+0x138], R22 ;  /* 0x0001381601007387 */ /* 0x000fe40000100a00 */
[----:B------:R-:W2:Y:S02]  /*33080*/  LDL.LU.64 R4, [R1+0x400] ;  /* 0x0004000001047983 */ /* 0x000ea40000300a00 */
[----:B------:R-:W3:Y:S01]  /*33090*/  LDL.LU.64 R6, [R1+0x408] ;  /* 0x0004080001067983 */ /* 0x000ee20000300a00 */
[----:B------:R-:W0:Y:S04]  /*330a0*/  LDSM.16.M88.4 R20, [R0+0x1c000] ;  /* 0x01c000000014783b */ /* 0x000e280000000200 */
[----:B---3--:R-:W-:Y:S01]  /*330b0*/  STL.64 [R1+0x3a70], R6 ;  /* 0x003a700601007387 */ /* 0x008fe20000100a00 */
[----:B--2---:R2:W-:Y:S03]  /*330c0*/  STL.64 [R1+0x3a68], R4 ;  /* 0x003a680401007387 */ /* 0x0045e60000100a00 */
[----:B--2---:R-:W2:Y:S01]  /*330d0*/  LDL.LU.64 R4, [R1+0x410] ;  /* 0x0004100001047983 */ /* 0x004ea20000300a00 */
[----:B------:R-:W3:Y:S03]  /*330e0*/  LDL.LU.64 R6, [R1+0x418] ;  /* 0x0004180001067983 */ /* 0x000ee60000300a00 */
[----:B---3--:R-:W-:Y:S01]  /*330f0*/  STL.64 [R1+0x3a90], R6 ;  /* 0x003a900601007387 */ /* 0x008fe20000100a00 */
[----:B--2---:R2:W-:Y:S03]  /*33100*/  STL.64 [R1+0x3a88], R4 ;  /* 0x003a880401007387 */ /* 0x0045e60000100a00 */
[----:B--2---:R-:W2:Y:S01]  /*33110*/  LDL.LU.64 R4, [R1+0x3d0] ;  /* 0x0003d00001047983 */ /* 0x004ea20000300a00 */
[----:B------:R-:W2:Y:S02]  /*33120*/  LDL.LU.64 R6, [R1+0x3d8] ;  /* 0x0003d80001067983 */ /* 0x000ea40000300a00 */
[----:B-1----:R-:W-:Y:S02]  /*33130*/  STL.64 [R1+0x60], R12 ;  /* 0x0000600c01007387 */ /* 0x002fe40000100a00 */
[----:B------:R-:W-:Y:S01]  /*33140*/  STL.64 [R1+0x68], R14 ;  /* 0x0000680e01007387 */ /* 0x000fe20000100a00 */
[----:B------:R-:W-:Y:S01]  /*33150*/  STL.64 [R1+0x50], R16 ;  /* 0x0000501001007387 */ /* 0x000fe20000100a00 */
[----:B------:R1:W-:Y:S02]  /*33160*/  STL.64 [R1+0x58], R18 ;  /* 0x0000581201007387 */ /* 0x0003e40000100a00 */
[----:B------:R-:W-:Y:S02]  /*33170*/  STL.64 [R1+0x70], R24 ;  /* 0x0000701801007387 */ /* 0x000fe40000100a00 */
[----:B------:R-:W-:Y:S01]  /*33180*/  STL.64 [R1+0x78], R26 ;  /* 0x0000781a01007387 */ /* 0x000fe20000100a00 */
[----:B0-----:R0:W-:Y:S01]  /*33190*/  STL.64 [R1+0x40], R20 ;  /* 0x0000401401007387 */ /* 0x0011e20000100a00 */
[----:B------:R-:W-:Y:S02]  /*331a0*/  STL.64 [R1+0x48], R22 ;  /* 0x0000481601007387 */ /* 0x000fe40000100a00 */
[----:B-1----:R-:W-:-:S02]  /*331b0*/  IMAD.MOV.U32 R19, RZ, RZ, R20 ;  /* 0x000000ffff137224 */ /* 0x002fc400078e0014 */
[----:B------:R-:W-:Y:S02]  /*331c0*/  IMAD.MOV.U32 R18, RZ, RZ, R21 ;  /* 0x000000ffff127224 */ /* 0x000fe400078e0015 */
[----:B0-----:R-:W2:Y:S01]  /*331d0*/  LDL.LU.64 R20, [R1+0x3a98] ;  /* 0x003a980001147983 */ /* 0x001ea20000300a00 */
[----:B------:R-:W-:Y:S02]  /*331e0*/  IMAD.MOV.U32 R29, RZ, RZ, R23 ;  /* 0x000000ffff1d7224 */ /* 0x000fe400078e0017 */
[----:B------:R-:W-:Y:S02]  /*331f0*/  STL.64 [R1+0x3a60], R18 ;  /* 0x003a601201007387 */ /* 0x000fe40000100a00 */
[----:B------:R0:W-:Y:S02]  /*33200*/  STL.64 [R1+0x3a58], R16 ;  /* 0x003a581001007387 */ /* 0x0001e40000100a00 */
[----:B0-----:R-:W3:Y:S01]  /*33210*/  LDL.LU.64 R16, [R1+0x340] ;  /* 0x0003400001107983 */ /* 0x001ee20000300a00 */
[----:B------:R-:W3:Y:S02]  /*33220*/  LDL.LU.64 R18, [R1+0x348] ;  /* 0x0003480001127983 */ /* 0x000ee40000300a00 */
[----:B------:R-:W-:Y:S01]  /*33230*/  STL [R1+0x38d4], R29 ;  /* 0x0038d41d01007387 */ /* 0x000fe20000100800 */
[----:B--2---:R-:W-:Y:S01]  /*33240*/  HMMA.16816.F32 R20, R8, R20, R4 ;  /* 0x000000140814723c */ /* 0x004fe20000001804 */
[----:B------:R-:W2:Y:S01]  /*33250*/  LDL.LU.64 R6, [R1+0x3a90] ;  /* 0x003a900001067983 */ /* 0x000ea20000300a00 */
[----:B------:R-:W2:Y:S11]  /*33260*/  LDL.LU.64 R4, [R1+0x3a88] ;  /* 0x003a880001047983 */ /* 0x000eb60000300a00 */
[----:B------:R-:W-:Y:S10]  /*33270*/  @!UPT UIADD3 URZ, URZ, URZ, URZ ;  /* 0x0000003f3f3ff290 */ /* 0x000ff4000fffe03f */
[----:B------:R-:W-:Y:S01]  /*33280*/  STL.64 [R1+0x120], R20 ;  /* 0x0001201401007387 */ /* 0x000fe20000100a00 */
[----:B------:R-:W-:Y:S02]  /*33290*/  STL.64 [R1+0x128], R22 ;  /* 0x0001281601007387 */ /* 0x000fe40000100a00 */
[----:B------:R0:W1:Y:S02]  /*332a0*/  LDSM.16.M88.4 R20, [R0+0x1e000] ;  /* 0x01e000000014783b */ /* 0x0000640000000200 */
[----:B0-----:R-:W4:Y:S04]  /*332b0*/  LDL.LU R0, [R1+0x3a80] ;  /* 0x003a800001007983 */ /* 0x001f280000300800 */
[----:B-1----:R0:W-:Y:S01]  /*332c0*/  STL.64 [R1+0x30], R20 ;  /* 0x0000301401007387 */ /* 0x0021e20000100a00 */
[----:B------:R2:W-:Y:S03]  /*332d0*/  STL.64 [R1+0x38], R22 ;  /* 0x0000381601007387 */ /* 0x0005e60000100a00 */
[----:B0-----:R-:W2:Y:S01]  /*332e0*/  LDL.LU.64 R20, [R1+0x3a78] ;  /* 0x003a780001147983 */ /* 0x001ea20000300a00 */
[----:B------:R-:W-:-:S02]  /*332f0*/  IMAD.MOV.U32 R29, RZ, RZ, R23 ;  /* 0x000000ffff1d7224 */ /* 0x000fc400078e0017 */
[C---:B--2---:R-:W-:Y:S01]  /*33300*/  HMMA.16816.F32 R20, R8.reuse, R20, R4 ;  /* 0x000000140814723c */ /* 0x044fe20000001804 */
[----:B------:R-:W2:Y:S01]  /*33310*/  LDL.LU.64 R6, [R1+0x3a70] ;  /* 0x003a700001067983 */ /* 0x000ea20000300a00 */
[----:B------:R-:W2:Y:S11]  /*33320*/  LDL.LU.64 R4, [R1+0x3a68] ;  /* 0x003a680001047983 */ /* 0x000eb60000300a00 */
[----:B------:R-:W-:Y:S10]  /*33330*/  @!UPT UIADD3 URZ, URZ, URZ, URZ ;  /* 0x0000003f3f3ff290 */ /* 0x000ff4000fffe03f */
[----:B------:R0:W-:Y:S01]  /*33340*/  STL.64 [R1+0x110], R20 ;  /* 0x0001101401007387 */ /* 0x0001e20000100a00 */
[----:B------:R1:W-:Y:S03]  /*33350*/  STL.64 [R1+0x118], R22 ;  /* 0x0001181601007387 */ /* 0x0003e60000100a00 */
[----:B0-----:R-:W4:Y:S01]  /*33360*/  LDL.LU.64 R20, [R1+0x370] ;  /* 0x0003700001147983 */ /* 0x001f220000300a00 */
[----:B-1----:R-:W4:Y:S01]  /*33370*/  LDL.LU.64 R22, [R1+0x378] ;  /* 0x0003780001167983 */ /* 0x002f220000300a00 */
[C---:B---3--:R-:W-:Y:S08]  /*33380*/  HMMA.16816.F32 R12, R8.reuse, R12, R16 ;  /* 0x0000000c080c723c */ /* 0x048ff00000001810 */
[----:B--2---:R-:W-:Y:S11]  /*33390*/  HMMA.16816.F32 R4, R8, R24, R4 ;  /* 0x000000180804723c */ /* 0x004ff60000001804 */
[----:B------:R-:W-:Y:S11]  /*333a0*/  @!UPT UIADD3 URZ, URZ, URZ, URZ ;  /* 0x0000003f3f3ff290 */ /* 0x000ff6000fffe03f */
[----:B------:R-:W-:Y:S01]  /*333b0*/  @!UPT UIADD3 URZ, URZ, URZ, URZ ;  /* 0x0000003f3f3ff290 */ /* 0x000fe2000fffe03f */
[----:B------:R-:W-:Y:S01]  /*333c0*/  STL.64 [R1+0x100], R4 ;  /* 0x0001000401007387 */ /* 0x000fe20000100a00 */
[----:B------:R-:W-:Y:S02]  /*333d0*/  STL.64 [R1+0x108], R6 ;  /* 0x0001080601007387 */ /* 0x000fe40000100a00 */
[----:B------:R-:W-:Y:S01]  /*333e0*/  LDSM.16.MT88.4 R4, [R28+0x80] ;  /* 0x000080001c04783b */ /* 0x000fe20000004200 */
[----:B----4-:R-:W-:Y:S03]  /*333f0*/  STL.64 [R1+0x3a50], R22 ;  /* 0x003a501601007387 */ /* 0x010fe60000100a00 */
[----:B------:R0:W-:Y:S02]  /*33400*/  STL.64 [R1+0x3a48], R20 ;  /* 0x003a481401007387 */ /* 0x0001e40000100a00 */
[----:B0-----:R-:W2:Y:S01]  /*33410*/  LDL.LU.64 R20, [R1+0x330] ;  /* 0x0003300001147983 */ /* 0x001ea20000300a00 */
[----:B------:R-:W2:Y:S02]  /*33420*/  LDL.LU.64 R22, [R1+0x338] ;  /* 0x0003380001167983 */ /* 0x000ea40000300a00 */
[----:B------:R0:W-:Y:S02]  /*33430*/  STL.64 [R1+0x3a38], R24 ;  /* 0x003a381801007387 */ /* 0x0001e40000100a00 */
[----:B0-----:R-:W3:Y:S01]  /*33440*/  LDL.LU.64 R24, [R1+0x30] ;  /* 0x0000300001187983 */ /* 0x001ee20000300a00 */
[----:B------:R-:W4:Y:S02]  /*33450*/  LDL.LU.64 R18, [R1+0x3a60] ;  /* 0x003a600001127983 */ /* 0x000f240000300a00 */
[----:B------:R-:W2:Y:S02]  /*33460*/  LDL.LU.64 R16, [R1+0x3a58] ;  /* 0x003a580001107983 */ /* 0x000ea40000300a00 */
[----:B------:R-:W-:Y:S01]  /*33470*/  STL.64 [R1+0xf0], R12 ;  /* 0x0000f00c01007387 */ /* 0x000fe20000100a00 */
[----:B------:R-:W-:Y:S02]  /*33480*/  STL.64 [R1+0xf8], R14 ;  /* 0x0000f80e01007387 */ /* 0x000fe40000100a00 */
[----:B------:R-:W0:Y:S02]  /*33490*/  LDSM.16.MT88.4 R12, [R0] ;  /* 0x00000000000c783b */ /* 0x000e240000004200 */
[----:B0-----:R-:W-:Y:S02]  /*334a0*/  STL.64 [R1+0x3a00], R14 ;  /* 0x003a000e01007387 */ /* 0x001fe40000100a00 */
[----:B------:R4:W-:Y:S02]  /*334b0*/  STL.64 [R1+0x39f8], R12 ;  /* 0x0039f80c01007387 */ /* 0x0009e40000100a00 */
[----:B----4-:R-:W-:-:S02]  /*334c0*/  IMAD.MOV.U32 R12, RZ, RZ, R19 ;  /* 0x000000ffff0c7224 */ /* 0x010fc400078e0013 */
[----:B------:R-:W-:Y:S02]  /*334d0*/  IMAD.MOV.U32 R13, RZ, RZ, R18 ;  /* 0x000000ffff0d7224 */ /* 0x000fe400078e0012 */
[C---:B--2---:R-:W-:Y:S01]  /*334e0*/  HMMA.16816.F32 R16, R8.reuse, R16, R20 ;  /* 0x000000100810723c */ /* 0x044fe20000001814 */
[----:B------:R-:W2:Y:S01]  /*334f0*/  LDL.LU.64 R22, [R1+0x3a50] ;  /* 0x003a500001167983 */ /* 0x000ea20000300a00 */
[----:B------:R-:W2:Y:S11]  /*33500*/  LDL.LU.64 R20, [R1+0x3a48] ;  /* 0x003a480001147983 */ /* 0x000eb60000300a00 */
[----:B------:R-:W-:Y:S10]  /*33510*/  @!UPT UIADD3 URZ, URZ, URZ, URZ ;  /* 0x0000003f3f3ff290 */ /* 0x000ff4000fffe03f */
[----:B------:R-:W-:Y:S01]  /*33520*/  STL.64 [R1+0xe0], R16 ;  /* 0x0000e01001007387 */ /* 0x000fe20000100a00 */
[----:B------:R-:W-:Y:S02]  /*33530*/  STL.64 [R1+0xe8], R18 ;  /* 0x0000e81201007387 */ /* 0x000fe40000100a00 */
[----:B------:R-:W0:Y:S02]  /*33540*/  LDSM.16.MT88.4 R16, [R0+0x80] ;  /* 0x000080000010783b */ /* 0x000e240000004200 */
[----:B0-----:R-:W-:Y:S02]  /*33550*/  STL.64 [R1+0x3998], R18 ;  /* 0x0039981201007387 */ /* 0x001fe40000100a00 */
[----:B------:R0:W-:Y:S02]  /*33560*/  STL.64 [R1+0x3990], R16 ;  /* 0x0039901001007387 */ /* 0x0001e40000100a00 */
[----:B0-----:R-:W4:Y:S04]  /*33570*/  LDL.LU.64 R16, [R1+0x80] ;  /* 0x0000800001107983 */ /* 0x001f280000300a00 */
[----:B----4-:R0:W-:Y:S04]  /*33580*/  STL.64 [R1+0x3a40], R16 ;  /* 0x003a401001007387 */ /* 0x0101e80000100a00 */
[----:B0-----:R-:W4:Y:S01]  /*33590*/  LDL.LU.64 R16, [R1+0x360] ;  /* 0x0003600001107983 */ /* 0x001f220000300a00 */
[----:B------:R-:W4:Y:S01]  /*335a0*/  LDL.LU.64 R18, [R1+0x368] ;  /* 0x0003680001127983 */ /* 0x000f220000300a00 */
[----:B--2---:R-:W-:Y:S01]  /*335b0*/  HMMA.16816.F32 R20, R8, R12, R20 ;  /* 0x0000000c0814723c */ /* 0x004fe20000001814 */
[----:B------:R-:W-:Y:S01]  /*335c0*/  STL [R1+0x38b8], R0 ;  /* 0x0038b80001007387 */ /* 0x000fe20000100800 */
[----:B------:R-:W-:Y:S11]  /*335d0*/  STL.64 [R1+0x3a18], R12 ;  /* 0x003a180c01007387 */ /* 0x000ff60000100a00 */
[----:B------:R-:W-:Y:S10]  /*335e0*/  @!UPT UIADD3 URZ, URZ, URZ, URZ ;  /* 0x0000003f3f3ff290 */ /* 0x000ff4000fffe03f */
[----:B------:R-:W-:Y:S01]  /*335f0*/  STL.64 [R1+0xd0], R20 ;  /* 0x0000d01401007387 */ /* 0x000fe20000100a00 */
[----:B------:R-:W-:Y:S02]  /*33600*/  STL.64 [R1+0xd8], R22 ;  /* 0x0000d81601007387 */ /* 0x000fe40000100a00 */
[----:B------:R-:W0:Y:S02]  /*33610*/  LDSM.16.MT88.4 R20, [R28+0x1000] ;  /* 0x001000001c14783b */ /* 0x000e240000004200 */
[----:B0-----:R-:W-:Y:S02]  /*33620*/  STL [R1+0x38e0], R20 ;  /* 0x0038e01401007387 */ /* 0x001fe40000100800 */
[----:B------:R0:W-:Y:S02]  /*33630*/  STL [R1+0x38dc], R21 ;  /* 0x0038dc1501007387 */ /* 0x0001e40000100800 */
[----:B------:R3:W-:Y:S02]  /*33640*/  STL [R1+0x38d8], R22 ;  /* 0x0038d81601007387 */ /* 0x0007e40000100800 */
[----:B------:R-:W-:Y:S01]  /*33650*/  STL [R1+0x38d0], R23 ;  /* 0x0038d01701007387 */ /* 0x000fe20000100800 */
[----:B0-----:R-:W2:Y:S01]  /*33660*/  LDL.LU.64 R20, [R1+0x90] ;  /* 0x0000900001147983 */ /* 0x001ea20000300a00 */
[----:B---3--:R-:W-:-:S02]  /*33670*/  IMAD.MOV.U32 R22, RZ, RZ, R24 ;  /* 0x000000ffff167224 */ /* 0x008fc400078e0018 */
[----:B------:R-:W-:Y:S01]  /*33680*/  IMAD.MOV.U32 R0, RZ, RZ, R25 ;  /* 0x000000ffff007224 */ /* 0x000fe200078e0019 */
[----:B----4-:R-:W-:Y:S11]  /*33690*/  HMMA.16816.F32 R8, R8, R24, R16 ;  /* 0x000000180808723c */ /* 0x010ff60000001810 */
[----:B------:R-:W-:Y:S11]  /*336a0*/  @!UPT UIADD3 URZ, URZ, URZ, URZ ;  /* 0x0000003f3f3ff290 */ /* 0x000ff6000fffe03f */
[----:B------:R-:W-:Y:S01]  /*336b0*/  @!UPT UIADD3 URZ, URZ, URZ, URZ ;  /* 0x0000003f3f3ff290 */ /* 0x000fe2000fffe03f */
[----:B------:R-:W-:Y:S01]  /*336c0*/  STL.64 [R1+0xb0], R8 ;  /* 0x0000b00801007387 */ /* 0x000fe20000100a00 */
[----:B------:R-:W-:Y:S02]  /*336d0*/  STL.64 [R1+0xb8], R10 ;  /* 0x0000b80a01007387 */ /* 0x000fe40000100a00 */
[----:B------:R-:W0:Y:S04]  /*336e0*/  LDSM.16.MT88.4 R8, [R28+0x1080] ;  /* 0x001080001c08783b */ /* 0x000e280000004200 */
[----:B------:R-:W3:Y:S01]  /*336f0*/  LDL.LU.64 R16, [R1+0x3f0] ;  /* 0x0003f00001107983 */ /* 0x000ee20000300a00 */
[----:B------:R-:W3:Y:S01]  /*33700*/  LDL.LU.64 R18, [R1+0x3f8] ;  /* 0x0003f80001127983 */ /* 0x000ee20000300a00 */
[----:B------:R-:W2:Y:S02]  /*33710*/  LDL.LU.64 R24, [R1+0x3c0] ;  /* 0x0003c00001187983 */ /* 0x000ea40000300a00 */
[----:B------:R-:W2:Y:S02]  /*33720*/  LDL.LU.64 R26, [R1+0x3c8] ;  /* 0x0003c800011a7983 */ /* 0x000ea40000300a00 */
[----:B------:R-:W4:Y:S01]  /*33730*/  LDL.LU.64 R12, [R1+0x3b0] ;  /* 0x0003b000010c7983 */ /* 0x000f220000300a00 */
[----:B------:R-:W4:Y:S04]  /*33740*/  LDL.LU.64 R14, [R1+0x3b8] ;  /* 0x0003b800010e7983 */ /* 0x000f280000300a00 */
[----:B0-----:R0:W-:Y:S01]  /*33750*/  STL.64 [R1+0x3868], R10 ;  /* 0x0038680a01007387 */ /* 0x0011e20000100a00 */
[----:B------:R1:W-:Y:S03]  /*33760*/  STL.64 [R1+0x3860], R8 ;  /* 0x0038600801007387 */ /* 0x0003e60000100a00 */
[----:B0-----:R-:W2:Y:S01]  /*33770*/  LDL R10, [R1+0x38] ;  /* 0x00003800010a7983 */ /* 0x001ea20000100800 */
[----:B------:R-:W-:-:S02]  /*33780*/  IMAD.MOV.U32 R11, RZ, RZ, R29 ;  /* 0x000000ffff0b7224 */ /* 0x000fc400078e001d */
[----:B-1----:R-:W-:Y:S02]  /*33790*/  IMAD.MOV.U32 R8, RZ, RZ, R22 ;  /* 0x000000ffff087224 */ /* 0x002fe400078e0016 */
[----:B------:R-:W-:Y:S01]  /*337a0*/  IMAD.MOV.U32 R9, RZ, RZ, R0 ;  /* 0x000000ffff097224 */ /* 0x000fe200078e0000 */
[----:B--2---:R-:W-:Y:S04]  /*337b0*/  STL.64 [R1+0x3a10], R10 ;  /* 0x003a100a01007387 */ /* 0x004fe80000100a00 */
[----:B------:R0:W-:Y:S02]  /*337c0*/  STL.64 [R1+0x3a08], R8 ;  /* 0x003a080801007387 */ /* 0x0001e40000100a00 */
[----:B------:R-:W-:Y:S02]  /*337d0*/  STL [R1+0x3808], R28 ;  /* 0x0038081c01007387 */ /* 0x000fe40000100800 */
[----:B0-----:R-:W-:-:S02]  /*337e0*/  IMAD.MOV.U32 R8, RZ, RZ, R3 ;  /* 0x000000ffff087224 */ /* 0x001fc400078e0003 */
[----:B------:R-:W-:-:S07]  /*337f0*/  IMAD.MOV.U32 R9, RZ, RZ, R2 ;  /* 0x000000ffff097224 */ /* 0x000fce00078e0002 */
[C---:B---3--:R-:W-:Y:S01]  /*33800*/  HMMA.16816.F32 R8, R4.reuse, R8, R16 ;  /* 0x000000080408723c */ /* 0x048fe20000001810 */
[----:B------:R-:W4:Y:S07]  /*33810*/  LDL.LU.64 R16, [R1+0x3a40] ;  /* 0x003a400001107983 */ /* 0x000f2e0000300a00 */
[C---:B------:R-:W-:Y:S01]  /*33820*/  HMMA.16816.F32 R24, R4.reuse, R20, R24 ;  /* 0x000000140418723c */ /* 0x040fe20000001818 */
[----:B------:R-:W-:Y:S02]  /*33830*/  IMAD.MOV.U32 R2, RZ, RZ, R21 ;  /* 0x000000ffff027224 */ /* 0x000fe400078e0015 */
[----:B------:R-:W-:Y:S11]  /*33840*/  IMAD.MOV.U32 R3, RZ, RZ, R20 ;  /* 0x000000ffff037224 */ /* 0x000ff600078e0014 */
[----:B------:R-:W-:Y:S01]  /*33850*/  @!UPT UIADD3 URZ, URZ, URZ, URZ ;  /* 0x0000003f3f3ff290 */ /* 0x000fe2000fffe03f */
[----:B------:R0:W-:Y:S01]  /*33860*/  STL.64 [R1+0x20], R8 ;  /* 0x0000200801007387 */ /* 0x0001e20000100a00 */
[----:B------:R-:W-:Y:S02]  /*33870*/  IMAD.MOV.U32 R0, RZ, RZ, R11 ;  /* 0x000000ffff007224 */ /* 0x000fe400078e000b */
[----:B------:R1:W-:Y:S01]  /*33880*/  STL [R1+0x28], R10 ;  /* 0x0000280a01007387 */ /* 0x0003e20000100800 */
[----:B0-----:R-:W2:Y:S01]  /*33890*/  LDL.LU.64 R8, [R1+0x3a0] ;  /* 0x0003a00001087983 */ /* 0x001ea20000300a00 */
[----:B-1----:R-:W2:Y:S02]  /*338a0*/  LDL.LU.64 R10, [R1+0x3a8] ;  /* 0x0003a800010a7983 */ /* 0x002ea40000300a00 */
[----:B------:R-:W-:Y:S02]  /*338b0*/  STL [R1+0x38e4], R0 ;  /* 0x0038e40001007387 */ /* 0x000fe40000100800 */
[----:B------:R0:W-:Y:S01]  /*338c0*/  STL.64 [R1+0x10], R24 ;  /* 0x0000101801007387 */ /* 0x0001e20000100a00 */
[----:B------:R-:W-:Y:S04]  /*338d0*/  STL.64 [R1+0x18], R26 ;  /* 0x0000181a01007387 */ /* 0x000fe80000100a00 */
[----:B0-----:R-:W2:Y:S01]  /*338e0*/  LDL.LU.64 R24, [R1+0x3a38] ;  /* 0x003a380001187983 */ /* 0x001ea20000300a00 */
[C---:B----4-:R-:W-:Y:S11]  /*338f0*/  HMMA.16816.F32 R12, R4.reuse, R16, R12 ;  /* 0x00000010040c723c */ /* 0x050ff6000000180c */
[----:B------:R-:W-:Y:S11]  /*33900*/  @!UPT UIADD3 URZ, URZ, URZ, URZ ;  /* 0x0000003f3f3ff290 */ /* 0x000ff6000fffe03f */
[----:B------:R-:W-:Y:S02]  /*33910*/  @!UPT UIADD3 URZ, URZ, URZ, URZ ;  /* 0x0000003f3f3ff290 */ /* 0x000fe4000fffe03f */
[----:B------:R-:W-:Y:S02]  /*33920*/  IMAD.MOV.U32 R22, RZ, RZ, R13 ;  /* 0x000000ffff167224 */ /* 0x000fe400078e000d */
[----:B------:R-:W-:Y:S02]  /*33930*/  IMAD.MOV.U32 R23, RZ, RZ, R15 ;  /* 0x000000ffff177224 */ /* 0x000fe400078e000f */
[----:B------:R-:W-:Y:S02]  /*33940*/  IMAD.MOV.U32 R21, RZ, RZ, R12 ;  /* 0x000000ffff157224 */ /* 0x000fe400078e000c */
[----:B------:R-:W-:Y:S01]  /*33950*/  IMAD.MOV.U32 R29, RZ, RZ, R14 ;  /* 0x000000ffff1d7224 */ /* 0x000fe200078e000e */
[----:B------:R-:W-:Y:S01]  /*33960*/  STL [R1+0x38ec], R22 ;  /* 0x0038ec1601007387 */ /* 0x000fe20000100800 */
[----:B------:R-:W-:Y:S02]  /*33970*/  STL [R1+0x3a34], R23 ;  /* 0x003a341701007387 */ /* 0x000fe40000100800 */
[----:B------:R0:W-:Y:S02]  /*33980*/  STL [R1+0x3a30], R21 ;  /* 0x003a301501007387 */ /* 0x0001e40000100800 */
[----:B------:R-:W-:Y:S01]  /*33990*/  STL [R1+0x38e8], R29 ;  /* 0x0038e81d01007387 */ /* 0x000fe20000100800 */
[----:B0-----:R-:W3:Y:S01]  /*339a0*/  LDL.LU.64 R20, [R1+0x2e0] ;  /* 0x0002e00001147983 */ /* 0x001ee20000300a00 */
[----:B------:R-:W3:Y:S02]  /*339b0*/  LDL.LU.64 R22, [R1+0x2e8] ;  /* 0x0002e80001167983 */ /* 0x000ee40000300a00 */
[----:B------:R-:W4:Y:S02]  /*339c0*/  LDL.LU.64 R12, [R1+0x260] ;  /* 0x00026000010c7983 */ /* 0x000f240000300a00 */
[----:B------:R-:W3:Y:S01]  /*339d0*/  LDL.LU.64 R14, [R1+0x268] ;  /* 0x00026800010e7983 */ /* 0x000ee20000300a00 */
[----:B--2---:R-:W-:Y:S01]  /*339e0*/  HMMA.16816.F32 R24, R4, R24, R8 ;  /* 0x000000180418723c */ /* 0x004fe20000001808 */
[----:B------:R-:W-:-:S02]  /*339f0*/  IMAD.MOV.U32 R28, RZ, RZ, R16 ;  /* 0x000000ffff1c7224 */ /* 0x000fc400078e0010 */
[----:B------:R-:W-:Y:S01]  /*33a00*/  IMAD.MOV.U32 R0, RZ, RZ, R17 ;  /* 0x000000ffff007224 */ /* 0x000fe200078e0011 */
[----:B---3--:R-:W-:Y:S01]  /*33a10*/  STL.64 [R1+0x3a28], R14 ;  /* 0x003a280e01007387 */ /* 0x008fe20000100a00 */
[----:B----4-:R0:W-:Y:S03]  /*33a20*/  STL.64 [R1+0x3a20], R12 ;  /* 0x003a200c01007387 */ /* 0x0101e60000100a00 */
[----:B0-----:R-:W2:Y:S04]  /*33a30*/  LDL R12, [R1+0x60] ;  /* 0x00006000010c7983 */ /* 0x001ea80000100800 */
[----:B------:R-:W2:Y:S01]  /*33a40*/  LDL R13, [R1+0x64] ;  /* 0x00006400010d7983 */ /* 0x000ea20000100800 */
[----:B------:R-:W3:Y:S02]  /*33a50*/  LDL.LU.64 R8, [R1+0x250] ;  /* 0x0002500001087983 */ /* 0x000ee40000300a00 */
[----:B------:R-:W3:Y:S02]  /*33a60*/  LDL.LU.64 R10, [R1+0x258] ;  /* 0x00025800010a7983 */ /* 0x000ee40000300a00 */
[----:B------:R-:W4:Y:S01]  /*33a70*/  LDL.LU.64 R16, [R1+0x240] ;  /* 0x0002400001107983 */ /* 0x000f220000300a00 */
[----:B------:R-:W4:Y:S05]  /*33a80*/  LDL.LU.64 R18, [R1+0x248] ;  /* 0x0002480001127983 */ /* 0x000f2a0000300a00 */
[----:B------:R0:W-:Y:S02]  /*33a90*/  STL.64 [R1+0x3818], R26 ;  /* 0x0038181a01007387 */ /* 0x0001e40000100a00 */
[----:B------:R1:W-:Y:S01]  /*33aa0*/  STL.64 [R1+0x3810], R24 ;  /* 0x0038101801007387 */ /* 0x0003e20000100a00 */
[----:B0-----:R-:W3:Y:S04]  /*33ab0*/  LDL R26, [R1+0x88] ;  /* 0x00008800011a7983 */ /* 0x001ee80000100800 */
[----:B------:R-:W3:Y:S01]  /*33ac0*/  LDL R27, [R1+0x8c] ;  /* 0x00008c00011b7983 */ /* 0x000ee20000100800 */
[----:B-1----:R-:W-:-:S02]  /*33ad0*/  IMAD.MOV.U32 R24, RZ, RZ, R28 ;  /* 0x000000ffff187224 */ /* 0x002fc400078e001c */
[----:B------:R-:W-:Y:S01]  /*33ae0*/  IMAD.MOV.U32 R25, RZ, RZ, R0 ;  /* 0x000000ffff197224 */ /* 0x000fe200078e0000 */
[C---:B--2---:R-:W-:Y:S01]  /*33af0*/  HMMA.16816.F32 R12, R4.reuse, R12, R20 ;  /* 0x0000000c040c723c */ /* 0x044fe20000001814 */
[----:B---3--:R-:W-:Y:S03]  /*33b00*/  STL.64 [R1+0x39f0], R26 ;  /* 0x0039f01a01007387 */ /* 0x008fe60000100a00 */
[----:B------:R0:W-:Y:S02]  /*33b10*/  STL.64 [R1+0x39e8], R24 ;  /* 0x0039e81801007387 */ /* 0x0001e40000100a00 */
[----:B0-----:R-:W2:Y:S01]  /*33b20*/  LDL.LU.64 R24, [R1+0xa0] ;  /* 0x0000a00001187983 */ /* 0x001ea20000300a00 */
[----:B------:R-:W3:Y:S02]  /*33b30*/  LDL.LU R23, [R1+0x3a34] ;  /* 0x003a340001177983 */ /* 0x000ee40000300800 */
[----:B------:R-:W2:Y:S11]  /*33b40*/  LDL.LU R21, [R1+0x3a30] ;  /* 0x003a300001157983 */ /* 0x000eb60000300800 */
[----:B------:R-:W-:Y:S04]  /*33b50*/  @!UPT UIADD3 URZ, URZ, URZ, URZ ;  /* 0x0000003f3f3ff290 */ /* 0x000fe8000fffe03f */
[----:B------:R-:W-:Y:S02]  /*33b60*/  IMAD.MOV.U32 R22, RZ, RZ, R12 ;  /* 0x000000ffff167224 */ /* 0x000fe400078e000c */
[----:B------:R-:W-:Y:S02]  /*33b70*/  IMAD.MOV.U32 R20, RZ, RZ, R15 ;  /* 0x000000ffff147224 */ /* 0x000fe400078e000f */
[----:B------:R-:W-:Y:S02]  /*33b80*/  IMAD.MOV.U32 R0, RZ, RZ, R14 ;  /* 0x000000ffff007224 */ /* 0x000fe400078e000e */
[----:B------:R-:W-:Y:S01]  /*33b90*/  IMAD.MOV.U32 R29, RZ, RZ, R13 ;  /* 0x000000ffff1d7224 */ /* 0x000fe200078e000d */
[----:B------:R-:W4:Y:S01]  /*33ba0*/  LDL.LU.64 R14, [R1+0x3a28] ;  /* 0x003a2800010e7983 */ /* 0x000f220000300a00 */
[----:B------:R-:W4:Y:S03]  /*33bb0*/  LDL.LU.64 R12, [R1+0x3a20] ;  /* 0x003a2000010c7983 */ /* 0x000f260000300a00 */
[----:B---3--:R-:W-:Y:S01]  /*33bc0*/  STL.64 [R1+0x38f8], R22 ;  /* 0x0038f81601007387 */ /* 0x008fe20000100a00 */
[----:B--2---:R0:W-:Y:S03]  /*33bd0*/  STL.64 [R1+0x38f0], R20 ;  /* 0x0038f01401007387 */ /* 0x0041e60000100a00 */
[----:B0-----:R-:W4:Y:S04]  /*33be0*/  LDL R20, [R1+0x50] ;  /* 0x0000500001147983 */ /* 0x001f280000100800 */
[----:B------:R-:W4:Y:S02]  /*33bf0*/  LDL R21, [R1+0x54] ;  /* 0x0000540001157983 */ /* 0x000f240000100800 */
[C---:B----4-:R-:W-:Y:S02]  /*33c00*/  HMMA.16816.F32 R20, R4.reuse, R20, R12 ;  /* 0x000000140414723c */ /* 0x050fe4000000180c */
[----:B------:R-:W2:Y:S11]  /*33c10*/  LDL.LU.64 R12, [R1+0x3a18] ;  /* 0x003a1800010c7983 */ /* 0x000eb60000300a00 */
[----:B------:R-:W-:Y:S10]  /*33c20*/  @!UPT UIADD3 URZ, URZ, URZ, URZ ;  /* 0x0000003f3f3ff290 */ /* 0x000ff4000fffe03f */
[----:B------:R0:W-:Y:S01]  /*33c30*/  STL [R1+0x140], R20 ;  /* 0x0001401401007387 */ /* 0x0001e20000100800 */
[----:B------:R1:W-:Y:S02]  /*33c40*/  STL.64 [R1+0x148], R22 ;  /* 0x0001481601007387 */ /* 0x0003e40000100a00 */
[----:B------:R-:W-:Y:S02]  /*33c50*/  IMAD.MOV.U32 R28, RZ, RZ, R21 ;  /* 0x000000ffff1c7224 */ /* 0x000fe400078e0015 */
[----:B0-----:R-:W3:Y:S01]  /*33c60*/  LDL.LU.64 R20, [R1+0x450] ;  /* 0x0004500001147983 */ /* 0x001ee20000300a00 */
[----:B-1----:R-:W3:Y:S01]  /*33c70*/  LDL.LU.64 R22, [R1+0x458] ;  /* 0x0004580001167983 */ /* 0x002ee20000300a00 */
[C---:B--2---:R-:W-:Y:S02]  /*33c80*/  HMMA.16816.F32 R12, R4.reuse, R12, R8 ;  /* 0x0000000c040c723c */ /* 0x044fe40000001808 */
[----:B------:R-:W2:Y:S01]  /*33c90*/  LDL.LU.64 R10, [R1+0x3a10] ;  /* 0x003a1000010a7983 */ /* 0x000ea20000300a00 */
[----:B------:R-:W4:Y:S11]  /*33ca0*/  LDL.LU.64 R8, [R1+0x3a08] ;  /* 0x003a080001087983 */ /* 0x000f360000300a00 */
[----:B------:R-:W-:Y:S09]  /*33cb0*/  @!UPT UIADD3 URZ, URZ, URZ, URZ ;  /* 0x0000003f3f3ff290 */ /* 0x000ff2000fffe03f */
[----:B------:R-:W-:Y:S01]  /*33cc0*/  STL.64 [R1+0x170], R12 ;  /* 0x0001700c01007387 */ /* 0x000fe20000100a00 */
[----:B------:R0:W-:Y:S03]  /*33cd0*/  STL.64 [R1+0x178], R14 ;  /* 0x0001780e01007387 */ /* 0x0001e60000100a00 */
[----:B0-----:R-:W3:Y:S01]  /*33ce0*/  LDL.LU.64 R14, [R1+0x3a00] ;  /* 0x003a0000010e7983 */ /* 0x001ee20000300a00 */
[----:B------:R-:W3:Y:S01]  /*33cf0*/  LDL.LU.64 R12, [R1+0x39f8] ;  /* 0x0039f800010c7983 */ /* 0x000ee20000300a00 */
[----:B----4-:R-:W-:Y:S02]  /*33d00*/  HMMA.16816.F32 R4, R4, R8, R16 ;  /* 0x000000080404723c */ /* 0x010fe40000001810 */
[----:B------:R-:W3:Y:S01]  /*33d10*/  LDL.LU.64 R16, [R1+0x440] ;  /* 0x0004400001107983 */ /* 0x000ee20000300a00 */
[----:B------:R-:W3:Y:S11]  /*33d20*/  LDL.LU.64 R18, [R1+0x448] ;  /* 0x0004480001127983 */ /* 0x000ef60000300a00 */
[----:B------:R-:W-:Y:S09]  /*33d30*/  @!UPT UIADD3 URZ, URZ, URZ, URZ ;  /* 0x0000003f3f3ff290 */ /* 0x000ff2000fffe03f */
[----:B------:R-:W-:Y:S01]  /*33d40*/  STL.64 [R1+0x190], R4 ;  /* 0x0001900401007387 */ /* 0x000fe20000100a00 */
[----:B------:R-:W-:Y:S02]  /*33d50*/  STL.64 [R1+0x198], R6 ;  /* 0x0001980601007387 */ /* 0x000fe40000100a00 */
[----:B--2---:R-:W-:Y:S02]  /*33d60*/  STL.64 [R1+0x39a8], R10 ;  /* 0x0039a80a01007387 */ /* 0x004fe40000100a00 */
[----:B------:R0:W-:Y:S02]  /*33d70*/  STL.64 [R1+0x39a0], R8 ;  /* 0x0039a00801007387 */ /* 0x0001e40000100a00 */
[----:B0-----:R-:W2:Y:S04]  /*33d80*/  LDL.LU.64 R8, [R1+0x40] ;  /* 0x0000400001087983 */ /* 0x001ea80000300a00 */
[----:B--2---:R0:W-:Y:S04]  /*33d90*/  STL.64 [R1+0x39b0], R8 ;  /* 0x0039b00801007387 */ /* 0x0041e80000100a00 */
[----:B0-----:R-:W2:Y:S04]  /*33da0*/  LDL.LU.64 R8, [R1+0x50] ;  /* 0x0000500001087983 */ /* 0x001ea80000300a00 */
[----:B--2---:R0:W-:Y:S04]  /*33db0*/  STL.64 [R1+0x39c8], R8 ;  /* 0x0039c80801007387 */ /* 0x0041e80000100a00 */
[----:B0-----:R-:W2:Y:S04]  /*33dc0*/  LDL.LU.64 R8, [R1+0x60] ;  /* 0x0000600001087983 */ /* 0x001ea80000300a00 */
[----:B--2---:R0:W-:Y:S04]  /*33dd0*/  STL.64 [R1+0x39d8], R8 ;  /* 0x0039d80801007387 */ /* 0x0041e80000100a00 */
[----:B0-----:R-:W2:Y:S01]  /*33de0*/  LDL.LU.64 R8, [R1+0x70] ;  /* 0x0000700001087983 */ /* 0x001ea20000300a00 */
[----:B------:R-:W-:-:S02]  /*33df0*/  IMAD.MOV.U32 R4, RZ, RZ, R3 ;  /* 0x000000ffff047224 */ /* 0x000fc400078e0003 */
[----:B------:R-:W-:-:S07]  /*33e00*/  IMAD.MOV.U32 R5, RZ, RZ, R2 ;  /* 0x000000ffff057224 */ /* 0x000fce00078e0002 */
[C---:B---3--:R-:W-:Y:S01]  /*33e10*/  HMMA.16816.F32 R16, R12.reuse, R4, R16 ;  /* 0x000000040c10723c */ /* 0x048fe20000001810 */
[----:B--2---:R0:W-:Y:S01]  /*33e20*/  STL.64 [R1+0x39e0], R8 ;  /* 0x0039e00801007387 */ /* 0x0041e20000100a00 */
[----:B------:R-:W2:Y:S06]  /*33e30*/  LDL.LU.64 R26, [R1+0x39f0] ;  /* 0x0039f000011a7983 */ /* 0x000eac0000300a00 */
[----:B0-----:R-:W-:Y:S07]  /*33e40*/  HMMA.16816.F32 R8, R12, R24, R20 ;  /* 0x000000180c08723c */ /* 0x001fee0000001814 */
[----:B------:R-:W-:-:S02]  /*33e50*/  IMAD.MOV.U32 R23, RZ, RZ, R24 ;  /* 0x000000ffff177224 */ /* 0x000fc400078e0018 */
[----:B------:R-:W-:Y:S02]  /*33e60*/  IMAD.MOV.U32 R22, RZ, RZ, R25 ;  /* 0x000000ffff167224 */ /* 0x000fe400078e0019 */
[----:B------:R-:W3:Y:S11]  /*33e70*/  LDL.LU.64 R24, [R1+0x39e8] ;  /* 0x0039e80001187983 */ /* 0x000ef60000300a00 */
[----:B------:R-:W-:Y:S01]  /*33e80*/  @!UPT UIADD3 URZ, URZ, URZ, URZ ;  /* 0x0000003f3f3ff290 */ /* 0x000fe2000fffe03f */
[----:B------:R0:W-:Y:S01]  /*33e90*/  STL.64 [R1+0x1c0], R8 ;  /* 0x0001c00801007387 */ /* 0x0001e20000100a00 */
[----:B------:R-:W-:Y:S02]  /*33ea0*/  IMAD.MOV.U32 R3, RZ, RZ, R10 ;  /* 0x000000ffff037224 */ /* 0x000fe400078e000a */
[----:B------:R-:W-:Y:S01]  /*33eb0*/  IMAD.MOV.U32 R2, RZ, RZ, R11 ;  /* 0x000000ffff027224 */ /* 0x000fe200078e000b */
[----:B0-----:R-:W3:Y:S01]  /*33ec0*/  LDL.LU.64 R8, [R1+0x430] ;  /* 0x0004300001087983 */ /* 0x001ee20000300a00 */
[----:B------:R-:W3:Y:S02]  /*33ed0*/  LDL.LU.64 R10, [R1+0x438] ;  /* 0x00043800010a7983 */ /* 0x000ee40000300a00 */
[----:B------:R0:W-:Y:S02]  /*33ee0*/  STL.64 [R1+0x39d0], R22 ;  /* 0x0039d01601007387 */ /* 0x0001e40000100a00 */
[----:B------:R-:W4:Y:S01]  /*33ef0*/  LDL.LU.64 R20, [R1+0x320] ;  /* 0x0003200001147983 */ /* 0x000f220000300a00 */
[----:B0-----:R-:W4:Y:S01]  /*33f00*/  LDL.LU.64 R22, [R1+0x328] ;  /* 0x0003280001167983 */ /* 0x001f220000300a00 */
[----:B------:R0:W-:Y:S02]  /*33f10*/  STL.64 [R1+0x1d0], R16 ;  /* 0x0001d01001007387 */ /* 0x0001e40000100a00 */
[----:B------:R1:W-:Y:S01]  /*33f20*/  STL.64 [R1+0x1d8], R18 ;  /* 0x0001d81201007387 */ /* 0x0003e20000100a00 */
[----:B0-----:R-:W2:Y:S01]  /*33f30*/  LDL.LU.64 R16, [R1+0x2c0] ;  /* 0x0002c00001107983 */ /* 0x001ea20000300a00 */
[----:B-1----:R-:W2:Y:S01]  /*33f40*/  LDL.LU.64 R18, [R1+0x2c8] ;  /* 0x0002c80001127983 */ /* 0x002ea20000300a00 */
[C---:B---3--:R-:W-:Y:S02]  /*33f50*/  HMMA.16816.F32 R8, R12.reuse, R24, R8 ;  /* 0x000000180c08723c */ /* 0x048fe40000001808 */
[----:B--2---:R-:W-:Y:S01]  /*33f60*/  STL.64 [R1+0x39c0], R18 ;  /* 0x0039c01201007387 */ /* 0x004fe20000100a00 */
[----:B------:R0:W-:Y:S03]  /*33f70*/  STL.64 [R1+0x39b8], R16 ;  /* 0x0039b81001007387 */ /* 0x0001e60000100a00 */
[----:B0-----:R-:W2:Y:S01]  /*33f80*/  LDL.LU.64 R16, [R1+0x300] ;  /* 0x0003000001107983 */ /* 0x001ea20000300a00 */
[----:B------:R-:W2:Y:S02]  /*33f90*/  LDL.LU.64 R18, [R1+0x308] ;  /* 0x0003080001127983 */ /* 0x000ea40000300a00 */
[----:B------:R0:W-:Y:S02]  /*33fa0*/  STL.64 [R1+0x3978], R4 ;  /* 0x0039780401007387 */ /* 0x0001e40000100a00 */
[----:B0-----:R-:W3:Y:S01]  /*33fb0*/  LDL.LU.64 R4, [R1+0x420] ;  /* 0x0004200001047983 */ /* 0x001ee20000300a00 */
[----:B------:R-:W3:Y:S11]  /*33fc0*/  LDL.LU.64 R6, [R1+0x428] ;  /* 0x0004280001067983 */ /* 0x000ef60000300a00 */
[----:B------:R0:W-:Y:S02]  /*33fd0*/  STL.64 [R1+0x1e0], R8 ;  /* 0x0001e00801007387 */ /* 0x0001e40000100a00 */
[----:B------:R-:W-:Y:S01]  /*33fe0*/  STL.64 [R1+0x1e8], R10 ;  /* 0x0001e80a01007387 */ /* 0x000fe20000100a00 */
[----:B0-----:R-:W3:Y:S01]  /*33ff0*/  LDL.LU.64 R8, [R1+0x39e0] ;  /* 0x0039e00001087983 */ /* 0x001ee20000300a00 */
[----:B------:R-:W-:Y:S02]  /*34000*/  STL.64 [R1+0x3970], R26 ;  /* 0x0039701a01007387 */ /* 0x000fe40000100a00 */
[----:B------:R0:W-:Y:S02]  /*34010*/  STL.64 [R1+0x3968], R24 ;  /* 0x0039681801007387 */ /* 0x0001e40000100a00 */
[----:B0-----:R-:W2:Y:S01]  /*34020*/  LDL.LU.64 R24, [R1+0x2f0] ;  /* 0x0002f00001187983 */ /* 0x001ea20000300a00 */
[----:B------:R-:W2:Y:S01]  /*34030*/  LDL.LU.64 R26, [R1+0x2f8] ;  /* 0x0002f800011a7983 */ /* 0x000ea20000300a00 */
[C---:B---3--:R-:W-:Y:S11]  /*34040*/  HMMA.16816.F32 R4, R12.reuse, R8, R4 ;  /* 0x000000080c04723c */ /* 0x048ff60000001804 */
[----:B------:R-:W-:Y:S11]  /*34050*/  @!UPT UIADD3 URZ, URZ, URZ, URZ ;  /* 0x0000003f3f3ff290 */ /* 0x000ff6000fffe03f */
[----:B------:R-:W-:Y:S01]  /*34060*/  @!UPT UIADD3 URZ, URZ, URZ, URZ ;  /* 0x0000003f3f3ff290 */ /* 0x000fe2000fffe03f */
[----:B------:R-:W-:Y:S01]  /*34070*/  STL.64 [R1+0x1f0], R4 ;  /* 0x0001f00401007387 */ /* 0x000fe20000100a00 */
[----:B------:R0:W-:Y:S02]  /*34080*/  STL.64 [R1+0x1f8], R6 ;  /* 0x0001f80601007387 */ /* 0x0001e40000100a00 */
[----:B0-----:R-:W-:Y:S02]  /*34090*/  IMAD.MOV.U32 R7, RZ, RZ, R8 ;  /* 0x000000ffff077224 */ /* 0x001fe400078e0008 */
[----:B------:R-:W-:Y:S02]  /*340a0*/  IMAD.MOV.U32 R6, RZ, RZ, R9 ;  /* 0x000000ffff067224 */ /* 0x000fe400078e0009 */
[----:B------:R-:W4:Y:S02]  /*340b0*/  LDL.LU.64 R8, [R1+0x39d8] ;  /* 0x0039d80001087983 */ /* 0x000f240000300a00 */
[C---:B----4-:R-:W-:Y:S11]  /*340c0*/  HMMA.16816.F32 R20, R12.reuse, R8, R20 ;  /* 0x000000080c14723c */ /* 0x050ff60000001814 */
[----:B------:R-:W-:Y:S11]  /*340d0*/  @!UPT UIADD3 URZ, URZ, URZ, URZ ;  /* 0x0000003f3f3ff290 */ /* 0x000ff6000fffe03f */
[----:B------:R-:W-:Y:S01]  /*340e0*/  @!UPT UIADD3 URZ, URZ, URZ, URZ ;  /* 0x0000003f3f3ff290 */ /* 0x000fe2000fffe03f */
[----:B------:R0:W-:Y:S01]  /*340f0*/  STL.64 [R1+0x200], R20 ;  /* 0x0002001401007387 */ /* 0x0001e20000100a00 */
[----:B------:R1:W-:Y:S02]  /*34100*/  STL.64 [R1+0x208], R22 ;  /* 0x0002081601007387 */ /* 0x0003e40000100a00 */
[----:B0-----:R-:W-:Y:S01]  /*34110*/  IMAD.MOV.U32 R21, RZ, RZ, R8 ;  /* 0x000000ffff157224 */ /* 0x001fe200078e0008 */
[----:B-1----:R-:W3:Y:S01]  /*34120*/  LDL.LU.64 R22, [R1+0x39d0] ;  /* 0x0039d00001167983 */ /* 0x002ee20000300a00 */
[----:B------:R-:W-:Y:S02]  /*34130*/  IMAD.MOV.U32 R20, RZ, RZ, R9 ;  /* 0x000000ffff147224 */ /* 0x000fe400078e0009 */
[----:B------:R-:W2:Y:S02]  /*34140*/  LDL.LU.64 R8, [R1+0x39c8] ;  /* 0x0039c80001087983 */ /* 0x000ea40000300a00 */
[----:B--2---:R-:W-:Y:S01]  /*34150*/  HMMA.16816.F32 R16, R12, R8, R16 ;  /* 0x000000080c10723c */ /* 0x004fe20000001810 */
[----:B------:R-:W-:-:S02]  /*34160*/  IMAD.MOV.U32 R5, RZ, RZ, R8 ;  /* 0x000000ffff057224 */ /* 0x000fc400078e0008 */
[----:B------:R-:W-:Y:S11]  /*34170*/  IMAD.MOV.U32 R4, RZ, RZ, R9 ;  /* 0x000000ffff047224 */ /* 0x000ff600078e0009 */
[----:B------:R-:W-:Y:S09]  /*34180*/  @!UPT UIADD3 URZ, URZ, URZ, URZ ;  /* 0x0000003f3f3ff290 */ /* 0x000ff2000fffe03f */
[----:B------:R-:W-:Y:S01]  /*34190*/  STL.64 [R1+0x240], R16 ;  /* 0x0002401001007387 */ /* 0x000fe20000100a00 */
[----:B------:R0:W-:Y:S03]  /*341a0*/  STL.64 [R1+0x248], R18 ;  /* 0x0002481201007387 */ /* 0x0001e60000100a00 */
[----:B0-----:R-:W2:Y:S01]  /*341b0*/  LDL.LU.64 R18, [R1+0x39c0] ;  /* 0x0039c00001127983 */ /* 0x001ea20000300a00 */
[----:B------:R-:W2:Y:S02]  /*341c0*/  LDL.LU.64 R16, [R1+0x39b8] ;  /* 0x0039b80001107983 */ /* 0x000ea40000300a00 */
[----:B------:R-:W4:Y:S02]  /*341d0*/  LDL.LU.64 R8, [R1+0x39b0] ;  /* 0x0039b00001087983 */ /* 0x000f240000300a00 */
[C---:B----4-:R-:W-:Y:S11]  /*341e0*/  HMMA.16816.F32 R24, R12.reuse, R8, R24 ;  /* 0x000000080c18723c */ /* 0x050ff60000001818 */
[----:B------:R-:W-:Y:S11]  /*341f0*/  @!UPT UIADD3 URZ, URZ, URZ, URZ ;  /* 0x0000003f3f3ff290 */ /* 0x000ff6000fffe03f */
[----:B------:R-:W-:Y:S01]  /*34200*/  @!UPT UIADD3 URZ, URZ, URZ, URZ ;  /* 0x0000003f3f3ff290 */ /* 0x000fe2000fffe03f */
[----:B------:R0:W-:Y:S01]  /*34210*/  STL.64 [R1+0x260], R24 ;  /* 0x0002601801007387 */ /* 0x0001e20000100a00 */
[----:B------:R-:W-:Y:S02]  /*34220*/  STL.64 [R1+0x268], R26 ;  /* 0x0002681a01007387 */ /* 0x000fe40000100a00 */
[----:B------:R-:W4:Y:S02]  /*34230*/  LDL.LU.64 R10, [R1+0x39a8] ;  /* 0x0039a800010a7983 */ /* 0x000f240000300a00 */
[----:B0-----:R-:W-:Y:S02]  /*34240*/  IMAD.MOV.U32 R25, RZ, RZ, R8 ;  /* 0x000000ffff197224 */ /* 0x001fe400078e0008 */
[----:B------:R-:W-:Y:S02]  /*34250*/  IMAD.MOV.U32 R24, RZ, RZ, R9 ;  /* 0x000000ffff187224 */ /* 0x000fe400078e0009 */
[----:B------:R-:W2:Y:S02]  /*34260*/  LDL.LU.64 R8, [R1+0x39a0] ;  /* 0x0039a00001087983 */ /* 0x000ea40000300a00 */
[----:B--2---:R-:W-:Y:S02]  /*34270*/  HMMA.16816.F32 R12, R12, R8, R16 ;  /* 0x000000080c0c723c */ /* 0x004fe40000001810 */
[----:B------:R-:W2:Y:S01]  /*34280*/  LDL.LU.64 R18, [R1+0x3998] ;  /* 0x0039980001127983 */ /* 0x000ea20000300a00 */
[----:B------:R-:W2:Y:S02]  /*34290*/  LDL.LU.64 R16, [R1+0x3990] ;  /* 0x0039900001107983 */ /* 0x000ea40000300a00 */
[----:B----4-:R-:W-:Y:S02]  /*342a0*/  STL.64 [R1+0x3908], R10 ;  /* 0x0039080a01007387 */ /* 0x010fe40000100a00 */
[----:B------:R0:W-:Y:S02]  /*342b0*/  STL.64 [R1+0x3900], R8 ;  /* 0x0039000801007387 */ /* 0x0001e40000100a00 */
[----:B0-----:R-:W-:-:S02]  /*342c0*/  IMAD.MOV.U32 R8, RZ, RZ, R25 ;  /* 0x000000ffff087224 */ /* 0x001fc400078e0019 */
[----:B------:R-:W-:Y:S11]  /*342d0*/  IMAD.MOV.U32 R9, RZ, RZ, R24 ;  /* 0x000000ffff097224 */ /* 0x000ff600078e0018 */
[----:B------:R-:W-:Y:S01]  /*342e0*/  @!UPT UIADD3 URZ, URZ, URZ, URZ ;  /* 0x0000003f3f3ff290 */ /* 0x000fe2000fffe03f */
[----:B------:R-:W-:Y:S01]  /*342f0*/  STL.64 [R1+0x230], R12 ;  /* 0x0002300c01007387 */ /* 0x000fe20000100a00 */
[----:B------:R-:W-:Y:S02]  /*34300*/  STL.64 [R1+0x238], R14 ;  /* 0x0002380e01007387 */ /* 0x000fe40000100a00 */
[----:B------:R0:W-:Y:S02]  /*34310*/  STL.64 [R1+0x3920], R8 ;  /* 0x0039200801007387 */ /* 0x0001e40000100a00 */
[----:B0-----:R-:W-:Y:S02]  /*34320*/  IMAD.MOV.U32 R8, RZ, RZ, R5 ;  /* 0x000000ffff087224 */ /* 0x001fe400078e0005 */
[----:B------:R-:W-:-:S05]  /*34330*/  IMAD.MOV.U32 R9, RZ, RZ, R4 ;  /* 0x000000ffff097224 */ /* 0x000fca00078e0004 */
[----:B------:R-:W-:Y:S01]  /*34340*/  STL.64 [R1+0x3938], R8 ;  /* 0x0039380801007387 */ /* 0x000fe20000100a00 */
[----:B------:R-:W4:Y:S02]  /*34350*/  LDL R14, [R1+0x68] ;  /* 0x00006800010e7983 */ /* 0x000f240000100800 */
[----:B------:R-:W4:Y:S02]  /*34360*/  LDL R15, [R1+0x6c] ;  /* 0x00006c00010f7983 */ /* 0x000f240000100800 */
[----:B------:R-:W-:Y:S02]  /*34370*/  IMAD.MOV.U32 R12, RZ, RZ, R21 ;  /* 0x000000ffff0c7224 */ /* 0x000fe400078e0015 */
[----:B------:R-:W-:Y:S01]  /*34380*/  IMAD.MOV.U32 R13, RZ, RZ, R20 ;  /* 0x000000ffff0d7224 */ /* 0x000fe200078e0014 */
[----:B----4-:R-:W-:Y:S04]  /*34390*/  STL.64 [R1+0x3948], R14 ;  /* 0x0039480e01007387 */ /* 0x010fe80000100a00 */
[----:B------:R0:W-:Y:S02]  /*343a0*/  STL.64 [R1+0x3940], R12 ;  /* 0x0039400c01007387 */ /* 0x0001e40000100a00 */
[----:B------:R-:W4:Y:S02]  /*343b0*/  LDL.LU.64 R24, [R1+0x310] ;  /* 0x0003100001187983 */ /* 0x000f240000300a00 */
[----:B------:R-:W2:Y:S02]  /*343c0*/  LDL.LU.64 R26, [R1+0x318] ;  /* 0x00031800011a7983 */ /* 0x000ea40000300a00 */
[----:B0-----:R-:W-:-:S02]  /*343d0*/  IMAD.MOV.U32 R12, RZ, RZ, R7 ;  /* 0x000000ffff0c7224 */ /* 0x001fc400078e0007 */
[----:B------:R-:W-:Y:S01]  /*343e0*/  IMAD.MOV.U32 R13, RZ, RZ, R6 ;  /* 0x000000ffff0d7224 */ /* 0x000fe200078e0006 */
[----:B--2---:R-:W-:Y:S01]  /*343f0*/  STL.64 [R1+0x3988], R26 ;  /* 0x0039881a01007387 */ /* 0x004fe20000100a00 */
[----:B----4-:R0:W-:Y:S03]  /*34400*/  STL.64 [R1+0x3980], R24 ;  /* 0x0039801801007387 */ /* 0x0101e60000100a00 */
[----:B0-----:R-:W2:Y:S01]  /*34410*/  LDL.LU.64 R24, [R1+0x350] ;  /* 0x0003500001187983 */ /* 0x001ea20000300a00 */
[----:B------:R-:W2:Y:S02]  /*34420*/  LDL.LU.64 R26, [R1+0x358] ;  /* 0x00035800011a7983 */ /* 0x000ea40000300a00 */
[----:B------:R0:W-:Y:S02]  /*34430*/  STL.64 [R1+0x3960], R12 ;  /* 0x0039600c01007387 */ /* 0x0001e40000100a00 */
[----:B0-----:R-:W4:Y:S01]  /*34440*/  LDL.LU.64 R12, [R1+0x2d0] ;  /* 0x0002d000010c7983 */ /* 0x001f220000300a00 */
[----:B------:R-:W4:Y:S02]  /*34450*/  LDL.LU.64 R14, [R1+0x2d8] ;  /* 0x0002d800010e7983 */ /* 0x000f240000300a00 */
[----:B------:R-:W2:Y:S02]  /*34460*/  LDL.LU.64 R8, [R1+0x2a0] ;  /* 0x0002a00001087983 */ /* 0x000ea40000300a00 */
[----:B------:R-:W2:Y:S02]  /*34470*/  LDL.LU.64 R10, [R1+0x2a8] ;  /* 0x0002a800010a7983 */ /* 0x000ea40000300a00 */
[----:B---3--:R-:W-:-:S02]  /*34480*/  IMAD.MOV.U32 R4, RZ, RZ, R23 ;  /* 0x000000ffff047224 */ /* 0x008fc400078e0017 */
[----:B------:R-:W-:Y:S01]  /*34490*/  IMAD.MOV.U32 R5, RZ, RZ, R22 ;  /* 0x000000ffff057224 */ /* 0x000fe200078e0016 */
[----:B--2---:R-:W-:Y:S01]  /*344a0*/  STL.64 [R1+0x3958], R10 ;  /* 0x0039580a01007387 */ /* 0x004fe20000100a00 */
[----:B------:R0:W-:Y:S03]  /*344b0*/  STL.64 [R1+0x3950], R8 ;  /* 0x0039500801007387 */ /* 0x0001e60000100a00 */
[----:B0-----:R-:W2:Y:S01]  /*344c0*/  LDL.LU.64 R8, [R1+0x290] ;  /* 0x0002900001087983 */ /* 0x001ea20000300a00 */
[----:B------:R-:W2:Y:S02]  /*344d0*/  LDL.LU.64 R10, [R1+0x298] ;  /* 0x00029800010a7983 */ /* 0x000ea40000300a00 */
[----:B------:R-:W3:Y:S02]  /*344e0*/  LDL.LU.64 R20, [R1+0x270] ;  /* 0x0002700001147983 */ /* 0x000ee40000300a00 */
[----:B------:R-:W2:Y:S01]  /*344f0*/  LDL.LU.64 R22, [R1+0x278] ;  /* 0x0002780001167983 */ /* 0x000ea20000300a00 */
[C---:B------:R-:W-:Y:S01]  /*34500*/  HMMA.16816.F32 R4, R16.reuse, R4, R24 ;  /* 0x000000041004723c */ /* 0x040fe20000001818 */
[----:B--2---:R-:W-:Y:S01]  /*34510*/  STL.64 [R1+0x3918], R22 ;  /* 0x0039181601007387 */ /* 0x004fe20000100a00 */
[----:B---3--:R0:W-:Y:S03]  /*34520*/  STL.64 [R1+0x3910], R20 ;  /* 0x0039101401007387 */ /* 0x0081e60000100a00 */
[----:B0-----:R-:W2:Y:S01]  /*34530*/  LDL.LU.64 R20, [R1+0x280] ;  /* 0x0002800001147983 */ /* 0x001ea20000300a00 */
[----:B------:R-:W3:Y:S03]  /*34540*/  LDL.LU.64 R22, [R1+0x288] ;  /* 0x0002880001167983 */ /* 0x000ee60000300a00 */
[----:B---3--:R-:W-:Y:S01]  /*34550*/  STL.64 [R1+0x3930], R22 ;  /* 0x0039301601007387 */ /* 0x008fe20000100a00 */
[----:B--2---:R0:W-:Y:S03]  /*34560*/  STL.64 [R1+0x3928], R20 ;  /* 0x0039281401007387 */ /* 0x0041e60000100a00 */
[----:B0-----:R-:W2:Y:S01]  /*34570*/  LDL.LU.64 R20, [R1+0x2b0] ;  /* 0x0002b00001147983 */ /* 0x001ea20000300a00 */
[----:B------:R-:W2:Y:S02]  /*34580*/  LDL.LU.64 R22, [R1+0x2b8] ;  /* 0x0002b80001167983 */ /* 0x000ea40000300a00 */
[----:B------:R-:W3:Y:S02]  /*34590*/  LDL.LU.64 R26, [R1+0x3988] ;  /* 0x00398800011a7983 */ /* 0x000ee40000300a00 */
[----:B------:R-:W3:Y:S05]  /*345a0*/  LDL.LU.64 R24, [R1+0x3980] ;  /* 0x0039800001187983 */ /* 0x000eea0000300a00 */
[----:B------:R0:W-:Y:S01]  /*345b0*/  STL.64 [R1+0x220], R4 ;  /* 0x0002200401007387 */ /* 0x0001e20000100a00 */
[----:B------:R3:W-:Y:S03]  /*345c0*/  STL.64 [R1+0x228], R6 ;  /* 0x0002280601007387 */ /* 0x0007e60000100a00 */
[----:B0-----:R-:W3:Y:S02]  /*345d0*/  LDL.LU.64 R4, [R1+0x3978] ;  /* 0x0039780001047983 */ /* 0x001ee40000300a00 */
[C---:B---3--:R-:W-:Y:S02]  /*345e0*/  HMMA.16816.F32 R4, R16.reuse, R4, R24 ;  /* 0x000000041004723c */ /* 0x048fe40000001818 */
[----:B------:R-:W3:Y:S01]  /*345f0*/  LDL.LU.64 R26, [R1+0x3970] ;  /* 0x00397000011a7983 */ /* 0x000ee20000300a00 */
[----:B------:R-:W4:Y:S11]  /*34600*/  LDL.LU.64 R24, [R1+0x3968] ;  /* 0x0039680001187983 */ /* 0x000f360000300a00 */
[----:B------:R-:W-:Y:S09]  /*34610*/  @!UPT UIADD3 URZ, URZ, URZ, URZ ;  /* 0x0000003f3f3ff290 */ /* 0x000ff2000fffe03f */
[----:B------:R0:W-:Y:S01]  /*34620*/  STL.64 [R1+0x210], R4 ;  /* 0x0002100401007387 */ /* 0x0001e20000100a00 */
[----:B------:R1:W-:Y:S03]  /*34630*/  STL.64 [R1+0x218], R6 ;  /* 0x0002180601007387 */ /* 0x0003e60000100a00 */
[----:B0-----:R-:W2:Y:S01]  /*34640*/  LDL.LU R4, [R1+0x130] ;  /* 0x0001300001047983 */ /* 0x001ea20000300800 */
[----:B------:R-:W2:Y:S02]  /*34650*/  LDL.LU R5, [R1+0x134] ;  /* 0x0001340001057983 */ /* 0x000ea40000300800 */
[----:B-1----:R-:W2:Y:S02]  /*34660*/  LDL.LU R6, [R1+0x138] ;  /* 0x0001380001067983 */ /* 0x002ea40000300800 */
[----:B------:R-:W2:Y:S01]  /*34670*/  LDL.LU R7, [R1+0x13c] ;  /* 0x00013c0001077983 */ /* 0x000ea20000300800 */
[C---:B----4-:R-:W-:Y:S11]  /*34680*/  HMMA.16816.F32 R12, R16.reuse, R24, R12 ;  /* 0x00000018100c723c */ /* 0x050ff6000000180c */
[----:B------:R-:W-:Y:S11]  /*34690*/  @!UPT UIADD3 URZ, URZ, URZ, URZ ;  /* 0x0000003f3f3ff290 */ /* 0x000ff6000fffe03f */
[----:B------:R-:W-:Y:S01]  /*346a0*/  @!UPT UIADD3 URZ, URZ, URZ, URZ ;  /* 0x0000003f3f3ff290 */ /* 0x000fe2000fffe03f */
[----:B------:R0:W-:Y:S01]  /*346b0*/  STL.64 [R1+0x250], R12 ;  /* 0x0002500c01007387 */ /* 0x0001e20000100a00 */
[----:B------:R1:W-:Y:S03]  /*346c0*/  STL.64 [R1+0x258], R14 ;  /* 0x0002580e01007387 */ /* 0x0003e60000100a00 */
[----:B0-----:R-:W1:Y:S02]  /*346d0*/  LDL.LU.64 R12, [R1+0x3960] ;  /* 0x00396000010c7983 */ /* 0x001e640000300a00 */
[C---:B-1----:R-:W-:Y:S02]  /*346e0*/  HMMA.16816.F32 R12, R16.reuse, R12, R8 ;  /* 0x0000000c100c723c */ /* 0x042fe40000001808 */
[----:B------:R-:W4:Y:S01]  /*346f0*/  LDL.LU.64 R10, [R1+0x3958] ;  /* 0x00395800010a7983 */ /* 0x000f220000300a00 */
[----:B------:R-:W4:Y:S11]  /*34700*/  LDL.LU.64 R8, [R1+0x3950] ;  /* 0x0039500001087983 */ /* 0x000f360000300a00 */
[----:B------:R-:W-:Y:S09]  /*34710*/  @!UPT UIADD3 URZ, URZ, URZ, URZ ;  /* 0x0000003f3f3ff290 */ /* 0x000ff2000fffe03f */
[----:B------:R-:W-:Y:S01]  /*34720*/  STL.64 [R1+0x290], R12 ;  /* 0x0002900c01007387 */ /* 0x000fe20000100a00 */
[----:B------:R0:W-:Y:S03]  /*34730*/  STL.64 [R1+0x298], R14 ;  /* 0x0002980e01007387 */ /* 0x0001e60000100a00 */
[----:B0-----:R-:W2:Y:S01]  /*34740*/  LDL.LU.64 R14, [R1+0x3948] ;  /* 0x00394800010e7983 */ /* 0x001ea20000300a00 */
[----:B------:R-:W4:Y:S02]  /*34750*/  LDL.LU.64 R12, [R1+0x3940] ;  /* 0x00394000010c7983 */ /* 0x000f240000300a00 */
[C---:B----4-:R-:W-:Y:S11]  /*34760*/  HMMA.16816.F32 R8, R16.reuse, R12, R8 ;  /* 0x0000000c1008723c */ /* 0x050ff60000001808 */
[----:B------:R-:W-:Y:S11]  /*34770*/  @!UPT UIADD3 URZ, URZ, URZ, URZ ;  /* 0x0000003f3f3ff290 */ /* 0x000ff6000fffe03f */
[----:B------:R-:W-:Y:S01]  /*34780*/  @!UPT UIADD3 URZ, URZ, URZ, URZ ;  /* 0x0000003f3f3ff290 */ /* 0x000fe2000fffe03f */
[----:B------:R0:W-:Y:S01]  /*34790*/  STL.64 [R1+0x2a0], R8 ;  /* 0x0002a00801007387 */ /* 0x0001e20000100a00 */
[----:B------:R-:W-:Y:S03]  /*347a0*/  STL.64 [R1+0x2a8], R10 ;  /* 0x0002a80a01007387 */ /* 0x000fe60000100a00 */
[----:B0-----:R-:W4:Y:S01]  /*347b0*/  LDL.LU.64 R8, [R1+0x3938] ;  /* 0x0039380001087983 */ /* 0x001f220000300a00 */
[----:B--2---:R0:W-:Y:S02]  /*347c0*/  STL.64 [R1+0x38b0], R14 ;  /* 0x0038b00e01007387 */ /* 0x0041e40000100a00 */
[----:B------:R-:W2:Y:S02]  /*347d0*/  LDL.LU R12, [R1+0x120] ;  /* 0x00012000010c7983 */ /* 0x000ea40000300800 */
[----:B------:R-:W2:Y:S01]  /*347e0*/  LDL.LU R13, [R1+0x124] ;  /* 0x00012400010d7983 */ /* 0x000ea20000300800 */
[----:B0-----:R-:W2:Y:S01]  /*347f0*/  LDL.LU R14, [R1+0x128] ;  /* 0x00012800010e7983 */ /* 0x001ea20000300800 */
[----:B------:R-:W2:Y:S01]  /*34800*/  LDL.LU R15, [R1+0x12c] ;  /* 0x00012c00010f7983 */ /* 0x000ea20000300800 */
[C---:B----4-:R-:W-:Y:S02]  /*34810*/  HMMA.16816.F32 R8, R16.reuse, R8, R20 ;  /* 0x000000081008723c */ /* 0x050fe40000001814 */
[----:B------:R-:W4:Y:S01]  /*34820*/  LDL.LU.64 R22, [R1+0x3930] ;  /* 0x0039300001167983 */ /* 0x000f220000300a00 */
[----:B------:R-:W4:Y:S11]  /*34830*/  LDL.LU.64 R20, [R1+0x3928] ;  /* 0x0039280001147983 */ /* 0x000f360000300a00 */
[----:B------:R-:W-:Y:S09]  /*34840*/  @!UPT UIADD3 URZ, URZ, URZ, URZ ;  /* 0x0000003f3f3ff290 */ /* 0x000ff2000fffe03f */
[----:B------:R0:W-:Y:S01]  /*34850*/  STL.64 [R1+0x2c0], R8 ;  /* 0x0002c00801007387 */ /* 0x0001e20000100a00 */
[----:B------:R4:W-:Y:S03]  /*34860*/  STL.64 [R1+0x2c8], R10 ;  /* 0x0002c80a01007387 */ /* 0x0009e60000100a00 */
[----:B0-----:R-:W4:Y:S02]  /*34870*/  LDL.LU.64 R8, [R1+0x3920] ;  /* 0x0039200001087983 */ /* 0x001f240000300a00 */
[C---:B----4-:R-:W-:Y:S02]  /*34880*/  HMMA.16816.F32 R8, R16.reuse, R8, R20 ;  /* 0x000000081008723c */ /* 0x050fe40000001814 */
[----:B------:R-:W4:Y:S01]  /*34890*/  LDL.LU.64 R22, [R1+0x3918] ;  /* 0x0039180001167983 */ /* 0x000f220000300a00 */
[----:B------:R-:W4:Y:S11]  /*348a0*/  LDL.LU.64 R20, [R1+0x3910] ;  /* 0x0039100001147983 */ /* 0x000f360000300a00 */
[----:B------:R-:W-:Y:S09]  /*348b0*/  @!UPT UIADD3 URZ, URZ, URZ, URZ ;  /* 0x0000003f3f3ff290 */ /* 0x000ff2000fffe03f */
[----:B------:R-:W-:Y:S01]  /*348c0*/  STL.64 [R1+0x340], R8 ;  /* 0x0003400801007387 */ /* 0x000fe20000100a00 */
[----:B------:R0:W-:Y:S03]  /*348d0*/  STL.64 [R1+0x348], R10 ;  /* 0x0003480a01007387 */ /* 0x0001e60000100a00 */
[----:B0-----:R-:W2:Y:S01]  /*348e0*/  LDL.LU.64 R10, [R1+0x3908] ;  /* 0x00390800010a7983 */ /* 0x001ea20000300a00 */
[----:B------:R-:W4:Y:S02]  /*348f0*/  LDL.LU.64 R8, [R1+0x3900] ;  /* 0x0039000001087983 */ /* 0x000f240000300a00 */
[----:B----4-:R-:W-:Y:S01]  /*34900*/  HMMA.16816.F32 R16, R16, R8, R20 ;  /* 0x000000081010723c */ /* 0x010fe20000001814 */
[----:B------:R-:W4:Y:S01]  /*34910*/  LDL.LU.64 R22, [R1+0x38f8] ;  /* 0x0038f80001167983 */ /* 0x000f220000300a00 */
[----:B------:R-:W3:Y:S02]  /*34920*/  LDL.LU.64 R20, [R1+0x38f0] ;  /* 0x0038f00001147983 */ /* 0x000ee40000300a00 */
[----:B--2---:R-:W-:Y:S11]  /*34930*/  STL.64 [R1+0x3878], R10 ;  /* 0x0038780a01007387 */ /* 0x004ff60000100a00 */
[----:B------:R-:W-:Y:S08]  /*34940*/  @!UPT UIADD3 URZ, URZ, URZ, URZ ;  /* 0x0000003f3f3ff290 */ /* 0x000ff0000fffe03f */
[----:B------:R0:W-:Y:S01]  /*34950*/  STL.64 [R1+0x330], R16 ;  /* 0x0003301001007387 */ /* 0x0001e20000100a00 */
[----:B------:R1:W-:Y:S02]  /*34960*/  STL.64 [R1+0x338], R18 ;  /* 0x0003381201007387 */ /* 0x0003e40000100a00 */
[----:B0-----:R-:W-:Y:S02]  /*34970*/  IMAD.MOV.U32 R17, RZ, RZ, R29 ;  /* 0x000000ffff117224 */ /* 0x001fe400078e001d */
[----:B----4-:R-:W-:Y:S02]  /*34980*/  IMAD.MOV.U32 R16, RZ, RZ, R22 ;  /* 0x000000ffff107224 */ /* 0x010fe400078e0016 */
[----:B------:R-:W2:Y:S01]  /*34990*/  LDL.LU R22, [R1+0x38ec] ;  /* 0x0038ec0001167983 */ /* 0x000ea20000300800 */
[----:B------:R-:W4:Y:S02]  /*349a0*/  LDL.LU R29, [R1+0x38e8] ;  /* 0x0038e800011d7983 */ /* 0x000f240000300800 */
[----:B-1----:R-:W-:-:S02]  /*349b0*/  IMAD.MOV.U32 R18, RZ, RZ, R0 ;  /* 0x000000ffff127224 */ /* 0x002fc400078e0000 */
[----:B---3--:R-:W-:Y:S01]  /*349c0*/  IMAD.MOV.U32 R19, RZ, RZ, R20 ;  /* 0x000000ffff137224 */ /* 0x008fe200078e0014 */
[----:B------:R-:W3:Y:S01]  /*349d0*/  LDL.LU R0, [R1+0x38e4] ;  /* 0x0038e40001007983 */ /* 0x000ee20000300800 */
[----:B------:R-:W3:Y:S03]  /*349e0*/  LDL.LU R20, [R1+0x38e0] ;  /* 0x0038e00001147983 */ /* 0x000ee60000300800 */
[----:B------:R0:W-:Y:S01]  /*349f0*/  STL.64 [R1+0x3828], R18 ;  /* 0x0038281201007387 */ /* 0x0001e20000100a00 */
[----:B------:R1:W-:Y:S02]  /*34a00*/  STL.64 [R1+0x3820], R16 ;  /* 0x0038201001007387 */ /* 0x0003e40000100a00 */
[----:B0-----:R-:W-:Y:S02]  /*34a10*/  IMAD.MOV.U32 R19, RZ, RZ, R23 ;  /* 0x000000ffff137224 */ /* 0x001fe400078e0017 */
[----:B-1----:R-:W-:-:S02]  /*34a20*/  IMAD.MOV.U32 R16, RZ, RZ, R21 ;  /* 0x000000ffff107224 */ /* 0x002fc400078e0015 */
[----:B------:R-:W3:Y:S01]  /*34a30*/  LDL.LU R21, [R1+0x38dc] ;  /* 0x0038dc0001157983 */ /* 0x000ee20000300800 */
[----:B--2---:R-:W-:Y:S02]  /*34a40*/  IMAD.MOV.U32 R17, RZ, RZ, R22 ;  /* 0x000000ffff117224 */ /* 0x004fe400078e0016 */
[----:B----4-:R-:W-:Y:S01]  /*34a50*/  IMAD.MOV.U32 R18, RZ, RZ, R29 ;  /* 0x000000ffff127224 */ /* 0x010fe200078e001d */
[----:B------:R-:W3:Y:S01]  /*34a60*/  LDL.LU R22, [R1+0x38d8] ;  /* 0x0038d80001167983 */ /* 0x000ee20000300800 */
[----:B------:R-:W2:Y:S02]  /*34a70*/  LDL.LU R29, [R1+0x38d4] ;  /* 0x0038d400011d7983 */ /* 0x000ea40000300800 */
[----:B------:R-:W3:Y:S01]  /*34a80*/  LDL.LU R23, [R1+0x38d0] ;  /* 0x0038d00001177983 */ /* 0x000ee20000300800 */
[----:B------:R0:W-:Y:S01]  /*34a90*/  STL.64 [R1+0x3838], R18 ;  /* 0x0038381201007387 */ /* 0x0001e20000100a00 */
[----:B------:R-:W-:Y:S02]  /*34aa0*/  STL.64 [R1+0x3830], R16 ;  /* 0x0038301001007387 */ /* 0x000fe40000100a00 */
[----:B------:R-:W4:Y:S01]  /*34ab0*/  LDL R10, [R1+0x48] ;  /* 0x00004800010a7983 */ /* 0x000f220000100800 */
[----:B0-----:R-:W3:Y:S04]  /*34ac0*/  LDL R18, [R1+0x98] ;  /* 0x0000980001127983 */ /* 0x001ee80000100800 */
[----:B------:R-:W3:Y:S01]  /*34ad0*/  LDL R19, [R1+0x9c] ;  /* 0x00009c0001137983 */ /* 0x000ee20000100800 */
[----:B--2---:R-:W-:-:S05]  /*34ae0*/  IMAD.MOV.U32 R11, RZ, RZ, R29 ;  /* 0x000000ffff0b7224 */ /* 0x004fca00078e001d */
[----:B----4-:R0:W-:Y:S04]  /*34af0*/  STL.64 [R1+0x3890], R10 ;  /* 0x0038900a01007387 */ /* 0x0101e80000100a00 */
[----:B0-----:R-:W3:Y:S02]  /*34b00*/  LDL.64 R10, [R1+0xa8] ;  /* 0x0000a800010a7983 */ /* 0x001ee40000100a00 */
[C---:B---3--:R-:W-:Y:S11]  /*34b10*/  HMMA.16816.F32 R4, R20.reuse, R10, R4 ;  /* 0x0000000a1404723c */ /* 0x048ff60000001804 */
[----:B------:R-:W-:Y:S11]  /*34b20*/  @!UPT UIADD3 URZ, URZ, URZ, URZ ;  /* 0x0000003f3f3ff290 */ /* 0x000ff6000fffe03f */
[----:B------:R-:W-:Y:S01]  /*34b30*/  @!UPT UIADD3 URZ, URZ, URZ, URZ ;  /* 0x0000003f3f3ff290 */ /* 0x000fe2000fffe03f */
[----:B------:R0:W-:Y:S01]  /*34b40*/  STL.64 [R1+0x320], R4 ;  /* 0x0003200401007387 */ /* 0x0001e20000100a00 */
[----:B------:R-:W-:Y:S01]  /*34b50*/  STL.64 [R1+0x328], R6 ;  /* 0x0003280601007387 */ /* 0x000fe20000100a00 */
[C---:B------:R-:W-:Y:S01]  /*34b60*/  HMMA.16816.F32 R12, R20.reuse, R18, R12 ;  /* 0x00000012140c723c */ /* 0x040fe2000000180c */
[----:B------:R-:W2:Y:S02]  /*34b70*/  LDL R29, [R1+0x15d8] ;  /* 0x0015d800011d7983 */ /* 0x000ea40000100800 */
[----:B0-----:R-:W-:Y:S02]  /*34b80*/  IMAD.MOV.U32 R5, RZ, RZ, R10 ;  /* 0x000000ffff057224 */ /* 0x001fe400078e000a */
[----:B------:R-:W-:Y:S02]  /*34b90*/  IMAD.MOV.U32 R4, RZ, RZ, R11 ;  /* 0x000000ffff047224 */ /* 0x000fe400078e000b */
[----:B------:R-:W3:Y:S04]  /*34ba0*/  LDL.64 R10, [R1+0x58] ;  /* 0x00005800010a7983 */ /* 0x000ee80000100a00 */
[----:B---3--:R-:W-:Y:S11]  /*34bb0*/  STL.64 [R1+0x38a8], R10 ;  /* 0x0038a80a01007387 */ /* 0x008ff60000100a00 */
[----:B------:R-:W-:Y:S01]  /*34bc0*/  @!UPT UIADD3 URZ, URZ, URZ, URZ ;  /* 0x0000003f3f3ff290 */ /* 0x000fe2000fffe03f */
[----:B------:R-:W-:Y:S02]  /*34bd0*/  STL.64 [R1+0x310], R12 ;  /* 0x0003100c01007387 */ /* 0x000fe40000100a00 */
[----:B------:R-:W-:Y:S02]  /*34be0*/  STL.64 [R1+0x318], R14 ;  /* 0x0003180e01007387 */ /* 0x000fe40000100a00 */
[----:B------:R0:W-:Y:S02]  /*34bf0*/  STL.64 [R1+0x3848], R18 ;  /* 0x0038481201007387 */ /* 0x0001e40000100a00 */
[----:B0-----:R-:W-:Y:S02]  /*34c00*/  IMAD.MOV.U32 R19, RZ, RZ, R4 ;  /* 0x000000ffff137224 */ /* 0x001fe400078e0004 */
[----:B------:R-:W-:Y:S01]  /*34c10*/  IMAD.MOV.U32 R18, RZ, RZ, R5 ;  /* 0x000000ffff127224 */ /* 0x000fe200078e0005 */
[----:B------:R-:W3:Y:S01]  /*34c20*/  LDL.LU R4, [R1+0x100] ;  /* 0x0001000001047983 */ /* 0x000ee20000300800 */
[----:B------:R-:W3:Y:S02]  /*34c30*/  LDL.LU R5, [R1+0x104] ;  /* 0x0001040001057983 */ /* 0x000ee40000300800 */
[----:B------:R-:W4:Y:S02]  /*34c40*/  LDL.LU R6, [R1+0x108] ;  /* 0x0001080001067983 */ /* 0x000f240000300800 */
[----:B------:R-:W4:Y:S02]  /*34c50*/  LDL.LU R7, [R1+0x10c] ;  /* 0x00010c0001077983 */ /* 0x000f240000300800 */
[----:B----4-:R-:W-:Y:S01]  /*34c60*/  STL.64 [R1+0x38c8], R6 ;  /* 0x0038c80601007387 */ /* 0x010fe20000100a00 */
[----:B---3--:R0:W-:Y:S03]  /*34c70*/  STL.64 [R1+0x38c0], R4 ;  /* 0x0038c00401007387 */ /* 0x0081e60000100a00 */
[----:B0-----:R-:W3:Y:S01]  /*34c80*/  LDL.LU R4, [R1+0x110] ;  /* 0x0001100001047983 */ /* 0x001ee20000300800 */
[----:B------:R-:W3:Y:S02]  /*34c90*/  LDL.LU R5, [R1+0x114] ;  /* 0x0001140001057983 */ /* 0x000ee40000300800 */
[----:B------:R-:W3:Y:S02]  /*34ca0*/  LDL.LU R6, [R1+0x118] ;  /* 0x0001180001067983 */ /* 0x000ee40000300800 */
[----:B------:R-:W3:Y:S01]  /*34cb0*/  LDL.LU R7, [R1+0x11c] ;  /* 0x00011c0001077983 */ /* 0x000ee20000300800 */
[----:B------:R-:W4:Y:S01]  /*34cc0*/  LDL.64 R14, [R1+0x78] ;  /* 0x00007800010e7983 */ /* 0x000f220000100a00 */
[----:B------:R-:W2:Y:S02]  /*34cd0*/  LDL.LU R8, [R1+0xf0] ;  /* 0x0000f00001087983 */ /* 0x000ea40000300800 */
[----:B------:R-:W2:Y:S02]  /*34ce0*/  LDL.LU R9, [R1+0xf4] ;  /* 0x0000f40001097983 */ /* 0x000ea40000300800 */
[----:B------:R-:W2:Y:S01]  /*34cf0*/  LDL.LU R10, [R1+0xf8] ;  /* 0x0000f800010a7983 */ /* 0x000ea20000300800 */
[----:B------:R-:W2:Y:S01]  /*34d00*/  LDL.LU R11, [R1+0xfc] ;  /* 0x0000fc00010b7983 */ /* 0x000ea20000300800 */
[----:B------:R0:W-:Y:S02]  /*34d10*/  STL.64 [R1+0x3870], R18 ;  /* 0x0038701201007387 */ /* 0x0001e40000100a00 */
[----:B------:R-:W2:Y:S02]  /*34d20*/  LDL.LU R16, [R1+0xb0] ;  /* 0x0000b00001107983 */ /* 0x000ea40000300800 */
[----:B------:R-:W2:Y:S01]  /*34d30*/  LDL.LU R17, [R1+0xb4] ;  /* 0x0000b40001117983 */ /* 0x000ea20000300800 */
[----:B0-----:R-:W2:Y:S01]  /*34d40*/  LDL.LU R18, [R1+0xb8] ;  /* 0x0000b80001127983 */ /* 0x001ea20000300800 */
[----:B------:R-:W2:Y:S03]  /*34d50*/  LDL.LU R19, [R1+0xbc] ;  /* 0x0000bc0001137983 */ /* 0x000ea60000300800 */
[----:B--2---:R-:W-:Y:S01]  /*34d60*/  STL.64 [R1+0x3888], R18 ;  /* 0x0038881201007387 */ /* 0x004fe20000100a00 */
[----:B------:R0:W-:Y:S03]  /*34d70*/  STL.64 [R1+0x3880], R16 ;  /* 0x0038801001007387 */ /* 0x0001e60000100a00 */
[----:B0-----:R-:W2:Y:S01]  /*34d80*/  LDL.LU R16, [R1+0xd0] ;  /* 0x0000d00001107983 */ /* 0x001ea20000300800 */
[----:B------:R-:W2:Y:S02]  /*34d90*/  LDL.LU R17, [R1+0xd4] ;  /* 0x0000d40001117983 */ /* 0x000ea40000300800 */
[----:B------:R-:W2:Y:S02]  /*34da0*/  LDL.LU R18, [R1+0xd8] ;  /* 0x0000d80001127983 */ /* 0x000ea40000300800 */
[----:B------:R-:W2:Y:S01]  /*34db0*/  LDL.LU R19, [R1+0xdc] ;  /* 0x0000dc0001137983 */ /* 0x000ea20000300800 */
[C---:B---3--:R-:W-:Y:S01]  /*34dc0*/  HMMA.16816.F32 R4, R20.reuse, R26, R4 ;  /* 0x0000001a1404723c */ /* 0x048fe20000001804 */
[----:B--2---:R-:W-:Y:S01]  /*34dd0*/  STL.64 [R1+0x38a0], R18 ;  /* 0x0038a01201007387 */ /* 0x004fe20000100a00 */
[----:B------:R0:W-:Y:S03]  /*34de0*/  STL.64 [R1+0x3898], R16 ;  /* 0x0038981001007387 */ /* 0x0001e60000100a00 */
[----:B0-----:R-:W2:Y:S01]  /*34df0*/  LDL.LU R16, [R1+0xe0] ;  /* 0x0000e00001107983 */ /* 0x001ea20000300800 */
[----:B------:R-:W2:Y:S02]  /*34e00*/  LDL.LU R17, [R1+0xe4] ;  /* 0x0000e40001117983 */ /* 0x000ea40000300800 */
[----:B------:R-:W2:Y:S02]  /*34e10*/  LDL.LU R18, [R1+0xe8] ;  /* 0x0000e80001127983 */ /* 0x000ea40000300800 */
[----:B------:R-:W2:Y:S11]  /*34e20*/  LDL.LU R19, [R1+0xec] ;  /* 0x0000ec0001137983 */ /* 0x000eb60000300800 */
[----:B------:R-:W-:Y:S02]  /*34e30*/  @!UPT UIADD3 URZ, URZ, URZ, URZ ;  /* 0x0000003f3f3ff290 */ /* 0x000fe4000fffe03f */
[----:B------:R-:W-:Y:S01]  /*34e40*/  STL.64 [R1+0x300], R4 ;  /* 0x0003000401007387 */ /* 0x000fe20000100a00 */
[----:B------:R0:W-:Y:S03]  /*34e50*/  STL.64 [R1+0x308], R6 ;  /* 0x0003080601007387 */ /* 0x0001e60000100a00 */
[----:B0-----:R-:W4:Y:S01]  /*34e60*/  LDL.LU.64 R6, [R1+0x38c8] ;  /* 0x0038c80001067983 */ /* 0x001f220000300a00 */
[----:B------:R-:W4:Y:S02]  /*34e70*/  LDL.LU.64 R4, [R1+0x38c0] ;  /* 0x0038c00001047983 */ /* 0x000f240000300a00 */
[----:B------:R0:W-:Y:S02]  /*34e80*/  STL.64 [R1+0x3840], R26 ;  /* 0x0038401a01007387 */ /* 0x0001e40000100a00 */
[----:B------:R-:W3:Y:S01]  /*34e90*/  LDL.LU R24, [R1+0x10] ;  /* 0x0000100001187983 */ /* 0x000ee20000300800 */
[----:B------:R-:W3:Y:S04]  /*34ea0*/  LDL.LU R25, [R1+0x14] ;  /* 0x0000140001197983 */ /* 0x000ee80000300800 */
[----:B0-----:R-:W2:Y:S01]  /*34eb0*/  LDL.LU R26, [R1+0x18] ;  /* 0x00001800011a7983 */ /* 0x001ea20000300800 */
[----:B------:R-:W2:Y:S01]  /*34ec0*/  LDL.LU R27, [R1+0x1c] ;  /* 0x00001c00011b7983 */ /* 0x000ea20000300800 */
[----:B----4-:R-:W-:Y:S02]  /*34ed0*/  HMMA.16816.F32 R4, R20, R14, R4 ;  /* 0x0000000e1404723c */ /* 0x010fe40000001804 */
[----:B--2---:R-:W-:Y:S01]  /*34ee0*/  STL.64 [R1+0x3858], R26 ;  /* 0x0038581a01007387 */ /* 0x004fe20000100a00 */
[----:B---3--:R0:W-:Y:S03]  /*34ef0*/  STL.64 [R1+0x3850], R24 ;  /* 0x0038501801007387 */ /* 0x0081e60000100a00 */
[----:B0-----:R-:W2:Y:S01]  /*34f00*/  LDL.LU R24, [R1+0x20] ;  /* 0x0000200001187983 */ /* 0x001ea20000300800 */
[----:B------:R-:W2:Y:S02]  /*34f10*/  LDL.LU R25, [R1+0x24] ;  /* 0x0000240001197983 */ /* 0x000ea40000300800 */
[----:B------:R-:W2:Y:S02]  /*34f20*/  LDL.LU R26, [R1+0x28] ;  /* 0x00002800011a7983 */ /* 0x000ea40000300800 */
[----:B------:R-:W-:-:S02]  /*34f30*/  IMAD.MOV.U32 R27, RZ, RZ, R0 ;  /* 0x000000ffff1b7224 */ /* 0x000fc400078e0000 */
[----:B------:R-:W3:Y:S10]  /*34f40*/  LDL.LU R0, [R1+0x38b8] ;  /* 0x0038b80001007983 */ /* 0x000ef40000300800 */
[----:B------:R-:W-:Y:S02]  /*34f50*/  STL.64 [R1+0x2d0], R4 ;  /* 0x0002d00401007387 */ /* 0x000fe40000100a00 */
[----:B------:R0:W-:Y:S02]  /*34f60*/  STL.64 [R1+0x2d8], R6 ;  /* 0x0002d80601007387 */ /* 0x0001e40000100a00 */
[----:B0-----:R-:W-:-:S02]  /*34f70*/  IMAD.MOV.U32 R7, RZ, RZ, R14 ;  /* 0x000000ffff077224 */ /* 0x001fc400078e000e */
[----:B------:R-:W-:Y:S02]  /*34f80*/  IMAD.MOV.U32 R6, RZ, RZ, R15 ;  /* 0x000000ffff067224 */ /* 0x000fe400078e000f */
[----:B------:R-:W4:Y:S02]  /*34f90*/  LDL.LU.64 R14, [R1+0x38b0] ;  /* 0x0038b000010e7983 */ /* 0x000f240000300a00 */
[C---:B----4-:R-:W-:Y:S11]  /*34fa0*/  HMMA.16816.F32 R8, R20.reuse, R14, R8 ;  /* 0x0000000e1408723c */ /* 0x050ff60000001808 */
[----:B------:R-:W-:Y:S11]  /*34fb0*/  @!UPT UIADD3 URZ, URZ, URZ, URZ ;  /* 0x0000003f3f3ff290 */ /* 0x000ff6000fffe03f */
[----:B------:R-:W-:Y:S01]  /*34fc0*/  @!UPT UIADD3 URZ, URZ, URZ, URZ ;  /* 0x0000003f3f3ff290 */ /* 0x000fe2000fffe03f */
[----:B------:R-:W-:Y:S01]  /*34fd0*/  STL.64 [R1+0x2f0], R8 ;  /* 0x0002f00801007387 */ /* 0x000fe20000100a00 */
[----:B------:R0:W-:Y:S03]  /*34fe0*/  STL.64 [R1+0x2f8], R10 ;  /* 0x0002f80a01007387 */ /* 0x0001e60000100a00 */
[----:B0-----:R-:W4:Y:S02]  /*34ff0*/  LDL.LU.64 R10, [R1+0x38a8] ;  /* 0x0038a800010a7983 */ /* 0x001f240000300a00 */
[C---:B----4-:R-:W-:Y:S01]  /*35000*/  HMMA.16816.F32 R16, R20.reuse, R10, R16 ;  /* 0x0000000a1410723c */ /* 0x050fe20000001810 */
[----:B------:R-:W-:Y:S02]  /*35010*/  IMAD.MOV.U32 R5, RZ, RZ, R10 ;  /* 0x000000ffff057224 */ /* 0x000fe400078e000a */
[----:B------:R-:W-:Y:S11]  /*35020*/  IMAD.MOV.U32 R4, RZ, RZ, R11 ;  /* 0x000000ffff047224 */ /* 0x000ff600078e000b */
[----:B------:R-:W-:Y:S09]  /*35030*/  @!UPT UIADD3 URZ, URZ, URZ, URZ ;  /* 0x0000003f3f3ff290 */ /* 0x000ff2000fffe03f */
[----:B------:R-:W-:Y:S01]  /*35040*/  STL.64 [R1+0x2e0], R16 ;  /* 0x0002e01001007387 */ /* 0x000fe20000100a00 */
[----:B------:R0:W-:Y:S03]  /*35050*/  STL.64 [R1+0x2e8], R18 ;  /* 0x0002e81201007387 */ /* 0x0001e60000100a00 */
[----:B0-----:R-:W4:Y:S01]  /*35060*/  LDL.LU.64 R18, [R1+0x38a0] ;  /* 0x0038a00001127983 */ /* 0x001f220000300a00 */
[----:B------:R-:W4:Y:S02]  /*35070*/  LDL.LU.64 R16, [R1+0x3898] ;  /* 0x0038980001107983 */ /* 0x000f240000300a00 */
[----:B------:R-:W4:Y:S02]  /*35080*/  LDL.LU.64 R10, [R1+0x3890] ;  /* 0x00389000010a7983 */ /* 0x000f240000300a00 */
[C---:B----4-:R-:W-:Y:S01]  /*35090*/  HMMA.16816.F32 R8, R20.reuse, R10, R16 ;  /* 0x0000000a1408723c */ /* 0x050fe20000001810 */
[----:B------:R-:W4:Y:S01]  /*350a0*/  LDL.LU.64 R18, [R1+0x3888] ;  /* 0x0038880001127983 */ /* 0x000f220000300a00 */
[----:B------:R-:W4:Y:S11]  /*350b0*/  LDL.LU.64 R16, [R1+0x3880] ;  /* 0x0038800001107983 */ /* 0x000f360000300a00 */
[----:B------:R-:W-:Y:S10]  /*350c0*/  @!UPT UIADD3 URZ, URZ, URZ, URZ ;  /* 0x0000003f3f3ff290 */ /* 0x000ff4000fffe03f */
[----:B------:R-:W-:Y:S01]  /*350d0*/  STL.64 [R1+0x2b0], R8 ;  /* 0x0002b00801007387 */ /* 0x000fe20000100a00 */
[----:B------:R0:W-:Y:S03]  /*350e0*/  STL.64 [R1+0x2b8], R10 ;  /* 0x0002b80a01007387 */ /* 0x0001e60000100a00 */
[----:B0-----:R-:W4:Y:S02]  /*350f0*/  LDL.LU.64 R10, [R1+0x3878] ;  /* 0x00387800010a7983 */ /* 0x001f240000300a00 */
[----:B----4-:R-:W-:Y:S02]  /*35100*/  HMMA.16816.F32 R20, R20, R10, R16 ;  /* 0x0000000a1414723c */ /* 0x010fe40000001810 */
[----:B------:R-:W2:Y:S01]  /*35110*/  LDL.LU.64 R18, [R1+0x3870] ;  /* 0x0038700001127983 */ /* 0x000ea20000300a00 */
[----:B------:R-:W2:Y:S02]  /*35120*/  LDL.LU.64 R10, [R1+0x3868] ;  /* 0x00386800010a7983 */ /* 0x000ea40000300a00 */
[----:B------:R-:W2:Y:S11]  /*35130*/  LDL.LU.64 R8, [R1+0x3860] ;  /* 0x0038600001087983 */ /* 0x000eb60000300a00 */
[----:B------:R-:W-:Y:S07]  /*35140*/  @!UPT UIADD3 URZ, URZ, URZ, URZ ;  /* 0x0000003f3f3ff290 */ /* 0x000fee000fffe03f */
[----:B------:R-:W-:Y:S01]  /*35150*/  STL.64 [R1+0x1b0], R20 ;  /* 0x0001b01401007387 */ /* 0x000fe20000100a00 */
[----:B------:R-:W-:Y:S01]  /*35160*/  STL.64 [R1+0x1b8], R22 ;  /* 0x0001b81601007387 */ /* 0x000fe20000100a00 */
[C---:B--2---:R-:W-:Y:S02]  /*35170*/  HMMA.16816.F32 R16, R8.reuse, R18, R24 ;  /* 0x000000120810723c */ /* 0x044fe40000001818 */
[----:B------:R-:W2:Y:S01]  /*35180*/  LDL.LU.64 R26, [R1+0x3858] ;  /* 0x00385800011a7983 */ /* 0x000ea20000300a00 */
[----:B------:R-:W2:Y:S11]  /*35190*/  LDL.LU.64 R24, [R1+0x3850] ;  /* 0x0038500001187983 */ /* 0x000eb60000300a00 */
[----:B------:R-:W-:Y:S09]  /*351a0*/  @!UPT UIADD3 URZ, URZ, URZ, URZ ;  /* 0x0000003f3f3ff290 */ /* 0x000ff2000fffe03f */
[----:B------:R-:W-:Y:S01]  /*351b0*/  STL.64 [R1+0x1a0], R16 ;  /* 0x0001a01001007387 */ /* 0x000fe20000100a00 */
[----:B------:R0:W-:Y:S03]  /*351c0*/  STL.64 [R1+0x1a8], R18 ;  /* 0x0001a81201007387 */ /* 0x0001e60000100a00 */
[----:B0-----:R-:W2:Y:S02]  /*351d0*/  LDL.LU.64 R18, [R1+0x3848] ;  /* 0x0038480001127983 */ /* 0x001ea40000300a00 */
[C---:B--2---:R-:W-:Y:S02]  /*351e0*/  HMMA.16816.F32 R16, R8.reuse, R18, R24 ;  /* 0x000000120810723c */ /* 0x044fe40000001818 */
[----:B------:R-:W2:Y:S11]  /*351f0*/  LDL.LU.64 R26, [R1+0x3840] ;  /* 0x00384000011a7983 */ /* 0x000eb60000300a00 */
[----:B------:R-:W-:Y:S10]  /*35200*/  @!UPT UIADD3 URZ, URZ, URZ, URZ ;  /* 0x0000003f3f3ff290 */ /* 0x000ff4000fffe03f */
[----:B------:R-:W-:Y:S01]  /*35210*/  STL.64 [R1+0x180], R16 ;  /* 0x0001801001007387 */ /* 0x000fe20000100a00 */
[----:B------:R0:W-:Y:S03]  /*35220*/  STL.64 [R1+0x188], R18 ;  /* 0x0001881201007387 */ /* 0x0001e60000100a00 */
[----:B0-----:R-:W2:Y:S01]  /*35230*/  LDL.LU.64 R18, [R1+0x3838] ;  /* 0x0038380001127983 */ /* 0x001ea20000300a00 */
[----:B------:R-:W2:Y:S02]  /*35240*/  LDL.LU.64 R16, [R1+0x3830] ;  /* 0x0038300001107983 */ /* 0x000ea40000300a00 */
[----:B--2---:R-:W-:Y:S01]  /*35250*/  HMMA.16816.F32 R24, R8, R26, R16 ;  /* 0x0000001a0818723c */ /* 0x004fe20000001810 */
[----:B------:R-:W2:Y:S01]  /*35260*/  LDL.LU.64 R18, [R1+0x3828] ;  /* 0x0038280001127983 */ /* 0x000ea20000300a00 */
[----:B------:R-:W2:Y:S11]  /*35270*/  LDL.LU.64 R16, [R1+0x3820] ;  /* 0x0038200001107983 */ /* 0x000eb60000300a00 */
[----:B------:R-:W-:Y:S10]  /*35280*/  @!UPT UIADD3 URZ, URZ, URZ, URZ ;  /* 0x0000003f3f3ff290 */ /* 0x000ff4000fffe03f */
[----:B------:R-:W-:Y:S01]  /*35290*/  STL.64 [R1+0x160], R24 ;  /* 0x0001601801007387 */ /* 0x000fe20000100a00 */
[----:B------:R0:W-:Y:S03]  /*352a0*/  STL.64 [R1+0x168], R26 ;  /* 0x0001681a01007387 */ /* 0x0001e60000100a00 */
[----:B0-----:R-:W4:Y:S01]  /*352b0*/  LDL.LU.64 R26, [R1+0x3818] ;  /* 0x00381800011a7983 */ /* 0x001f220000300a00 */
[----:B------:R-:W4:Y:S02]  /*352c0*/  LDL.LU.64 R24, [R1+0x3810] ;  /* 0x0038100001187983 */ /* 0x000f240000300a00 */
[----:B------:R-:W-:Y:S02]  /*352d0*/  IMAD.MOV.U32 R22, RZ, RZ, R7 ;  /* 0x000000ffff167224 */ /* 0x000fe400078e0007 */
[----:B------:R-:W-:-:S07]  /*352e0*/  IMAD.MOV.U32 R23, RZ, RZ, R6 ;  /* 0x000000ffff177224 */ /* 0x000fce00078e0006 */
[C---:B----4-:R-:W-:Y:S07]  /*352f0*/  HMMA.16816.F32 R20, R8.reuse, R22, R24 ;  /* 0x000000160814723c */ /* 0x050fee0000001818 */
[----:B------:R-:W-:Y:S02]  /*35300*/  IMAD.MOV.U32 R26, RZ, RZ, R5 ;  /* 0x000000ffff1a7224 */ /* 0x000fe400078e0005 */
[----:B------:R-:W-:Y:S02]  /*35310*/  IMAD.MOV.U32 R27, RZ, RZ, R4 ;  /* 0x000000ffff1b7224 */ /* 0x000fe400078e0004 */
[----:B---3--:R-:W0:Y:S11]  /*35320*/  LDSM.16.MT88.4 R4, [R0+0x1000] ;  /* 0x001000000004783b */ /* 0x008e360000004200 */
[----:B------:R-:W-:Y:S01]  /*35330*/  @!UPT UIADD3 URZ, URZ, URZ, URZ ;  /* 0x0000003f3f3ff290 */ /* 0x000fe2000fffe03f */
[----:B------:R-:W-:Y:S01]  /*35340*/  STL.64 [R1+0x150], R20 ;  /* 0x0001501401007387 */ /* 0x000fe20000100a00 */
[----:B------:R-:W-:Y:S01]  /*35350*/  STL.64 [R1+0x158], R22 ;  /* 0x0001581601007387 */ /* 0x000fe20000100a00 */
[----:B--2---:R-:W-:Y:S01]  /*35360*/  HMMA.16816.F32 R16, R8, R14, R16 ;  /* 0x0000000e0810723c */ /* 0x004fe20000001810 */
[----:B------:R-:W1:Y:S01]  /*35370*/  LDSM.16.MT88.4 R12, [R0+0x1080] ;  /* 0x00108000000c783b */ /* 0x000e620000004200 */
[----:B------:R-:W-:Y:S04]  /*35380*/  LDSM.16.M88.4 R20, [R29+0x10000] ;  /* 0x010000001d14783b */ /* 0x000fe80000000200 */
[----:B0-----:R-:W-:Y:S01]  /*35390*/  STL.64 [R1+0x3800], R6 ;  /* 0x0038000601007387 */ /* 0x001fe20000100a00 */
[----:B------:R0:W-:Y:S03]  /*353a0*/  STL.64 [R1+0x37f8], R4 ;  /* 0x0037f80401007387 */ /* 0x0001e60000100a00 */
[----:B0-----:R-:W2:Y:S01]  /*353b0*/  LDL.LU R4, [R1+0x140] ;  /* 0x0001400001047983 */ /* 0x001ea20000300800 */
[----:B------:R-:W-:-:S02]  /*353c0*/  IMAD.MOV.U32 R5, RZ, RZ, R28 ;  /* 0x000000ffff057224 */ /* 0x000fc400078e001c */
[----:B------:R-:W3:Y:S02]  /*353d0*/  LDL.LU R28, [R1+0x3808] ;  /* 0x00380800011c7983 */ /* 0x000ee40000300800 */
[----:B------:R-:W2:Y:S01]  /*353e0*/  LDL.LU R6, [R1+0x148] ;  /* 0x0001480001067983 */ /* 0x000ea20000300800 */
[----:B------:R-:W2:Y:S01]  /*353f0*/  LDL.LU R7, [R1+0x14c] ;  /* 0x00014c0001077983 */ /* 0x000ea20000300800 */
[----:B-1----:R0:W-:Y:S06]  /*35400*/  STL.64 [R1+0x3748], R14 ;  /* 0x0037480e01007387 */ /* 0x0021ec0000100a00 */
[----:B------:R-:W-:Y:S02]  /*35410*/  STL.64 [R1+0x130], R16 ;  /* 0x0001301001007387 */ /* 0x000fe40000100a00 */
[----:B------:R-:W-:Y:S01]  /*35420*/  STL.64 [R1+0x138], R18 ;  /* 0x0001381201007387 */ /* 0x000fe20000100a00 */
[----:B------:R-:W-:Y:S04]  /*35430*/  STL.64 [R1+0x3740], R12 ;  /* 0x0037400c01007387 */ /* 0x000fe80000100a00 */
[----:B0-----:R-:W4:Y:S04]  /*35440*/  LDL.LU.64 R14, [R1+0x38] ;  /* 0x00003800010e7983 */ /* 0x001f280000300a00 */
[----:B---3--:R-:W0:Y:S04]  /*35450*/  LDSM.16.MT88.4 R16, [R28+0x2000] ;  /* 0x002000001c10783b */ /* 0x008e280000004200 */
[----:B0-----:R-:W-:Y:S01]  /*35460*/  STL.64 [R1+0x3690], R18 ;  /* 0x0036901201007387 */ /* 0x001fe20000100a00 */
[----:B------:R0:W-:Y:S02]  /*35470*/  STL.64 [R1+0x3688], R16 ;  /* 0x0036881001007387 */ /* 0x0001e40000100a00 */
[----:B------:R1:W-:Y:S02]  /*35480*/  STL.64 [R1+0x20], R20 ;  /* 0x0000201401007387 */ /* 0x0003e40000100a00 */
[----:B------:R3:W-:Y:S02]  /*35490*/  STL.64 [R1+0x28], R22 ;  /* 0x0000281601007387 */ /* 0x0007e40000100a00 */
[----:B0-----:R-:W-:-:S02]  /*354a0*/  IMAD.MOV.U32 R17, RZ, RZ, R20 ;  /* 0x000000ffff117224 */ /* 0x001fc400078e0014 */
[----:B------:R-:W-:Y:S01]  /*354b0*/  IMAD.MOV.U32 R16, RZ, RZ, R21 ;  /* 0x000000ffff107224 */ /* 0x000fe200078e0015 */
[----:B-1----:R-:W4:Y:S01]  /*354c0*/  LDL.LU R20, [R1+0x170] ;  /* 0x0001700001147983 */ /* 0x002f220000300800 */
[----:B------:R-:W4:Y:S02]  /*354d0*/  LDL.LU R21, [R1+0x174] ;  /* 0x0001740001157983 */ /* 0x000f240000300800 */
[----:B---3--:R-:W4:Y:S02]  /*354e0*/  LDL.LU R22, [R1+0x178] ;  /* 0x0001780001167983 */ /* 0x008f240000300800 */
[----:B------:R-:W4:Y:S01]  /*354f0*/  LDL.LU R23, [R1+0x17c] ;  /* 0x00017c0001177983 */ /* 0x000f220000300800 */
[----:B------:R-:W-:Y:S01]  /*35500*/  STL [R1+0x3784], R16 ;  /* 0x0037841001007387 */ /* 0x000fe20000100800 */
[----:B------:R2:W-:Y:S02]  /*35510*/  STL [R1+0x3780], R17 ;  /* 0x0037801101007387 */ /* 0x0005e40000100800 */
[----:B--2---:R-:W-:Y:S01]  /*35520*/  HMMA.16816.F32 R16, R8, R26, R4 ;  /* 0x0000001a0810723c */ /* 0x004fe20000001804 */
[----:B------:R-:W0:Y:S04]  /*35530*/  LDSM.16.M88.4 R4, [R29+0x14000] ;  /* 0x014000001d04783b */ /* 0x000e280000000200 */
[----:B------:R-:W1:Y:S11]  /*35540*/  LDSM.16.M88.4 R24, [R29+0x12000] ;  /* 0x012000001d18783b */ /* 0x000e760000000200 */
[----:B------:R-:W-:Y:S07]  /*35550*/  @!UPT UIADD3 URZ, URZ, URZ, URZ ;  /* 0x0000003f3f3ff290 */ /* 0x000fee000fffe03f */
[----:B------:R-:W-:Y:S01]  /*35560*/  STL.64 [R1+0x120], R16 ;  /* 0x0001201001007387 */ /* 0x000fe20000100a00 */
[----:B------:R0:W-:Y:S02]  /*35570*/  STL.64 [R1+0x128], R18 ;  /* 0x0001281201007387 */ /* 0x0001e40000100a00 */
[----:B0-----:R-:W-:Y:S02]  /*35580*/  IMAD.MOV.U32 R18, RZ, RZ, R5 ;  /* 0x000000ffff127224 */ /* 0x001fe400078e0005 */
[----:B------:R-:W-:Y:S01]  /*35590*/  IMAD.MOV.U32 R19, RZ, RZ, R4 ;  /* 0x000000ffff137224 */ /* 0x000fe200078e0004 */
[----:B-1----:R-:W-:Y:S01]  /*355a0*/  STL.64 [R1+0x10], R24 ;  /* 0x0000101801007387 */ /* 0x002fe20000100a00 */
[----:B------:R-:W-:Y:S02]  /*355b0*/  STL.64 [R1+0x18], R26 ;  /* 0x0000181a01007387 */ /* 0x000fe40000100a00 */
[----:B------:R-:W-:Y:S02]  /*355c0*/  STL.64 [R1], R4 ;  /* 0x0000000401007387 */ /* 0x000fe40000100a00 */
[----:B------:R-:W0:Y:S01]  /*355d0*/  LDSM.16.M88.4 R24, [R29+0x16000] ;  /* 0x016000001d18783b */ /* 0x000e220000000200 */
[----:B------:R-:W-:Y:S03]  /*355e0*/  STL.64 [R1+0x8], R6 ;  /* 0x0000080601007387 */ /* 0x000fe60000100a00 */
[----:B------:R-:W-:Y:S02]  /*355f0*/  STL [R1+0x378c], R18 ;  /* 0x00378c1201007387 */ /* 0x000fe40000100800 */
[----:B------:R-:W-:Y:S02]  /*35600*/  STL [R1+0x3788], R19 ;  /* 0x0037881301007387 */ /* 0x000fe40000100800 */
[----:B------:R-:W1:Y:S04]  /*35610*/  LDSM.16.M88.4 R16, [R29+0x18000] ;  /* 0x018000001d10783b */ /* 0x000e680000000200 */
[----:B0-----:R-:W-:Y:S01]  /*35620*/  STL [R1+0x342c], R26 ;  /* 0x00342c1a01007387 */ /* 0x001fe20000100800 */
[----:B------:R-:W-:Y:S02]  /*35630*/  STL [R1+0x3428], R27 ;  /* 0x0034281b01007387 */ /* 0x000fe40000100800 */
[----:B------:R-:W-:Y:S02]  /*35640*/  STL.64 [R1+0x3640], R24 ;  /* 0x0036401801007387 */ /* 0x000fe40000100a00 */
[----:B------:R-:W2:Y:S01]  /*35650*/  LDL.LU R4, [R1+0x190] ;  /* 0x0001900001047983 */ /* 0x000ea20000300800 */
[----:B-1----:R-:W-:Y:S01]  /*35660*/  STL.64 [R1+0xb0], R16 ;  /* 0x0000b01001007387 */ /* 0x002fe20000100a00 */
[----:B------:R-:W-:Y:S02]  /*35670*/  STL.64 [R1+0xb8], R18 ;  /* 0x0000b81201007387 */ /* 0x000fe40000100a00 */
[----:B------:R-:W0:Y:S04]  /*35680*/  LDSM.16.M88.4 R16, [R29+0x1a000] ;  /* 0x01a000001d10783b */ /* 0x000e280000000200 */
[----:B------:R-:W2:Y:S01]  /*35690*/  LDL.LU R5, [R1+0x194] ;  /* 0x0001940001057983 */ /* 0x000ea20000300800 */
[----:B------:R-:W2:Y:S01]  /*356a0*/  LDL.LU R6, [R1+0x198] ;  /* 0x0001980001067983 */ /* 0x000ea20000300800 */
[----:B------:R-:W2:Y:S02]  /*356b0*/  LDL.LU R7, [R1+0x19c] ;  /* 0x00019c0001077983 */ /* 0x000ea40000300800 */
[----:B0-----:R-:W-:-:S02]  /*356c0*/  IMAD.MOV.U32 R25, RZ, RZ, R16 ;  /* 0x000000ffff197224 */ /* 0x001fc400078e0010 */
[----:B------:R-:W-:Y:S01]  /*356d0*/  IMAD.MOV.U32 R24, RZ, RZ, R17 ;  /* 0x000000ffff187224 */ /* 0x000fe200078e0011 */
[----:B------:R-:W-:Y:S01]  /*356e0*/  STL.64 [R1+0xc0], R16 ;  /* 0x0000c01001007387 */ /* 0x000fe20000100a00 */
[----:B------:R-:W-:Y:S03]  /*356f0*/  STL.64 [R1+0xc8], R18 ;  /* 0x0000c81201007387 */ /* 0x000fe60000100a00 */
[----:B------:R-:W-:Y:S02]  /*35700*/  STL.64 [R1+0x37a0], R24 ;  /* 0x0037a01801007387 */ /* 0x000fe40000100a00 */
[----:B------:R-:W0:Y:S02]  /*35710*/  LDSM.16.M88.4 R24, [R29+0x1c000] ;  /* 0x01c000001d18783b */ /* 0x000e240000000200 */
[----:B0-----:R-:W-:Y:S02]  /*35720*/  STL.64 [R1+0xe0], R24 ;  /* 0x0000e01801007387 */ /* 0x001fe40000100a00 */
[----:B------:R-:W-:-:S02]  /*35730*/  IMAD.MOV.U32 R18, RZ, RZ, R24 ;  /* 0x000000ffff127224 */ /* 0x000fc400078e0018 */
[----:B------:R-:W-:Y:S02]  /*35740*/  STL.64 [R1+0xe8], R26 ;  /* 0x0000e81a01007387 */ /* 0x000fe40000100a00 */
[----:B------:R-:W-:Y:S02]  /*35750*/  IMAD.MOV.U32 R19, RZ, RZ, R25 ;  /* 0x000000ffff137224 */ /* 0x000fe400078e0019 */
[----:B------:R-:W0:Y:S02]  /*35760*/  LDSM.16.M88.4 R24, [R29+0x1e000] ;  /* 0x01e000001d18783b */ /* 0x000e240000000200 */
[----:B0-----:R-:W-:Y:S02]  /*35770*/  IMAD.MOV.U32 R16, RZ, RZ, R24 ;  /* 0x000000ffff107224 */ /* 0x001fe400078e0018 */
[----:B------:R-:W-:Y:S01]  /*35780*/  IMAD.MOV.U32 R17, RZ, RZ, R25 ;  /* 0x000000ffff117224 */ /* 0x000fe200078e0019 */
[----:B------:R-:W-:Y:S01]  /*35790*/  STL.64 [R1+0xf0], R24 ;  /* 0x0000f01801007387 */ /* 0x000fe20000100a00 */
[----:B------:R-:W-:Y:S02]  /*357a0*/  STL.64 [R1+0xf8], R26 ;  /* 0x0000f81a01007387 */ /* 0x000fe40000100a00 */
[----:B------:R0:W-:Y:S01]  /*357b0*/  STL.64 [R1+0x3798], R18 ;  /* 0x0037981201007387 */ /* 0x0001e20000100a00 */
[----:B------:R1:W-:Y:S04]  /*357c0*/  STL.64 [R1+0x3790], R16 ;  /* 0x0037901001007387 */ /* 0x0003e80000100a00 */
[----:B0-----:R-:W4:Y:S01]  /*357d0*/  LDL.LU.64 R18, [R1+0x48] ;  /* 0x0000480001127983 */ /* 0x001f220000300a00 */
[----:B------:R-:W-:Y:S02]  /*357e0*/  STL [R1+0x2f64], R29 ;  /* 0x002f641d01007387 */ /* 0x000fe40000100800 */
[----:B------:R-:W3:Y:S01]  /*357f0*/  LDL.LU.64 R26, [R1+0x98] ;  /* 0x00009800011a7983 */ /* 0x000ee20000300a00 */
[C---:B----4-:R-:W-:Y:S01]  /*35800*/  HMMA.16816.F32 R20, R8.reuse, R18, R20 ;  /* 0x000000120814723c */ /* 0x050fe20000001814 */
[----:B------:R0:W-:Y:S11]  /*35810*/  STL.64 [R1+0x37a8], R18 ;  /* 0x0037a81201007387 */ /* 0x0001f60000100a00 */
[----:B------:R-:W-:Y:S11]  /*35820*/  @!UPT UIADD3 URZ, URZ, URZ, URZ ;  /* 0x0000003f3f3ff290 */ /* 0x000ff6000fffe03f */
[----:B------:R-:W-:Y:S01]  /*35830*/  STL.64 [R1+0x110], R20 ;  /* 0x0001101401007387 */ /* 0x000fe20000100a00 */
[----:B------:R-:W-:Y:S02]  /*35840*/  STL.64 [R1+0x118], R22 ;  /* 0x0001181601007387 */ /* 0x000fe40000100a00 */
[----:B------:R-:W4:Y:S01]  /*35850*/  LDSM.16.MT88.4 R20, [R28+0x2080] ;  /* 0x002080001c14783b */ /* 0x000f220000004200 */
[----:B--2---:R-:W-:Y:S01]  /*35860*/  HMMA.16816.F32 R8, R8, R14, R4 ;  /* 0x0000000e0808723c */ /* 0x004fe20000001804 */
[----:B-1----:R-:W3:Y:S02]  /*35870*/  LDL.LU R16, [R1+0x1d0] ;  /* 0x0001d00001107983 */ /* 0x002ee40000300800 */
[----:B------:R-:W3:Y:S02]  /*35880*/  LDL.LU R17, [R1+0x1d4] ;  /* 0x0001d40001117983 */ /* 0x000ee40000300800 */
[----:B0-----:R-:W3:Y:S02]  /*35890*/  LDL.LU R18, [R1+0x1d8] ;  /* 0x0001d80001127983 */ /* 0x001ee40000300800 */
[----:B------:R-:W3:Y:S01]  /*358a0*/  LDL.LU R19, [R1+0x1dc] ;  /* 0x0001dc0001137983 */ /* 0x000ee20000300800 */
[----:B----4-:R0:W-:Y:S01]  /*358b0*/  STL [R1+0x35f4], R20 ;  /* 0x0035f41401007387 */ /* 0x0101e20000100800 */
[----:B------:R1:W-:Y:S02]  /*358c0*/  STL [R1+0x35f0], R21 ;  /* 0x0035f01501007387 */ /* 0x0003e40000100800 */
[----:B------:R-:W-:Y:S02]  /*358d0*/  STL [R1+0x35ec], R22 ;  /* 0x0035ec1601007387 */ /* 0x000fe40000100800 */
[----:B------:R-:W-:Y:S01]  /*358e0*/  STL [R1+0x35e8], R23 ;  /* 0x0035e81701007387 */ /* 0x000fe20000100800 */
[----:B0-----:R-:W2:Y:S01]  /*358f0*/  LDL.LU R20, [R1+0x1c0] ;  /* 0x0001c00001147983 */ /* 0x001ea20000300800 */
[----:B-1----:R-:W2:Y:S02]  /*35900*/  LDL.LU R21, [R1+0x1c4] ;  /* 0x0001c40001157983 */ /* 0x002ea40000300800 */
[----:B------:R-:W-:Y:S02]  /*35910*/  STL [R1+0x350c], R28 ;  /* 0x00350c1c01007387 */ /* 0x000fe40000100800 */
[----:B------:R-:W2:Y:S01]  /*35920*/  LDL.LU.64 R6, [R1+0x3800] ;  /* 0x0038000001067983 */ /* 0x000ea20000300a00 */
[----:B------:R-:W2:Y:S01]  /*35930*/  LDL.LU.64 R4, [R1+0x37f8] ;  /* 0x0037f80001047983 */ /* 0x000ea20000300a00 */
[----:B------:R-:W-:Y:S02]  /*35940*/  STL [R1+0x375c], R14 ;  /* 0x00375c0e01007387 */ /* 0x000fe40000100800 */
[----:B------:R-:W-:Y:S02]  /*35950*/  STL [R1+0x3758], R15 ;  /* 0x0037580f01007387 */ /* 0x000fe40000100800 */
[----:B------:R-:W-:Y:S01]  /*35960*/  STL.64 [R1+0xd0], R8 ;  /* 0x0000d00801007387 */ /* 0x000fe20000100a00 */
[----:B------:R-:W-:Y:S02]  /*35970*/  STL.64 [R1+0xd8], R10 ;  /* 0x0000d80a01007387 */ /* 0x000fe40000100a00 */
[----:B------:R-:W0:Y:S02]  /*35980*/  LDSM.16.MT88.4 R8, [R0+0x2000] ;  /* 0x002000000008783b */ /* 0x000e240000004200 */
[----:B0-----:R-:W-:Y:S02]  /*35990*/  STL [R1+0x3564], R11 ;  /* 0x0035640b01007387 */ /* 0x001fe40000100800 */
[----:B------:R0:W-:Y:S02]  /*359a0*/  STL [R1+0x37b8], R10 ;  /* 0x0037b80a01007387 */ /* 0x0001e40000100800 */
[----:B------:R3:W-:Y:S01]  /*359b0*/  STL.64 [R1+0x37b0], R8 ;  /* 0x0037b00801007387 */ /* 0x0007e20000100a00 */
[----:B0-----:R-:W2:Y:S01]  /*359c0*/  LDL.LU.64 R10, [R1+0xa8] ;  /* 0x0000a800010a7983 */ /* 0x001ea20000300a00 */
[----:B------:R-:W-:-:S02]  /*359d0*/  IMAD.MOV.U32 R22, RZ, RZ, R3 ;  /* 0x000000ffff167224 */ /* 0x000fc400078e0003 */
[----:B------:R-:W-:-:S07]  /*359e0*/  IMAD.MOV.U32 R23, RZ, RZ, R2 ;  /* 0x000000ffff177224 */ /* 0x000fce00078e0002 */
[C---:B--2---:R-:W-:Y:S11]  /*359f0*/  HMMA.16816.F32 R20, R4.reuse, R10, R20 ;  /* 0x0000000a0414723c */ /* 0x044ff60000001814 */
[----:B------:R-:W-:Y:S11]  /*35a00*/  @!UPT UIADD3 URZ, URZ, URZ, URZ ;  /* 0x0000003f3f3ff290 */ /* 0x000ff6000fffe03f */
[----:B------:R-:W-:Y:S02]  /*35a10*/  @!UPT UIADD3 URZ, URZ, URZ, URZ ;  /* 0x0000003f3f3ff290 */ /* 0x000fe4000fffe03f */
[----:B------:R-:W-:Y:S02]  /*35a20*/  IMAD.MOV.U32 R2, RZ, RZ, R22 ;  /* 0x000000ffff027224 */ /* 0x000fe400078e0016 */
[----:B------:R-:W-:Y:S02]  /*35a30*/  IMAD.MOV.U32 R0, RZ, RZ, R23 ;  /* 0x000000ffff007224 */ /* 0x000fe400078e0017 */
[----:B------:R-:W2:Y:S01]  /*35a40*/  LDL.LU.64 R22, [R1+0x78] ;  /* 0x0000780001167983 */ /* 0x000ea20000300a00 */
[----:B------:R-:W-:Y:S02]  /*35a50*/  IMAD.MOV.U32 R13, RZ, RZ, R10 ;  /* 0x000000ffff0d7224 */ /* 0x000fe400078e000a */
[----:B------:R-:W-:Y:S02]  /*35a60*/  IMAD.MOV.U32 R12, RZ, RZ, R11 ;  /* 0x000000ffff0c7224 */ /* 0x000fe400078e000b */
[----:B---3--:R-:W-:Y:S01]  /*35a70*/  HMMA.16816.F32 R8, R4, R26, R16 ;  /* 0x0000001a0408723c */ /* 0x008fe20000001810 */
[----:B------:R-:W-:-:S02]  /*35a80*/  IMAD.MOV.U32 R29, RZ, RZ, R20 ;  /* 0x000000ffff1d7224 */ /* 0x000fc400078e0014 */
[----:B------:R-:W-:Y:S01]  /*35a90*/  IMAD.MOV.U32 R3, RZ, RZ, R21 ;  /* 0x000000ffff037224 */ /* 0x000fe200078e0015 */
[----:B--2---:R0:W-:Y:S01]  /*35aa0*/  STL.64 [R1+0x37e0], R22 ;  /* 0x0037e01601007387 */ /* 0x0041e20000100a00 */
[----:B------:R-:W2:Y:S02]  /*35ab0*/  LDL.LU R20, [R1+0x1e0] ;  /* 0x0001e00001147983 */ /* 0x000ea40000300800 */
[----:B------:R-:W2:Y:S01]  /*35ac0*/  LDL.LU R21, [R1+0x1e4] ;  /* 0x0001e40001157983 */ /* 0x000ea20000300800 */
[----:B0-----:R-:W2:Y:S01]  /*35ad0*/  LDL.LU R22, [R1+0x1e8] ;  /* 0x0001e80001167983 */ /* 0x001ea20000300800 */
[----:B------:R-:W2:Y:S02]  /*35ae0*/  LDL.LU R23, [R1+0x1ec] ;  /* 0x0001ec0001177983 */ /* 0x000ea40000300800 */
[----:B------:R-:W-:Y:S02]  /*35af0*/  STL [R1+0x3764], R12 ;  /* 0x0037640c01007387 */ /* 0x000fe40000100800 */
[----:B------:R-:W-:Y:S01]  /*35b00*/  STL [R1+0x3760], R13 ;  /* 0x0037600d01007387 */ /* 0x000fe20000100800 */
[----:B------:R-:W-:Y:S01]  /*35b10*/  STL [R1+0x35b4], R0 ;  /* 0x0035b40001007387 */ /* 0x000fe20000100800 */
[----:B------:R-:W-:Y:S02]  /*35b20*/  STL [R1+0x35b0], R2 ;  /* 0x0035b00201007387 */ /* 0x000fe40000100800 */
[----:B------:R-:W-:Y:S02]  /*35b30*/  STL [R1+0x35ac], R3 ;  /* 0x0035ac0301007387 */ /* 0x000fe40000100800 */
[----:B------:R-:W-:Y:S04]  /*35b40*/  STL [R1+0x35a8], R29 ;  /* 0x0035a81d01007387 */ /* 0x000fe80000100800 */
[----:B------:R0:W-:Y:S01]  /*35b50*/  STL.64 [R1+0x140], R8 ;  /* 0x0001400801007387 */ /* 0x0001e20000100a00 */
[----:B------:R1:W-:Y:S02]  /*35b60*/  STL.64 [R1+0x148], R10 ;  /* 0x0001480a01007387 */ /* 0x0003e40000100a00 */
[----:B------:R-:W3:Y:S02]  /*35b70*/  LDL.LU R16, [R1+0x240] ;  /* 0x0002400001107983 */ /* 0x000ee40000300800 */
[----:B------:R-:W3:Y:S01]  /*35b80*/  LDL.LU R17, [R1+0x244] ;  /* 0x0002440001117983 */ /* 0x000ee20000300800 */
[----:B------:R-:W4:Y:S01]  /*35b90*/  LDL.LU R18, [R1+0x248] ;  /* 0x0002480001127983 */ /* 0x000f220000300800 */
[----:B------:R-:W4:Y:S03]  /*35ba0*/  LDL.LU R19, [R1+0x24c] ;  /* 0x00024c0001137983 */ /* 0x000f260000300800 */
[----:B0-----:R-:W2:Y:S01]  /*35bb0*/  LDL.LU R8, [R1+0x200] ;  /* 0x0002000001087983 */ /* 0x001ea20000300800 */
[----:B------:R-:W2:Y:S02]  /*35bc0*/  LDL.LU R9, [R1+0x204] ;  /* 0x0002040001097983 */ /* 0x000ea40000300800 */
[----:B-1----:R-:W2:Y:S02]  /*35bd0*/  LDL.LU R10, [R1+0x208] ;  /* 0x00020800010a7983 */ /* 0x002ea40000300800 */
[----:B------:R-:W2:Y:S02]  /*35be0*/  LDL.LU R11, [R1+0x20c] ;  /* 0x00020c00010b7983 */ /* 0x000ea40000300800 */
[----:B--2---:R-:W-:Y:S01]  /*35bf0*/  STL.64 [R1+0x37d8], R10 ;  /* 0x0037d80a01007387 */ /* 0x004fe20000100a00 */
[----:B------:R0:W-:Y:S03]  /*35c00*/  STL.64 [R1+0x37d0], R8 ;  /* 0x0037d00801007387 */ /* 0x0001e60000100a00 */
[----:B0-----:R-:W2:Y:S01]  /*35c10*/  LDL.LU R8, [R1+0x1f0] ;  /* 0x0001f00001087983 */ /* 0x001ea20000300800 */
[----:B------:R-:W2:Y:S02]  /*35c20*/  LDL.LU R9, [R1+0x1f4] ;  /* 0x0001f40001097983 */ /* 0x000ea40000300800 */
[----:B------:R-:W2:Y:S02]  /*35c30*/  LDL.LU R10, [R1+0x1f8] ;  /* 0x0001f800010a7983 */ /* 0x000ea40000300800 */
[----:B------:R-:W2:Y:S02]  /*35c40*/  LDL.LU R11, [R1+0x1fc] ;  /* 0x0001fc00010b7983 */ /* 0x000ea40000300800 */
[----:B--2---:R0:W-:Y:S01]  /*35c50*/  STL.64 [R1+0x37f0], R10 ;  /* 0x0037f00a01007387 */ /* 0x0041e20000100a00 */
[----:B------:R-:W-:Y:S03]  /*35c60*/  STL.64 [R1+0x37e8], R8 ;  /* 0x0037e80801007387 */ /* 0x000fe60000100a00 */
[----:B0-----:R-:W2:Y:S01]  /*35c70*/  LDL.LU.64 R10, [R1+0x88] ;  /* 0x00008800010a7983 */ /* 0x001ea20000300a00 */
[----:B------:R-:W-:-:S02]  /*35c80*/  IMAD.MOV.U32 R15, RZ, RZ, R27 ;  /* 0x000000ffff0f7224 */ /* 0x000fc400078e001b */
[----:B------:R-:W-:Y:S02]  /*35c90*/  IMAD.MOV.U32 R14, RZ, RZ, R26 ;  /* 0x000000ffff0e7224 */ /* 0x000fe400078e001a */
[----:B----4-:R0:W-:Y:S01]  /*35ca0*/  STL.64 [R1+0x37c8], R18 ;  /* 0x0037c81201007387 */ /* 0x0101e20000100a00 */
[----:B---3--:R-:W-:Y:S04]  /*35cb0*/  STL.64 [R1+0x37c0], R16 ;  /* 0x0037c01001007387 */ /* 0x008fe80000100a00 */
[----:B0-----:R-:W3:Y:S01]  /*35cc0*/  LDL.LU.64 R18, [R1+0x68] ;  /* 0x0000680001127983 */ /* 0x001ee20000300a00 */
[----:B------:R-:W4:Y:S02]  /*35cd0*/  LDL.LU.64 R26, [R1+0x58] ;  /* 0x00005800011a7983 */ /* 0x000f240000300a00 */
[----:B------:R0:W-:Y:S02]  /*35ce0*/  STL [R1+0x376c], R15 ;  /* 0x00376c0f01007387 */ /* 0x0001e40000100800 */
[----:B------:R1:W-:Y:S01]  /*35cf0*/  STL [R1+0x3768], R14 ;  /* 0x0037680e01007387 */ /* 0x0003e20000100800 */
[----:B--2---:R-:W-:Y:S01]  /*35d00*/  HMMA.16816.F32 R20, R4, R10, R20 ;  /* 0x0000000a0414723c */ /* 0x004fe20000001814 */
[----:B------:R-:W-:-:S02]  /*35d10*/  IMAD.MOV.U32 R12, RZ, RZ, R10 ;  /* 0x000000ffff0c7224 */ /* 0x000fc400078e000a */
[----:B------:R-:W-:Y:S02]  /*35d20*/  IMAD.MOV.U32 R13, RZ, RZ, R11 ;  /* 0x000000ffff0d7224 */ /* 0x000fe400078e000b */
[----:B------:R-:W2:Y:S01]  /*35d30*/  LDL.LU.64 R10, [R1+0x37f0] ;  /* 0x0037f000010a7983 */ /* 0x000ea20000300a00 */
[----:B------:R-:W2:Y:S11]  /*35d40*/  LDL.LU.64 R8, [R1+0x37e8] ;  /* 0x0037e80001087983 */ /* 0x000eb60000300a00 */
[----:B------:R-:W-:Y:S07]  /*35d50*/  @!UPT UIADD3 URZ, URZ, URZ, URZ ;  /* 0x0000003f3f3ff290 */ /* 0x000fee000fffe03f */
[----:B------:R-:W-:Y:S02]  /*35d60*/  IMAD.MOV.U32 R3, RZ, RZ, R22 ;  /* 0x000000ffff037224 */ /* 0x000fe400078e0016 */
[----:B------:R-:W-:Y:S02]  /*35d70*/  IMAD.MOV.U32 R29, RZ, RZ, R23 ;  /* 0x000000ffff1d7224 */ /* 0x000fe400078e0017 */
[----:B------:R-:W2:Y:S01]  /*35d80*/  LDL.LU.64 R22, [R1+0x37e0] ;  /* 0x0037e00001167983 */ /* 0x000ea20000300a00 */
[----:B------:R-:W-:Y:S02]  /*35d90*/  IMAD.MOV.U32 R2, RZ, RZ, R21 ;  /* 0x000000ffff027224 */ /* 0x000fe400078e0015 */
[----:B------:R-:W-:-:S03]  /*35da0*/  IMAD.MOV.U32 R0, RZ, RZ, R20 ;  /* 0x000000ffff007224 */ /* 0x000fc600078e0014 */
[----:B------:R-:W-:Y:S02]  /*35db0*/  STL [R1+0x377c], R2 ;  /* 0x00377c0201007387 */ /* 0x000fe40000100800 */
[----:B------:R-:W-:Y:S02]  /*35dc0*/  STL [R1+0x3778], R0 ;  /* 0x0037780001007387 */ /* 0x000fe40000100800 */
[----:B------:R3:W-:Y:S02]  /*35dd0*/  STL [R1+0x3774], R13 ;  /* 0x0037740d01007387 */ /* 0x0007e40000100800 */
[----:B------:R0:W-:Y:S01]  /*35de0*/  STL [R1+0x3770], R12 ;  /* 0x0037700c01007387 */ /* 0x0001e20000100800 */
[----:B--2---:R-:W-:Y:S01]  /*35df0*/  HMMA.16816.F32 R8, R4, R22, R8 ;  /* 0x000000160408723c */ /* 0x004fe20000001808 */
[----:B0-----:R-:W-:Y:S02]  /*35e00*/  IMAD.MOV.U32 R15, RZ, RZ, R22 ;  /* 0x000000ffff0f7224 */ /* 0x001fe400078e0016 */
[----:B-1----:R-:W-:Y:S11]  /*35e10*/  IMAD.MOV.U32 R14, RZ, RZ, R23 ;  /* 0x000000ffff0e7224 */ /* 0x002ff600078e0017 */
[----:B------:R-:W-:Y:S10]  /*35e20*/  @!UPT UIADD3 URZ, URZ, URZ, URZ ;  /* 0x0000003f3f3ff290 */ /* 0x000ff4000fffe03f */
[----:B------:R-:W-:Y:S02]  /*35e30*/  IMAD.MOV.U32 R22, RZ, RZ, R10 ;  /* 0x000000ffff167224 */ /* 0x000fe400078e000a */
[----:B------:R-:W-:Y:S02]  /*35e40*/  IMAD.MOV.U32 R23, RZ, RZ, R11 ;  /* 0x000000ffff177224 */ /* 0x000fe400078e000b */
[----:B------:R-:W-:Y:S02]  /*35e50*/  IMAD.MOV.U32 R20, RZ, RZ, R8 ;  /* 0x000000ffff147224 */ /* 0x000fe400078e0008 */
[----:B------:R-:W-:Y:S01]  /*35e60*/  IMAD.MOV.U32 R21, RZ, RZ, R9 ;  /* 0x000000ffff157224 */ /* 0x000fe200078e0009 */
[----:B------:R-:W2:Y:S01]  /*35e70*/  LDL.LU.64 R10, [R1+0x37d8] ;  /* 0x0037d800010a7983 */ /* 0x000ea20000300a00 */
[----:B------:R-:W2:Y:S02]  /*35e80*/  LDL.LU.64 R8, [R1+0x37d0] ;  /* 0x0037d00001087983 */ /* 0x000ea40000300a00 */
[----:B------:R-:W-:Y:S01]  /*35e90*/  STL.64 [R1+0x3600], R22 ;  /* 0x0036001601007387 */ /* 0x000fe20000100a00 */
[----:B------:R0:W-:Y:S01]  /*35ea0*/  STL.64 [R1+0x35f8], R20 ;  /* 0x0035f81401007387 */ /* 0x0001e20000100a00 */
[----:B---3--:R-:W-:-:S02]  /*35eb0*/  IMAD.MOV.U32 R13, RZ, RZ, R18 ;  /* 0x000000ffff0d7224 */ /* 0x008fc400078e0012 */
[----:B------:R-:W-:Y:S01]  /*35ec0*/  IMAD.MOV.U32 R12, RZ, RZ, R19 ;  /* 0x000000ffff0c7224 */ /* 0x000fe200078e0013 */
[----:B0-----:R-:W3:Y:S01]  /*35ed0*/  LDL.LU R20, [R1+0x260] ;  /* 0x0002600001147983 */ /* 0x001ee20000300800 */
[----:B------:R-:W3:Y:S02]  /*35ee0*/  LDL.LU R21, [R1+0x264] ;  /* 0x0002640001157983 */ /* 0x000ee40000300800 */
[----:B------:R-:W3:Y:S02]  /*35ef0*/  LDL.LU R22, [R1+0x268] ;  /* 0x0002680001167983 */ /* 0x000ee40000300800 */
[----:B------:R-:W3:Y:S01]  /*35f00*/  LDL.LU R23, [R1+0x26c] ;  /* 0x00026c0001177983 */ /* 0x000ee20000300800 */
[C---:B--2---:R-:W-:Y:S01]  /*35f10*/  HMMA.16816.F32 R8, R4.reuse, R18, R8 ;  /* 0x000000120408723c */ /* 0x044fe20000001808 */
[----:B------:R-:W4:Y:S01]  /*35f20*/  LDL.LU.64 R18, [R1+0x37c8] ;  /* 0x0037c80001127983 */ /* 0x000f220000300a00 */
[----:B------:R-:W4:Y:S11]  /*35f30*/  LDL.LU.64 R16, [R1+0x37c0] ;  /* 0x0037c00001107983 */ /* 0x000f360000300a00 */
[----:B------:R-:W-:Y:S10]  /*35f40*/  @!UPT UIADD3 URZ, URZ, URZ, URZ ;  /* 0x0000003f3f3ff290 */ /* 0x000ff4000fffe03f */
[----:B------:R-:W-:Y:S01]  /*35f50*/  STL [R1+0x1d4], R9 ;  /* 0x0001d40901007387 */ /* 0x000fe20000100800 */
[----:B------:R-:W-:Y:S02]  /*35f60*/  IMAD.MOV.U32 R28, RZ, RZ, R8 ;  /* 0x000000ffff1c7224 */ /* 0x000fe400078e0008 */
[----:B------:R0:W-:Y:S02]  /*35f70*/  STL.64 [R1+0x1d8], R10 ;  /* 0x0001d80a01007387 */ /* 0x0001e40000100a00 */
[----:B0-----:R-:W2:Y:S01]  /*35f80*/  LDL.LU R10, [R1+0x37b8] ;  /* 0x0037b800010a7983 */ /* 0x001ea20000300800 */
[----:B------:R-:W2:Y:S02]  /*35f90*/  LDL.LU.64 R8, [R1+0x37b0] ;  /* 0x0037b00001087983 */ /* 0x000ea40000300a00 */
[----:B------:R-:W-:Y:S01]  /*35fa0*/  STL [R1+0x3560], R28 ;  /* 0x0035601c01007387 */ /* 0x000fe20000100800 */
[C---:B----4-:R-:W-:Y:S11]  /*35fb0*/  HMMA.16816.F32 R16, R4.reuse, R26, R16 ;  /* 0x0000001a0410723c */ /* 0x050ff60000001810 */
[----:B------:R-:W-:Y:S11]  /*35fc0*/  @!UPT UIADD3 URZ, URZ, URZ, URZ ;  /* 0x0000003f3f3ff290 */ /* 0x000ff6000fffe03f */
[----:B------:R-:W-:Y:S01]  /*35fd0*/  @!UPT UIADD3 URZ, URZ, URZ, URZ ;  /* 0x0000003f3f3ff290 */ /* 0x000fe2000fffe03f */
[----:B------:R-:W-:Y:S01]  /*35fe0*/  STL.64 [R1+0x1f0], R16 ;  /* 0x0001f01001007387 */ /* 0x000fe20000100a00 */
[----:B------:R0:W-:Y:S03]  /*35ff0*/  STL.64 [R1+0x1f8], R18 ;  /* 0x0001f81201007387 */ /* 0x0001e60000100a00 */
[----:B0-----:R-:W3:Y:S01]  /*36000*/  LDL.LU.64 R18, [R1+0x37a8] ;  /* 0x0037a80001127983 */ /* 0x001ee20000300a00 */
[----:B------:R-:W-:Y:S02]  /*36010*/  IMAD.MOV.U32 R2, RZ, RZ, R26 ;  /* 0x000000ffff027224 */ /* 0x000fe400078e001a */
[----:B------:R-:W-:Y:S02]  /*36020*/  IMAD.MOV.U32 R0, RZ, RZ, R27 ;  /* 0x000000ffff007224 */ /* 0x000fe400078e001b */
[----:B------:R-:W4:Y:S01]  /*36030*/  LDL.LU.64 R24, [R1+0x37a0] ;  /* 0x0037a00001187983 */ /* 0x000f220000300a00 */
[----:B---3--:R-:W-:Y:S01]  /*36040*/  HMMA.16816.F32 R20, R4, R18, R20 ;  /* 0x000000120414723c */ /* 0x008fe20000001814 */
[----:B------:R-:W-:-:S02]  /*36050*/  IMAD.MOV.U32 R26, RZ, RZ, R18 ;  /* 0x000000ffff1a7224 */ /* 0x000fc400078e0012 */
[----:B------:R-:W-:Y:S02]  /*36060*/  IMAD.MOV.U32 R27, RZ, RZ, R19 ;  /* 0x000000ffff1b7224 */ /* 0x000fe400078e0013 */
[----:B------:R-:W3:Y:S01]  /*36070*/  LDL.LU.64 R18, [R1+0x3798] ;  /* 0x0037980001127983 */ /* 0x000ee20000300a00 */
[----:B------:R-:W2:Y:S11]  /*36080*/  LDL.LU.64 R16, [R1+0x3790] ;  /* 0x0037900001107983 */ /* 0x000eb60000300a00 */
[----:B------:R-:W-:Y:S06]  /*36090*/  @!UPT UIADD3 URZ, URZ, URZ, URZ ;  /* 0x0000003f3f3ff290 */ /* 0x000fec000fffe03f */
[----:B------:R0:W-:Y:S01]  /*360a0*/  STL [R1+0x374], R21 ;  /* 0x0003741501007387 */ /* 0x0001e20000100800 */
[----:B------:R-:W-:Y:S02]  /*360b0*/  IMAD.MOV.U32 R11, RZ, RZ, R20 ;  /* 0x000000ffff0b7224 */ /* 0x000fe400078e0014 */
[----:B------:R-:W-:Y:S02]  /*360c0*/  STL [R1+0x378], R22 ;  /* 0x0003781601007387 */ /* 0x000fe40000100800 */
[----:B------:R-:W-:Y:S02]  /*360d0*/  IMAD.MOV.U32 R28, RZ, RZ, R23 ;  /* 0x000000ffff1c7224 */ /* 0x000fe400078e0017 */
[----:B---3--:R-:W-:Y:S02]  /*360e0*/  IMAD.MOV.U32 R20, RZ, RZ, R18 ;  /* 0x000000ffff147224 */ /* 0x008fe400078e0012 */
[----:B0-----:R-:W-:Y:S01]  /*360f0*/  IMAD.MOV.U32 R21, RZ, RZ, R19 ;  /* 0x000000ffff157224 */ /* 0x001fe200078e0013 */
[----:B------:R-:W3:Y:S01]  /*36100*/  LDL.LU R18, [R1+0x378c] ;  /* 0x00378c0001127983 */ /* 0x000ee20000300800 */
[----:B------:R-:W3:Y:S03]  /*36110*/  LDL.LU R19, [R1+0x3788] ;  /* 0x0037880001137983 */ /* 0x000ee60000300800 */
[----:B------:R4:W-:Y:S01]  /*36120*/  STL.64 [R1+0x3610], R20 ;  /* 0x0036101401007387 */ /* 0x0009e20000100a00 */
[----:B--2---:R-:W-:Y:S02]  /*36130*/  STL.64 [R1+0x3570], R10 ;  /* 0x0035700a01007387 */ /* 0x004fe40000100a00 */
[----:B------:R0:W-:Y:S02]  /*36140*/  STL.64 [R1+0x3568], R8 ;  /* 0x0035680801007387 */ /* 0x0001e40000100a00 */
[----:B----4-:R-:W-:-:S02]  /*36150*/  IMAD.MOV.U32 R20, RZ, RZ, R25 ;  /* 0x000000ffff147224 */ /* 0x010fc400078e0019 */
[----:B------:R-:W-:Y:S02]  /*36160*/  IMAD.MOV.U32 R21, RZ, RZ, R24 ;  /* 0x000000ffff157224 */ /* 0x000fe400078e0018 */
[----:B0-----:R-:W-:Y:S02]  /*36170*/  IMAD.MOV.U32 R8, RZ, RZ, R16 ;  /* 0x000000ffff087224 */ /* 0x001fe400078e0010 */
[----:B------:R-:W-:Y:S01]  /*36180*/  IMAD.MOV.U32 R9, RZ, RZ, R17 ;  /* 0x000000ffff097224 */ /* 0x000fe200078e0011 */
[----:B------:R-:W2:Y:S01]  /*36190*/  LDL.LU R16, [R1+0x3784] ;  /* 0x0037840001107983 */ /* 0x000ea20000300800 */
[----:B------:R-:W4:Y:S02]  /*361a0*/  LDL.LU R17, [R1+0x3780] ;  /* 0x0037800001117983 */ /* 0x000f240000300800 */
[----:B------:R0:W-:Y:S02]  /*361b0*/  STL.64 [R1+0x3628], R20 ;  /* 0x0036281401007387 */ /* 0x0001e40000100a00 */
[----:B0-----:R-:W2:Y:S01]  /*361c0*/  LDL.LU R20, [R1+0x2f0] ;  /* 0x0002f00001147983 */ /* 0x001ea20000300800 */
[----:B------:R-:W2:Y:S02]  /*361d0*/  LDL.LU R21, [R1+0x2f4] ;  /* 0x0002f40001157983 */ /* 0x000ea40000300800 */
[----:B------:R-:W2:Y:S02]  /*361e0*/  LDL.LU R22, [R1+0x2f8] ;  /* 0x0002f80001167983 */ /* 0x000ea40000300800 */
[----:B------:R-:W2:Y:S02]  /*361f0*/  LDL.LU R23, [R1+0x2fc] ;  /* 0x0002fc0001177983 */ /* 0x000ea40000300800 */
[----:B---3--:R-:W-:-:S02]  /*36200*/  IMAD.MOV.U32 R25, RZ, RZ, R18 ;  /* 0x000000ffff197224 */ /* 0x008fc400078e0012 */
[----:B------:R-:W-:-:S05]  /*36210*/  IMAD.MOV.U32 R24, RZ, RZ, R19 ;  /* 0x000000ffff187224 */ /* 0x000fca00078e0013 */
[----:B------:R-:W-:Y:S04]  /*36220*/  STL.64 [R1+0x3658], R24 ;  /* 0x0036581801007387 */ /* 0x000fe80000100a00 */
[----:B--2---:R-:W-:Y:S01]  /*36230*/  STL.64 [R1+0x3638], R22 ;  /* 0x0036381601007387 */ /* 0x004fe20000100a00 */
[----:B------:R0:W-:Y:S03]  /*36240*/  STL.64 [R1+0x3630], R20 ;  /* 0x0036301401007387 */ /* 0x0001e60000100a00 */
[----:B0-----:R-:W2:Y:S01]  /*36250*/  LDL.LU R20, [R1+0x2d0] ;  /* 0x0002d00001147983 */ /* 0x001ea20000300800 */
[----:B------:R-:W2:Y:S02]  /*36260*/  LDL.LU R21, [R1+0x2d4] ;  /* 0x0002d40001157983 */ /* 0x000ea40000300800 */
[----:B------:R-:W3:Y:S02]  /*36270*/  LDL.LU R22, [R1+0x2d8] ;  /* 0x0002d80001167983 */ /* 0x000ee40000300800 */
[----:B------:R-:W3:Y:S01]  /*36280*/  LDL.LU R23, [R1+0x2dc] ;  /* 0x0002dc0001177983 */ /* 0x000ee20000300800 */
[----:B------:R-:W2:Y:S04]  /*36290*/  LDL.64 R24, [R1+0x10] ;  /* 0x0000100001187983 */ /* 0x000ea80000100a00 */
[----:B--2---:R4:W-:Y:S01]  /*362a0*/  STL.64 [R1+0x3670], R24 ;  /* 0x0036701801007387 */ /* 0x0049e20000100a00 */
[----:B---3--:R-:W-:Y:S02]  /*362b0*/  STL.64 [R1+0x3650], R22 ;  /* 0x0036501601007387 */ /* 0x008fe40000100a00 */
[----:B------:R0:W-:Y:S02]  /*362c0*/  STL.64 [R1+0x3648], R20 ;  /* 0x0036481401007387 */ /* 0x0001e40000100a00 */
[----:B----4-:R-:W-:-:S02]  /*362d0*/  IMAD.MOV.U32 R24, RZ, RZ, R17 ;  /* 0x000000ffff187224 */ /* 0x010fc400078e0011 */
[----:B------:R-:W-:Y:S01]  /*362e0*/  IMAD.MOV.U32 R25, RZ, RZ, R16 ;  /* 0x000000ffff197224 */ /* 0x000fe200078e0010 */
[----:B0-----:R-:W2:Y:S01]  /*362f0*/  LDL.LU R20, [R1+0x300] ;  /* 0x0003000001147983 */ /* 0x001ea20000300800 */
[----:B------:R-:W2:Y:S02]  /*36300*/  LDL.LU R21, [R1+0x304] ;  /* 0x0003040001157983 */ /* 0x000ea40000300800 */
[----:B------:R-:W3:Y:S02]  /*36310*/  LDL.LU R22, [R1+0x308] ;  /* 0x0003080001167983 */ /* 0x000ee40000300800 */
[----:B------:R-:W3:Y:S01]  /*36320*/  LDL.LU R23, [R1+0x30c] ;  /* 0x00030c0001177983 */ /* 0x000ee20000300800 */
[----:B------:R-:W-:Y:S01]  /*36330*/  STL.64 [R1+0x3698], R24 ;  /* 0x0036981801007387 */ /* 0x000fe20000100a00 */
[----:B------:R-:W4:Y:S02]  /*36340*/  LDL.LU R16, [R1+0x330] ;  /* 0x0003300001107983 */ /* 0x000f240000300800 */
[----:B------:R-:W4:Y:S02]  /*36350*/  LDL.LU R17, [R1+0x334] ;  /* 0x0003340001117983 */ /* 0x000f240000300800 */
[----:B------:R-:W2:Y:S01]  /*36360*/  LDL.LU R18, [R1+0x338] ;  /* 0x0003380001127983 */ /* 0x000ea20000300800 */
[----:B------:R-:W2:Y:S04]  /*36370*/  LDL.LU R19, [R1+0x33c] ;  /* 0x00033c0001137983 */ /* 0x000ea80000300800 */
[----:B--2---:R-:W-:Y:S01]  /*36380*/  STL.64 [R1+0x36a8], R18 ;  /* 0x0036a81201007387 */ /* 0x004fe20000100a00 */
[----:B----4-:R0:W-:Y:S02]  /*36390*/  STL.64 [R1+0x36a0], R16 ;  /* 0x0036a01001007387 */ /* 0x0101e40000100a00 */
[----:B------:R1:W-:Y:S01]  /*363a0*/  STL.64 [R1+0x36b0], R26 ;  /* 0x0036b01a01007387 */ /* 0x0003e20000100a00 */
[----:B0-----:R-:W2:Y:S01]  /*363b0*/  LDL.LU R16, [R1+0x340] ;  /* 0x0003400001107983 */ /* 0x001ea20000300800 */
[----:B------:R-:W2:Y:S02]  /*363c0*/  LDL.LU R17, [R1+0x344] ;  /* 0x0003440001117983 */ /* 0x000ea40000300800 */
[----:B------:R-:W4:Y:S02]  /*363d0*/  LDL.LU R18, [R1+0x348] ;  /* 0x0003480001127983 */ /* 0x000f240000300800 */
[----:B------:R-:W4:Y:S02]  /*363e0*/  LDL.LU R19, [R1+0x34c] ;  /* 0x00034c0001137983 */ /* 0x000f240000300800 */
[----:B-1----:R-:W-:-:S02]  /*363f0*/  IMAD.MOV.U32 R26, RZ, RZ, R2 ;  /* 0x000000ffff1a7224 */ /* 0x002fc400078e0002 */
[----:B------:R-:W-:Y:S01]  /*36400*/  IMAD.MOV.U32 R27, RZ, RZ, R0 ;  /* 0x000000ffff1b7224 */ /* 0x000fe200078e0000 */
[----:B----4-:R-:W-:Y:S01]  /*36410*/  STL.64 [R1+0x36c0], R18 ;  /* 0x0036c01201007387 */ /* 0x010fe20000100a00 */
[----:B--2---:R0:W-:Y:S02]  /*36420*/  STL.64 [R1+0x36b8], R16 ;  /* 0x0036b81001007387 */ /* 0x0041e40000100a00 */
[----:B------:R-:W2:Y:S02]  /*36430*/  LDL.LU R2, [R1+0x377c] ;  /* 0x00377c0001027983 */ /* 0x000ea40000300800 */
[----:B------:R-:W4:Y:S01]  /*36440*/  LDL.LU R0, [R1+0x3778] ;  /* 0x0037780001007983 */ /* 0x000f220000300800 */
[----:B------:R1:W-:Y:S04]  /*36450*/  STL.64 [R1+0x36c8], R26 ;  /* 0x0036c81a01007387 */ /* 0x0003e80000100a00 */
[----:B0-----:R-:W2:Y:S01]  /*36460*/  LDL.LU R16, [R1+0x2c0] ;  /* 0x0002c00001107983 */ /* 0x001ea20000300800 */
[----:B------:R-:W2:Y:S02]  /*36470*/  LDL.LU R17, [R1+0x2c4] ;  /* 0x0002c40001117983 */ /* 0x000ea40000300800 */
[----:B------:R-:W2:Y:S02]  /*36480*/  LDL.LU R18, [R1+0x2c8] ;  /* 0x0002c80001127983 */ /* 0x000ea40000300800 */
[----:B------:R-:W2:Y:S02]  /*36490*/  LDL.LU R19, [R1+0x2cc] ;  /* 0x0002cc0001137983 */ /* 0x000ea40000300800 */
[----:B-1----:R-:W-:-:S02]  /*364a0*/  IMAD.MOV.U32 R26, RZ, RZ, R13 ;  /* 0x000000ffff1a7224 */ /* 0x002fc400078e000d */
[----:B------:R-:W-:Y:S01]  /*364b0*/  IMAD.MOV.U32 R27, RZ, RZ, R12 ;  /* 0x000000ffff1b7224 */ /* 0x000fe200078e000c */
[----:B--2---:R-:W-:Y:S01]  /*364c0*/  STL.64 [R1+0x36d8], R18 ;  /* 0x0036d81201007387 */ /* 0x004fe20000100a00 */
[----:B------:R-:W-:Y:S02]  /*364d0*/  STL.64 [R1+0x36d0], R16 ;  /* 0x0036d01001007387 */ /* 0x000fe40000100a00 */
[----:B------:R-:W2:Y:S02]  /*364e0*/  LDL.LU R13, [R1+0x3774] ;  /* 0x00377400010d7983 */ /* 0x000ea40000300800 */
[----:B------:R-:W3:Y:S01]  /*364f0*/  LDL.LU R12, [R1+0x3770] ;  /* 0x00377000010c7983 */ /* 0x000ee20000300800 */
[----:B------:R0:W-:Y:S02]  /*36500*/  STL.64 [R1+0x36e0], R26 ;  /* 0x0036e01a01007387 */ /* 0x0001e40000100a00 */
[----:B0-----:R-:W-:Y:S02]  /*36510*/  IMAD.MOV.U32 R26, RZ, RZ, R15 ;  /* 0x000000ffff1a7224 */ /* 0x001fe400078e000f */
[----:B------:R-:W-:Y:S01]  /*36520*/  IMAD.MOV.U32 R27, RZ, RZ, R14 ;  /* 0x000000ffff1b7224 */ /* 0x000fe200078e000e */
[----:B------:R-:W4:Y:S01]  /*36530*/  LDL.LU R15, [R1+0x376c] ;  /* 0x00376c00010f7983 */ /* 0x000f220000300800 */
[----:B------:R-:W4:Y:S03]  /*36540*/  LDL.LU R14, [R1+0x3768] ;  /* 0x00376800010e7983 */ /* 0x000f260000300800 */
[----:B------:R2:W-:Y:S01]  /*36550*/  STL.64 [R1+0x36f8], R26 ;  /* 0x0036f81a01007387 */ /* 0x0005e20000100a00 */
[----:B------:R-:W4:Y:S02]  /*36560*/  LDL.LU R16, [R1+0x2a0] ;  /* 0x0002a00001107983 */ /* 0x000f240000300800 */
[----:B------:R-:W4:Y:S02]  /*36570*/  LDL.LU R17, [R1+0x2a4] ;  /* 0x0002a40001117983 */ /* 0x000f240000300800 */
[----:B------:R-:W4:Y:S01]  /*36580*/  LDL.LU R18, [R1+0x2a8] ;  /* 0x0002a80001127983 */ /* 0x000f220000300800 */
[----:B------:R-:W4:Y:S01]  /*36590*/  LDL.LU R19, [R1+0x2ac] ;  /* 0x0002ac0001137983 */ /* 0x000f220000300800 */
[----:B--2---:R-:W-:-:S02]  /*365a0*/  IMAD.MOV.U32 R27, RZ, RZ, R13 ;  /* 0x000000ffff1b7224 */ /* 0x004fc400078e000d */
[----:B---3--:R-:W-:Y:S02]  /*365b0*/  IMAD.MOV.U32 R26, RZ, RZ, R12 ;  /* 0x000000ffff1a7224 */ /* 0x008fe400078e000c */
[----:B------:R-:W2:Y:S01]  /*365c0*/  LDL.LU R12, [R1+0x3764] ;  /* 0x00376400010c7983 */ /* 0x000ea20000300800 */
[----:B------:R-:W3:Y:S02]  /*365d0*/  LDL.LU R13, [R1+0x3760] ;  /* 0x00376000010d7983 */ /* 0x000ee40000300800 */
[----:B------:R-:W-:Y:S01]  /*365e0*/  STL.64 [R1+0x3710], R26 ;  /* 0x0037101a01007387 */ /* 0x000fe20000100a00 */
[----:B----4-:R-:W-:Y:S01]  /*365f0*/  STL.64 [R1+0x36f0], R18 ;  /* 0x0036f01201007387 */ /* 0x010fe20000100a00 */
[----:B------:R0:W-:Y:S03]  /*36600*/  STL.64 [R1+0x36e8], R16 ;  /* 0x0036e81001007387 */ /* 0x0001e60000100a00 */
[----:B0-----:R-:W4:Y:S01]  /*36610*/  LDL.LU R16, [R1+0x290] ;  /* 0x0002900001107983 */ /* 0x001f220000300800 */
[----:B------:R-:W4:Y:S02]  /*36620*/  LDL.LU R17, [R1+0x294] ;  /* 0x0002940001117983 */ /* 0x000f240000300800 */
[----:B------:R-:W2:Y:S02]  /*36630*/  LDL.LU R18, [R1+0x298] ;  /* 0x0002980001127983 */ /* 0x000ea40000300800 */
[----:B------:R-:W2:Y:S02]  /*36640*/  LDL.LU R19, [R1+0x29c] ;  /* 0x00029c0001137983 */ /* 0x000ea40000300800 */
[----:B------:R-:W-:-:S02]  /*36650*/  IMAD.MOV.U32 R26, RZ, RZ, R14 ;  /* 0x000000ffff1a7224 */ /* 0x000fc400078e000e */
[----:B------:R-:W-:Y:S01]  /*36660*/  IMAD.MOV.U32 R27, RZ, RZ, R15 ;  /* 0x000000ffff1b7224 */ /* 0x000fe200078e000f */
[----:B------:R-:W3:Y:S01]  /*36670*/  LDL.LU R14, [R1+0x375c] ;  /* 0x00375c00010e7983 */ /* 0x000ee20000300800 */
[----:B------:R-:W3:Y:S03]  /*36680*/  LDL.LU R15, [R1+0x3758] ;  /* 0x00375800010f7983 */ /* 0x000ee60000300800 */
[----:B------:R-:W-:Y:S04]  /*36690*/  STL.64 [R1+0x3728], R26 ;  /* 0x0037281a01007387 */ /* 0x000fe80000100a00 */
[----:B--2---:R-:W-:Y:S01]  /*366a0*/  STL.64 [R1+0x3708], R18 ;  /* 0x0037081201007387 */ /* 0x004fe20000100a00 */
[----:B----4-:R0:W-:Y:S03]  /*366b0*/  STL.64 [R1+0x3700], R16 ;  /* 0x0037001001007387 */ /* 0x0101e60000100a00 */
[----:B0-----:R-:W2:Y:S01]  /*366c0*/  LDL.LU R16, [R1+0x250] ;  /* 0x0002500001107983 */ /* 0x001ea20000300800 */
[----:B------:R-:W2:Y:S02]  /*366d0*/  LDL.LU R17, [R1+0x254] ;  /* 0x0002540001117983 */ /* 0x000ea40000300800 */
[----:B------:R-:W4:Y:S02]  /*366e0*/  LDL.LU R18, [R1+0x258] ;  /* 0x0002580001127983 */ /* 0x000f240000300800 */
[----:B------:R-:W4:Y:S02]  /*366f0*/  LDL.LU R19, [R1+0x25c] ;  /* 0x00025c0001137983 */ /* 0x000f240000300800 */
[----:B---3--:R-:W-:-:S02]  /*36700*/  IMAD.MOV.U32 R26, RZ, RZ, R13 ;  /* 0x000000ffff1a7224 */ /* 0x008fc400078e000d */
[----:B------:R-:W-:-:S05]  /*36710*/  IMAD.MOV.U32 R27, RZ, RZ, R12 ;  /* 0x000000ffff1b7224 */ /* 0x000fca00078e000c */
[----:B------:R0:W-:Y:S01]  /*36720*/  STL.64 [R1+0x3750], R26 ;  /* 0x0037501a01007387 */ /* 0x0001e20000100a00 */
[----:B------:R-:W3:Y:S02]  /*36730*/  LDL.LU R24, [R1+0x230] ;  /* 0x0002300001187983 */ /* 0x000ee40000300800 */
[----:B------:R-:W3:Y:S01]  /*36740*/  LDL.LU R25, [R1+0x234] ;  /* 0x0002340001197983 */ /* 0x000ee20000300800 */
[----:B0-----:R-:W3:Y:S01]  /*36750*/  LDL.LU R26, [R1+0x238] ;  /* 0x00023800011a7983 */ /* 0x001ee20000300800 */
[----:B------:R-:W3:Y:S03]  /*36760*/  LDL.LU R27, [R1+0x23c] ;  /* 0x00023c00011b7983 */ /* 0x000ee60000300800 */
[----:B----4-:R-:W-:Y:S01]  /*36770*/  STL.64 [R1+0x3720], R18 ;  /* 0x0037201201007387 */ /* 0x010fe20000100a00 */
[----:B--2---:R0:W-:Y:S03]  /*36780*/  STL.64 [R1+0x3718], R16 ;  /* 0x0037181001007387 */ /* 0x0041e60000100a00 */
[----:B0-----:R-:W2:Y:S01]  /*36790*/  LDL.LU R16, [R1+0x210] ;  /* 0x0002100001107983 */ /* 0x001ea20000300800 */
[----:B------:R-:W2:Y:S02]  /*367a0*/  LDL.LU R17, [R1+0x214] ;  /* 0x0002140001117983 */ /* 0x000ea40000300800 */
[----:B------:R-:W4:Y:S02]  /*367b0*/  LDL.LU R18, [R1+0x218] ;  /* 0x0002180001127983 */ /* 0x000f240000300800 */
[----:B------:R-:W4:Y:S02]  /*367c0*/  LDL.LU R19, [R1+0x21c] ;  /* 0x00021c0001137983 */ /* 0x000f240000300800 */
[----:B----4-:R-:W-:Y:S01]  /*367d0*/  STL.64 [R1+0x3738], R18 ;  /* 0x0037381201007387 */ /* 0x010fe20000100a00 */
[----:B--2---:R0:W-:Y:S03]  /*367e0*/  STL.64 [R1+0x3730], R16 ;  /* 0x0037301001007387 */ /* 0x0041e60000100a00 */
[----:B0-----:R-:W2:Y:S01]  /*367f0*/  LDL.LU R16, [R1+0x220] ;  /* 0x0002200001107983 */ /* 0x001ea20000300800 */
[----:B------:R-:W2:Y:S02]  /*36800*/  LDL.LU R17, [R1+0x224] ;  /* 0x0002240001117983 */ /* 0x000ea40000300800 */
[----:B------:R-:W2:Y:S02]  /*36810*/  LDL.LU R18, [R1+0x228] ;  /* 0x0002280001127983 */ /* 0x000ea40000300800 */
[----:B------:R-:W2:Y:S01]  /*36820*/  LDL.LU R19, [R1+0x22c] ;  /* 0x00022c0001137983 */ /* 0x000ea20000300800 */
[----:B------:R-:W-:Y:S01]  /*36830*/  STL.64 [R1+0x3668], R22 ;  /* 0x0036681601007387 */ /* 0x000fe20000100a00 */
[----:B------:R0:W-:Y:S03]  /*36840*/  STL.64 [R1+0x3660], R20 ;  /* 0x0036601401007387 */ /* 0x0001e60000100a00 */
[----:B0-----:R-:W4:Y:S01]  /*36850*/  LDL.LU R20, [R1+0x310] ;  /* 0x0003100001147983 */ /* 0x001f220000300800 */
[----:B------:R-:W4:Y:S02]  /*36860*/  LDL.LU R21, [R1+0x314] ;  /* 0x0003140001157983 */ /* 0x000f240000300800 */
[----:B------:R-:W2:Y:S02]  /*36870*/  LDL.LU R22, [R1+0x318] ;  /* 0x0003180001167983 */ /* 0x000ea40000300800 */
[----:B------:R-:W2:Y:S01]  /*36880*/  LDL.LU R23, [R1+0x31c] ;  /* 0x00031c0001177983 */ /* 0x000ea20000300800 */
[----:B---3--:R-:W-:Y:S01]  /*36890*/  HMMA.16816.F32 R4, R4, R14, R24 ;  /* 0x0000000e0404723c */ /* 0x008fe20000001818 */
[----:B--2---:R-:W-:Y:S01]  /*368a0*/  STL.64 [R1+0x3680], R22 ;  /* 0x0036801601007387 */ /* 0x004fe20000100a00 */
[----:B----4-:R0:W-:Y:S03]  /*368b0*/  STL.64 [R1+0x3678], R20 ;  /* 0x0036781401007387 */ /* 0x0101e60000100a00 */
[----:B0-----:R-:W2:Y:S01]  /*368c0*/  LDL.LU R20, [R1+0x320] ;  /* 0x0003200001147983 */ /* 0x001ea20000300800 */
[----:B------:R-:W2:Y:S02]  /*368d0*/  LDL.LU R21, [R1+0x324] ;  /* 0x0003240001157983 */ /* 0x000ea40000300800 */
[----:B------:R-:W2:Y:S02]  /*368e0*/  LDL.LU R22, [R1+0x328] ;  /* 0x0003280001167983 */ /* 0x000ea40000300800 */
[----:B------:R-:W2:Y:S01]  /*368f0*/  LDL.LU R23, [R1+0x32c] ;  /* 0x00032c0001177983 */ /* 0x000ea20000300800 */
[----:B------:R0:W-:Y:S04]  /*36900*/  STL.64 [R1+0x3608], R8 ;  /* 0x0036080801007387 */ /* 0x0001e80000100a00 */
[----:B0-----:R-:W3:Y:S01]  /*36910*/  LDL.LU R8, [R1+0x2b0] ;  /* 0x0002b00001087983 */ /* 0x001ee20000300800 */
[----:B------:R-:W3:Y:S02]  /*36920*/  LDL.LU R9, [R1+0x2b4] ;  /* 0x0002b40001097983 */ /* 0x000ee40000300800 */
[----:B------:R-:W4:Y:S02]  /*36930*/  LDL.LU R10, [R1+0x2b8] ;  /* 0x0002b800010a7983 */ /* 0x000f240000300800 */
[----:B------:R-:W4:Y:S02]  /*36940*/  LDL.LU R11, [R1+0x2bc] ;  /* 0x0002bc00010b7983 */ /* 0x000f240000300800 */
[----:B------:R-:W-:-:S02]  /*36950*/  IMAD.MOV.U32 R25, RZ, RZ, R14 ;  /* 0x000000ffff197224 */ /* 0x000fc400078e000e */
[----:B------:R-:W-:Y:S01]  /*36960*/  IMAD.MOV.U32 R24, RZ, RZ, R15 ;  /* 0x000000ffff187224 */ /* 0x000fe200078e000f */
[----:B----4-:R-:W-:Y:S01]  /*36970*/  STL.64 [R1+0x3620], R10 ;  /* 0x0036200a01007387 */ /* 0x010fe20000100a00 */
[----:B---3--:R0:W-:Y:S03]  /*36980*/  STL.64 [R1+0x3618], R8 ;  /* 0x0036180801007387 */ /* 0x0081e60000100a00 */
[----:B0-----:R-:W3:Y:S01]  /*36990*/  LDL.LU R8, [R1+0x2e0] ;  /* 0x0002e00001087983 */ /* 0x001ee20000300800 */
[----:B------:R-:W3:Y:S02]  /*369a0*/  LDL.LU R9, [R1+0x2e4] ;  /* 0x0002e40001097983 */ /* 0x000ee40000300800 */
[----:B------:R-:W3:Y:S02]  /*369b0*/  LDL.LU R10, [R1+0x2e8] ;  /* 0x0002e800010a7983 */ /* 0x000ee40000300800 */
[----:B------:R-:W3:Y:S01]  /*369c0*/  LDL.LU R11, [R1+0x2ec] ;  /* 0x0002ec00010b7983 */ /* 0x000ee20000300800 */
[----:B------:R-:W4:Y:S01]  /*369d0*/  LDL.LU.64 R26, [R1+0x3750] ;  /* 0x00375000011a7983 */ /* 0x000f220000300a00 */
[----:B------:R-:W-:Y:S02]  /*369e0*/  STL.64 [R1+0x360], R4 ;  /* 0x0003600401007387 */ /* 0x000fe40000100a00 */
[----:B------:R0:W-:Y:S02]  /*369f0*/  STL.64 [R1+0x368], R6 ;  /* 0x0003680601007387 */ /* 0x0001e40000100a00 */
[----:B------:R-:W4:Y:S01]  /*36a00*/  LDL.LU.64 R14, [R1+0x3748] ;  /* 0x00374800010e7983 */ /* 0x000f220000300a00 */
[----:B------:R-:W4:Y:S01]  /*36a10*/  LDL.LU.64 R12, [R1+0x3740] ;  /* 0x00374000010c7983 */ /* 0x000f220000300a00 */
[----:B0-----:R-:W-:-:S02]  /*36a20*/  IMAD.MOV.U32 R6, RZ, RZ, R25 ;  /* 0x000000ffff067224 */ /* 0x001fc400078e0019 */
[----:B------:R-:W-:Y:S02]  /*36a30*/  IMAD.MOV.U32 R7, RZ, RZ, R24 ;  /* 0x000000ffff077224 */ /* 0x000fe400078e0018 */
[C---:B----4-:R-:W-:Y:S01]  /*36a40*/  HMMA.16816.F32 R24, R12.reuse, R26, R16 ;  /* 0x0000001a0c18723c */ /* 0x050fe20000001810 */
[----:B------:R-:W4:Y:S01]  /*36a50*/  LDL.LU.64 R18, [R1+0x3738] ;  /* 0x0037380001127983 */ /* 0x000f220000300a00 */
[----:B------:R-:W4:Y:S11]  /*36a60*/  LDL.LU.64 R16, [R1+0x3730] ;  /* 0x0037300001107983 */ /* 0x000f360000300a00 */
[----:B------:R-:W-:Y:S10]  /*36a70*/  @!UPT UIADD3 URZ, URZ, URZ, URZ ;  /* 0x0000003f3f3ff290 */ /* 0x000ff4000fffe03f */
[----:B------:R-:W-:Y:S01]  /*36a80*/  STL.64 [R1+0x350], R24 ;  /* 0x0003501801007387 */ /* 0x000fe20000100a00 */
        /* <DEDUP_REMOVED lines=41> */
[----:B------:R0:W-:Y:S01]  /*36d20*/  STL.64 [R1+0x230], R24 ;  /* 0x0002301801007387 */ /* 0x0001e20000100a00 */
[----:B------:R-:W-:Y:S03]  /*36d30*/  STL.64 [R1+0x238], R26 ;  /* 0x0002381a01007387 */ /* 0x000fe60000100a00 */
[----:B0-----:R-:W2:Y:S01]  /*36d40*/  LDL.LU.64 R24, [R1+0x3698] ;  /* 0x0036980001187983 */ /* 0x001ea20000300a00 */
[----:B----4-:R-:W-:Y:S03]  /*36d50*/  HMMA.16816.F32 R12, R12, R6, R16 ;  /* 0x000000060c0c723c */ /* 0x010fe60000001810 */
[----:B------:R-:W2:Y:S01]  /*36d60*/  LDL.LU.64 R18, [R1+0x3690] ;  /* 0x0036900001127983 */ /* 0x000ea20000300a00 */
[----:B------:R-:W2:Y:S02]  /*36d70*/  LDL.LU.64 R16, [R1+0x3688] ;  /* 0x0036880001107983 */ /* 0x000ea40000300a00 */
[----:B------:R-:W4:Y:S11]  /*36d80*/  LDL.LU R4, [R1+0x1b0] ;  /* 0x0001b00001047983 */ /* 0x000f360000300800 */
[----:B------:R-:W-:Y:S06]  /*36d90*/  @!UPT UIADD3 URZ, URZ, URZ, URZ ;  /* 0x0000003f3f3ff290 */ /* 0x000fec000fffe03f */
[----:B------:R0:W-:Y:S01]  /*36da0*/  STL.64 [R1+0x210], R12 ;  /* 0x0002100c01007387 */ /* 0x0001e20000100a00 */
[----:B------:R-:W-:Y:S02]  /*36db0*/  STL.64 [R1+0x218], R14 ;  /* 0x0002180e01007387 */ /* 0x000fe40000100a00 */
[----:B------:R-:W4:Y:S02]  /*36dc0*/  LDL.LU R5, [R1+0x1b4] ;  /* 0x0001b40001057983 */ /* 0x000f240000300800 */
[----:B------:R-:W4:Y:S01]  /*36dd0*/  LDL.LU R6, [R1+0x1b8] ;  /* 0x0001b80001067983 */ /* 0x000f220000300800 */
[----:B------:R-:W4:Y:S04]  /*36de0*/  LDL.LU R7, [R1+0x1bc] ;  /* 0x0001bc0001077983 */ /* 0x000f280000300800 */
[----:B0-----:R-:W3:Y:S01]  /*36df0*/  LDL.LU.64 R12, [R1+0xb0] ;  /* 0x0000b000010c7983 */ /* 0x001ee20000300a00 */
[C---:B--2---:R-:W-:Y:S03]  /*36e00*/  HMMA.16816.F32 R24, R16.reuse, R24, R20 ;  /* 0x000000181018723c */ /* 0x044fe60000001814 */
[----:B------:R-:W2:Y:S01]  /*36e10*/  LDL.LU.64 R22, [R1+0x3680] ;  /* 0x0036800001167983 */ /* 0x000ea20000300a00 */
[----:B------:R-:W2:Y:S11]  /*36e20*/  LDL.LU.64 R20, [R1+0x3678] ;  /* 0x0036780001147983 */ /* 0x000eb60000300a00 */
[----:B------:R-:W-:Y:S08]  /*36e30*/  @!UPT UIADD3 URZ, URZ, URZ, URZ ;  /* 0x0000003f3f3ff290 */ /* 0x000ff0000fffe03f */
[----:B------:R0:W-:Y:S01]  /*36e40*/  STL.64 [R1+0x220], R24 ;  /* 0x0002201801007387 */ /* 0x0001e20000100a00 */
[----:B------:R-:W-:Y:S03]  /*36e50*/  STL.64 [R1+0x228], R26 ;  /* 0x0002281a01007387 */ /* 0x000fe60000100a00 */
[----:B0-----:R-:W2:Y:S02]  /*36e60*/  LDL.LU.64 R24, [R1+0x3670] ;  /* 0x0036700001187983 */ /* 0x001ea40000300a00 */
[C---:B--2---:R-:W-:Y:S01]  /*36e70*/  HMMA.16816.F32 R20, R16.reuse, R24, R20 ;  /* 0x000000181014723c */ /* 0x044fe20000001814 */
[----:B------:R-:W-:Y:S02]  /*36e80*/  IMAD.MOV.U32 R15, RZ, RZ, R24 ;  /* 0x000000ffff0f7224 */ /* 0x000fe400078e0018 */
[----:B------:R-:W-:Y:S11]  /*36e90*/  IMAD.MOV.U32 R14, RZ, RZ, R25 ;  /* 0x000000ffff0e7224 */ /* 0x000ff600078e0019 */
[----:B------:R-:W-:Y:S09]  /*36ea0*/  @!UPT UIADD3 URZ, URZ, URZ, URZ ;  /* 0x0000003f3f3ff290 */ /* 0x000ff2000fffe03f */
[----:B------:R-:W-:Y:S01]  /*36eb0*/  STL.64 [R1+0x2a0], R20 ;  /* 0x0002a01401007387 */ /* 0x000fe20000100a00 */
[----:B------:R0:W-:Y:S03]  /*36ec0*/  STL.64 [R1+0x2a8], R22 ;  /* 0x0002a81601007387 */ /* 0x0001e60000100a00 */
[----:B0-----:R-:W2:Y:S01]  /*36ed0*/  LDL.LU.64 R22, [R1+0x3668] ;  /* 0x0036680001167983 */ /* 0x001ea20000300a00 */
[----:B------:R-:W2:Y:S02]  /*36ee0*/  LDL.LU.64 R20, [R1+0x3660] ;  /* 0x0036600001147983 */ /* 0x000ea40000300a00 */
[----:B------:R-:W2:Y:S02]  /*36ef0*/  LDL.LU.64 R24, [R1+0x3658] ;  /* 0x0036580001187983 */ /* 0x000ea40000300a00 */
[C---:B--2---:R-:W-:Y:S01]  /*36f00*/  HMMA.16816.F32 R24, R16.reuse, R24, R20 ;  /* 0x000000181018723c */ /* 0x044fe20000001814 */
[----:B------:R-:W2:Y:S01]  /*36f10*/  LDL.LU.64 R22, [R1+0x3650] ;  /* 0x0036500001167983 */ /* 0x000ea20000300a00 */
[----:B------:R-:W2:Y:S11]  /*36f20*/  LDL.LU.64 R20, [R1+0x3648] ;  /* 0x0036480001147983 */ /* 0x000eb60000300a00 */
[----:B------:R-:W-:Y:S10]  /*36f30*/  @!UPT UIADD3 URZ, URZ, URZ, URZ ;  /* 0x0000003f3f3ff290 */ /* 0x000ff4000fffe03f */
[----:B------:R0:W-:Y:S01]  /*36f40*/  STL.64 [R1+0x2c0], R24 ;  /* 0x0002c01801007387 */ /* 0x0001e20000100a00 */
[----:B------:R-:W-:Y:S03]  /*36f50*/  STL.64 [R1+0x2c8], R26 ;  /* 0x0002c81a01007387 */ /* 0x000fe60000100a00 */
[----:B0-----:R-:W2:Y:S02]  /*36f60*/  LDL.LU.64 R24, [R1+0x3640] ;  /* 0x0036400001187983 */ /* 0x001ea40000300a00 */
[C---:B--2---:R-:W-:Y:S11]  /*36f70*/  HMMA.16816.F32 R20, R16.reuse, R24, R20 ;  /* 0x000000181014723c */ /* 0x044ff60000001814 */
[----:B------:R-:W-:Y:S11]  /*36f80*/  @!UPT UIADD3 URZ, URZ, URZ, URZ ;  /* 0x0000003f3f3ff290 */ /* 0x000ff6000fffe03f */
[----:B------:R-:W-:Y:S01]  /*36f90*/  @!UPT UIADD3 URZ, URZ, URZ, URZ ;  /* 0x0000003f3f3ff290 */ /* 0x000fe2000fffe03f */
[----:B------:R-:W-:Y:S01]  /*36fa0*/  STL.64 [R1+0x2d0], R20 ;  /* 0x0002d01401007387 */ /* 0x000fe20000100a00 */
[----:B------:R0:W-:Y:S03]  /*36fb0*/  STL.64 [R1+0x2d8], R22 ;  /* 0x0002d81601007387 */ /* 0x0001e60000100a00 */
[----:B0-----:R-:W3:Y:S01]  /*36fc0*/  LDL.LU.64 R22, [R1+0x3638] ;  /* 0x0036380001167983 */ /* 0x001ee20000300a00 */
[----:B------:R-:W3:Y:S02]  /*36fd0*/  LDL.LU.64 R20, [R1+0x3630] ;  /* 0x0036300001147983 */ /* 0x000ee40000300a00 */
[----:B---3--:R-:W-:Y:S11]  /*36fe0*/  HMMA.16816.F32 R20, R16, R12, R20 ;  /* 0x0000000c1014723c */ /* 0x008ff60000001814 */
[----:B------:R-:W-:Y:S11]  /*36ff0*/  @!UPT UIADD3 URZ, URZ, URZ, URZ ;  /* 0x0000003f3f3ff290 */ /* 0x000ff6000fffe03f */
[----:B------:R-:W-:Y:S01]  /*37000*/  @!UPT UIADD3 URZ, URZ, URZ, URZ ;  /* 0x0000003f3f3ff290 */ /* 0x000fe2000fffe03f */
[----:B------:R0:W-:Y:S01]  /*37010*/  STL [R1+0x2f0], R20 ;  /* 0x0002f01401007387 */ /* 0x0001e20000100800 */
[----:B------:R-:W-:Y:S02]  /*37020*/  IMAD.MOV.U32 R26, RZ, RZ, R21 ;  /* 0x000000ffff1a7224 */ /* 0x000fe400078e0015 */
[----:B------:R-:W-:Y:S01]  /*37030*/  STL [R1+0x2fc], R23 ;  /* 0x0002fc1701007387 */ /* 0x000fe20000100800 */
[----:B0-----:R-:W2:Y:S01]  /*37040*/  LDL.LU.64 R20, [R1+0x3628] ;  /* 0x0036280001147983 */ /* 0x001ea20000300a00 */
[----:B------:R-:W-:Y:S02]  /*37050*/  IMAD.MOV.U32 R27, RZ, RZ, R22 ;  /* 0x000000ffff1b7224 */ /* 0x000fe400078e0016 */
[----:B------:R0:W-:Y:S02]  /*37060*/  STL.64 [R1+0x35b8], R12 ;  /* 0x0035b80c01007387 */ /* 0x0001e40000100a00 */
[----:B0-----:R-:W-:Y:S02]  /*37070*/  IMAD.MOV.U32 R12, RZ, RZ, R15 ;  /* 0x000000ffff0c7224 */ /* 0x001fe400078e000f */
[----:B------:R-:W-:-:S05]  /*37080*/  IMAD.MOV.U32 R13, RZ, RZ, R14 ;  /* 0x000000ffff0d7224 */ /* 0x000fca00078e000e */
[----:B------:R0:W-:Y:S04]  /*37090*/  STL.64 [R1+0x35d0], R12 ;  /* 0x0035d00c01007387 */ /* 0x0001e80000100a00 */
[----:B0-----:R-:W3:Y:S01]  /*370a0*/  LDL.64 R12, [R1+0x20] ;  /* 0x00002000010c7983 */ /* 0x001ee20000100a00 */
[----:B------:R-:W-:Y:S02]  /*370b0*/  STL [R1+0x3434], R27 ;  /* 0x0034341b01007387 */ /* 0x000fe40000100800 */
[----:B------:R-:W-:Y:S01]  /*370c0*/  STL [R1+0x3430], R26 ;  /* 0x0034301a01007387 */ /* 0x000fe20000100800 */
[C---:B--2---:R-:W-:Y:S01]  /*370d0*/  HMMA.16816.F32 R20, R16.reuse, R20, R8 ;  /* 0x000000141014723c */ /* 0x044fe20000001808 */
[----:B------:R-:W2:Y:S01]  /*370e0*/  LDL.LU.64 R10, [R1+0x3620] ;  /* 0x00362000010a7983 */ /* 0x000ea20000300a00 */
[----:B------:R-:W2:Y:S11]  /*370f0*/  LDL.LU.64 R8, [R1+0x3618] ;  /* 0x0036180001087983 */ /* 0x000eb60000300a00 */
[----:B------:R-:W-:Y:S10]  /*37100*/  @!UPT UIADD3 URZ, URZ, URZ, URZ ;  /* 0x0000003f3f3ff290 */ /* 0x000ff4000fffe03f */
[----:B------:R0:W-:Y:S01]  /*37110*/  STL.64 [R1+0x300], R20 ;  /* 0x0003001401007387 */ /* 0x0001e20000100a00 */
[----:B------:R2:W-:Y:S03]  /*37120*/  STL.64 [R1+0x308], R22 ;  /* 0x0003081601007387 */ /* 0x0005e60000100a00 */
[----:B0-----:R-:W2:Y:S02]  /*37130*/  LDL.LU.64 R20, [R1+0x3610] ;  /* 0x0036100001147983 */ /* 0x001ea40000300a00 */
[C---:B--2---:R-:W-:Y:S02]  /*37140*/  HMMA.16816.F32 R20, R16.reuse, R20, R8 ;  /* 0x000000141014723c */ /* 0x044fe40000001808 */
[----:B------:R-:W4:Y:S11]  /*37150*/  LDL.LU.64 R8, [R1+0x3608] ;  /* 0x0036080001087983 */ /* 0x000f360000300a00 */
[----:B------:R-:W-:Y:S11]  /*37160*/  @!UPT UIADD3 URZ, URZ, URZ, URZ ;  /* 0x0000003f3f3ff290 */ /* 0x000ff6000fffe03f */
[----:B------:R-:W-:Y:S02]  /*37170*/  IMAD.MOV.U32 R27, RZ, RZ, R22 ;  /* 0x000000ffff1b7224 */ /* 0x000fe400078e0016 */
[----:B------:R-:W-:Y:S01]  /*37180*/  IMAD.MOV.U32 R26, RZ, RZ, R23 ;  /* 0x000000ffff1a7224 */ /* 0x000fe200078e0017 */
[----:B------:R0:W-:Y:S01]  /*37190*/  STL.64 [R1+0x2e0], R20 ;  /* 0x0002e01401007387 */ /* 0x0001e20000100a00 */
[----:B------:R-:W2:Y:S03]  /*371a0*/  LDL.LU.64 R22, [R1+0x3600] ;  /* 0x0036000001167983 */ /* 0x000ea60000300a00 */
[----:B0-----:R-:W2:Y:S01]  /*371b0*/  LDL.LU.64 R20, [R1+0x35f8] ;  /* 0x0035f80001147983 */ /* 0x001ea20000300a00 */
[----:B------:R-:W-:Y:S02]  /*371c0*/  STL.64 [R1+0x35c8], R26 ;  /* 0x0035c81a01007387 */ /* 0x000fe40000100a00 */
[----:B------:R0:W-:Y:S02]  /*371d0*/  STL.64 [R1+0x35c0], R24 ;  /* 0x0035c01801007387 */ /* 0x0001e40000100a00 */
[----:B0-----:R-:W2:Y:S01]  /*371e0*/  LDL.LU R24, [R1+0x180] ;  /* 0x0001800001187983 */ /* 0x001ea20000300800 */
[----:B------:R-:W2:Y:S02]  /*371f0*/  LDL.LU R25, [R1+0x184] ;  /* 0x0001840001197983 */ /* 0x000ea40000300800 */
[----:B------:R-:W2:Y:S02]  /*37200*/  LDL.LU R26, [R1+0x188] ;  /* 0x00018800011a7983 */ /* 0x000ea40000300800 */
[----:B------:R-:W2:Y:S01]  /*37210*/  LDL.LU R27, [R1+0x18c] ;  /* 0x00018c00011b7983 */ /* 0x000ea20000300800 */
[----:B----4-:R-:W-:Y:S01]  /*37220*/  HMMA.16816.F32 R4, R16, R8, R4 ;  /* 0x000000081004723c */ /* 0x010fe20000001804 */
[----:B--2---:R-:W-:Y:S01]  /*37230*/  STL.64 [R1+0x35e0], R26 ;  /* 0x0035e01a01007387 */ /* 0x004fe20000100a00 */
[----:B------:R0:W-:Y:S03]  /*37240*/  STL.64 [R1+0x35d8], R24 ;  /* 0x0035d81801007387 */ /* 0x0001e60000100a00 */
[----:B0-----:R-:W2:Y:S01]  /*37250*/  LDL.LU R24, [R1+0x1a0] ;  /* 0x0001a00001187983 */ /* 0x001ea20000300800 */
[----:B------:R-:W2:Y:S02]  /*37260*/  LDL.LU R25, [R1+0x1a4] ;  /* 0x0001a40001197983 */ /* 0x000ea40000300800 */
[----:B------:R-:W2:Y:S02]  /*37270*/  LDL.LU R26, [R1+0x1a8] ;  /* 0x0001a800011a7983 */ /* 0x000ea40000300800 */
[----:B------:R-:W2:Y:S01]  /*37280*/  LDL.LU R27, [R1+0x1ac] ;  /* 0x0001ac00011b7983 */ /* 0x000ea20000300800 */
[----:B------:R0:W-:Y:S04]  /*37290*/  STL.64 [R1+0x3580], R8 ;  /* 0x0035800801007387 */ /* 0x0001e80000100a00 */
[----:B0-----:R-:W4:Y:S08]  /*372a0*/  LDL.LU R8, [R1+0x160] ;  /* 0x0001600001087983 */ /* 0x001f300000300800 */
[----:B------:R0:W-:Y:S02]  /*372b0*/  STL.64 [R1+0x2b0], R4 ;  /* 0x0002b00401007387 */ /* 0x0001e40000100a00 */
[----:B------:R1:W-:Y:S02]  /*372c0*/  STL.64 [R1+0x2b8], R6 ;  /* 0x0002b80601007387 */ /* 0x0003e40000100a00 */
[----:B------:R-:W4:Y:S01]  /*372d0*/  LDL.LU R9, [R1+0x164] ;  /* 0x0001640001097983 */ /* 0x000f220000300800 */
[----:B------:R-:W4:Y:S01]  /*372e0*/  LDL.LU R10, [R1+0x168] ;  /* 0x00016800010a7983 */ /* 0x000f220000300800 */
[----:B------:R-:W4:Y:S02]  /*372f0*/  LDL.LU R11, [R1+0x16c] ;  /* 0x00016c00010b7983 */ /* 0x000f240000300800 */
[----:B0-----:R-:W-:-:S02]  /*37300*/  IMAD.MOV.U32 R4, RZ, RZ, R20 ;  /* 0x000000ffff047224 */ /* 0x001fc400078e0014 */
[----:B------:R-:W-:Y:S01]  /*37310*/  IMAD.MOV.U32 R5, RZ, RZ, R21 ;  /* 0x000000ffff057224 */ /* 0x000fe200078e0015 */
[----:B------:R-:W2:Y:S01]  /*37320*/  LDL.LU R20, [R1+0x35f4] ;  /* 0x0035f40001147983 */ /* 0x000ea20000300800 */
[----:B------:R-:W2:Y:S02]  /*37330*/  LDL.LU R21, [R1+0x35f0] ;  /* 0x0035f00001157983 */ /* 0x000ea40000300800 */
[----:B-1----:R-:W-:Y:S02]  /*37340*/  IMAD.MOV.U32 R6, RZ, RZ, R22 ;  /* 0x000000ffff067224 */ /* 0x002fe400078e0016 */
[----:B------:R-:W-:Y:S01]  /*37350*/  IMAD.MOV.U32 R7, RZ, RZ, R23 ;  /* 0x000000ffff077224 */ /* 0x000fe200078e0017 */
[----:B------:R-:W2:Y:S01]  /*37360*/  LDL.LU R22, [R1+0x35ec] ;  /* 0x0035ec0001167983 */ /* 0x000ea20000300800 */
[----:B------:R-:W2:Y:S03]  /*37370*/  LDL.LU R23, [R1+0x35e8] ;  /* 0x0035e80001177983 */ /* 0x000ea60000300800 */
[----:B------:R-:W-:Y:S01]  /*37380*/  STL.64 [R1+0x3518], R6 ;  /* 0x0035180601007387 */ /* 0x000fe20000100a00 */
[----:B------:R0:W-:Y:S03]  /*37390*/  STL.64 [R1+0x3510], R4 ;  /* 0x0035100401007387 */ /* 0x0001e60000100a00 */
[----:B0-----:R-:W4:Y:S01]  /*373a0*/  LDL.LU.64 R4, [R1] ;  /* 0x0000000001047983 */ /* 0x001f220000300a00 */
[----:B------:R-:W4:Y:S02]  /*373b0*/  LDL.LU.64 R16, [R1+0xc0] ;  /* 0x0000c00001107983 */ /* 0x000f240000300a00 */
[----:B---3--:R-:W-:-:S02]  /*373c0*/  IMAD.MOV.U32 R7, RZ, RZ, R12 ;  /* 0x000000ffff077224 */ /* 0x008fc400078e000c */
[----:B------:R-:W-:Y:S01]  /*373d0*/  IMAD.MOV.U32 R6, RZ, RZ, R13 ;  /* 0x000000ffff067224 */ /* 0x000fe200078e000d */
[C---:B--2---:R-:W-:Y:S01]  /*373e0*/  HMMA.16816.F32 R24, R20.reuse, R12, R24 ;  /* 0x0000000c1418723c */ /* 0x044fe20000001818 */
[----:B----4-:R0:W-:Y:S04]  /*373f0*/  STL.64 [R1+0x35a0], R16 ;  /* 0x0035a01001007387 */ /* 0x0101e80000100a00 */
[----:B0-----:R-:W2:Y:S01]  /*37400*/  LDL.LU R16, [R1+0x150] ;  /* 0x0001500001107983 */ /* 0x001ea20000300800 */
[----:B------:R-:W2:Y:S02]  /*37410*/  LDL.LU R17, [R1+0x154] ;  /* 0x0001540001117983 */ /* 0x000ea40000300800 */
[----:B------:R-:W2:Y:S02]  /*37420*/  LDL.LU R18, [R1+0x158] ;  /* 0x0001580001127983 */ /* 0x000ea40000300800 */
[----:B------:R-:W2:Y:S11]  /*37430*/  LDL.LU R19, [R1+0x15c] ;  /* 0x00015c0001137983 */ /* 0x000eb60000300800 */
[----:B------:R-:W-:Y:S02]  /*37440*/  @!UPT UIADD3 URZ, URZ, URZ, URZ ;  /* 0x0000003f3f3ff290 */ /* 0x000fe4000fffe03f */
[----:B------:R-:W-:Y:S01]  /*37450*/  STL.64 [R1+0x290], R24 ;  /* 0x0002901801007387 */ /* 0x000fe20000100a00 */
[----:B------:R0:W-:Y:S03]  /*37460*/  STL.64 [R1+0x298], R26 ;  /* 0x0002981a01007387 */ /* 0x0001e60000100a00 */
[----:B0-----:R-:W3:Y:S01]  /*37470*/  LDL.LU.64 R26, [R1+0x35e0] ;  /* 0x0035e000011a7983 */ /* 0x001ee20000300a00 */
[----:B------:R-:W3:Y:S02]  /*37480*/  LDL.LU.64 R24, [R1+0x35d8] ;  /* 0x0035d80001187983 */ /* 0x000ee40000300a00 */
[----:B------:R-:W3:Y:S01]  /*37490*/  LDL.LU.64 R12, [R1+0x35d0] ;  /* 0x0035d000010c7983 */ /* 0x000ee20000300a00 */
[C---:B------:R-:W-:Y:S08]  /*374a0*/  HMMA.16816.F32 R8, R20.reuse, R4, R8 ;  /* 0x000000041408723c */ /* 0x040ff00000001808 */
[C---:B---3--:R-:W-:Y:S01]  /*374b0*/  HMMA.16816.F32 R12, R20.reuse, R12, R24 ;  /* 0x0000000c140c723c */ /* 0x048fe20000001818 */
[----:B------:R-:W3:Y:S01]  /*374c0*/  LDL.LU.64 R26, [R1+0x35c8] ;  /* 0x0035c800011a7983 */ /* 0x000ee20000300a00 */
[----:B------:R-:W2:Y:S11]  /*374d0*/  LDL.LU.64 R24, [R1+0x35c0] ;  /* 0x0035c00001187983 */ /* 0x000eb60000300a00 */
[----:B------:R-:W-:Y:S10]  /*374e0*/  @!UPT UIADD3 URZ, URZ, URZ, URZ ;  /* 0x0000003f3f3ff290 */ /* 0x000ff4000fffe03f */
[----:B------:R0:W-:Y:S01]  /*374f0*/  STL.64 [R1+0x200], R12 ;  /* 0x0002000c01007387 */ /* 0x0001e20000100a00 */
[----:B------:R-:W-:Y:S03]  /*37500*/  STL.64 [R1+0x208], R14 ;  /* 0x0002080e01007387 */ /* 0x000fe60000100a00 */
[----:B0-----:R-:W4:Y:S01]  /*37510*/  LDL.LU.64 R12, [R1+0x35b8] ;  /* 0x0035b800010c7983 */ /* 0x001f220000300a00 */
[----:B------:R0:W-:Y:S02]  /*37520*/  STL.64 [R1+0x1e0], R8 ;  /* 0x0001e00801007387 */ /* 0x0001e40000100a00 */
[----:B------:R-:W-:Y:S01]  /*37530*/  STL.64 [R1+0x1e8], R10 ;  /* 0x0001e80a01007387 */ /* 0x000fe20000100a00 */
[----:B0-----:R-:W2:Y:S04]  /*37540*/  LDL.LU.64 R8, [R1+0xe0] ;  /* 0x0000e00001087983 */ /* 0x001ea80000300a00 */
[----:B--2---:R-:W-:Y:S01]  /*37550*/  STL.64 [R1+0x3598], R8 ;  /* 0x0035980801007387 */ /* 0x004fe20000100a00 */
[----:B------:R0:W-:Y:S03]  /*37560*/  STL.64 [R1+0x3530], R4 ;  /* 0x0035300401007387 */ /* 0x0001e60000100a00 */
[----:B0-----:R-:W2:Y:S01]  /*37570*/  LDL.64 R4, [R1+0x10] ;  /* 0x0000100001047983 */ /* 0x001ea20000100a00 */
[----:B------:R-:W-:Y:S03]  /*37580*/  HMMA.16816.F32 R8, R20, R24, R16 ;  /* 0x000000181408723c */ /* 0x000fe60000001810 */
[----:B--2---:R0:W-:Y:S11]  /*37590*/  STL.64 [R1+0x3548], R4 ;  /* 0x0035480401007387 */ /* 0x0041f60000100a00 */
[----:B------:R-:W-:Y:S09]  /*375a0*/  @!UPT UIADD3 URZ, URZ, URZ, URZ ;  /* 0x0000003f3f3ff290 */ /* 0x000ff2000fffe03f */
[----:B------:R1:W-:Y:S02]  /*375b0*/  STL.64 [R1+0x1c0], R8 ;  /* 0x0001c00801007387 */ /* 0x0003e40000100a00 */
[----:B------:R2:W-:Y:S02]  /*375c0*/  STL.64 [R1+0x1c8], R10 ;  /* 0x0001c80a01007387 */ /* 0x0005e40000100a00 */
[----:B------:R-:W4:Y:S01]  /*375d0*/  LDL.LU R16, [R1+0x130] ;  /* 0x0001300001107983 */ /* 0x000f220000300800 */
[----:B------:R-:W4:Y:S01]  /*375e0*/  LDL.LU R17, [R1+0x134] ;  /* 0x0001340001117983 */ /* 0x000f220000300800 */
[----:B------:R-:W4:Y:S02]  /*375f0*/  LDL.LU R18, [R1+0x138] ;  /* 0x0001380001127983 */ /* 0x000f240000300800 */
[----:B------:R-:W4:Y:S02]  /*37600*/  LDL.LU R19, [R1+0x13c] ;  /* 0x00013c0001137983 */ /* 0x000f240000300800 */
[----:B0-----:R-:W-:-:S02]  /*37610*/  IMAD.MOV.U32 R4, RZ, RZ, R7 ;  /* 0x000000ffff047224 */ /* 0x001fc400078e0007 */
[----:B------:R-:W-:Y:S01]  /*37620*/  IMAD.MOV.U32 R5, RZ, RZ, R6 ;  /* 0x000000ffff057224 */ /* 0x000fe200078e0006 */
[----:B-1----:R-:W3:Y:S01]  /*37630*/  LDL.LU R8, [R1+0x120] ;  /* 0x0001200001087983 */ /* 0x002ee20000300800 */
[----:B------:R-:W3:Y:S02]  /*37640*/  LDL.LU R9, [R1+0x124] ;  /* 0x0001240001097983 */ /* 0x000ee40000300800 */
[----:B--2---:R-:W2:Y:S02]  /*37650*/  LDL.LU R10, [R1+0x128] ;  /* 0x00012800010a7983 */ /* 0x004ea40000300800 */
[----:B------:R-:W2:Y:S01]  /*37660*/  LDL.LU R11, [R1+0x12c] ;  /* 0x00012c00010b7983 */ /* 0x000ea20000300800 */
[----:B------:R0:W-:Y:S04]  /*37670*/  STL.64 [R1+0x3578], R4 ;  /* 0x0035780401007387 */ /* 0x0001e80000100a00 */
[----:B0-----:R-:W2:Y:S01]  /*37680*/  LDL.LU R4, [R1+0xd0] ;  /* 0x0000d00001047983 */ /* 0x001ea20000300800 */
[----:B------:R-:W2:Y:S02]  /*37690*/  LDL.LU R5, [R1+0xd4] ;  /* 0x0000d40001057983 */ /* 0x000ea40000300800 */
[----:B------:R-:W2:Y:S02]  /*376a0*/  LDL.LU R6, [R1+0xd8] ;  /* 0x0000d80001067983 */ /* 0x000ea40000300800 */
[----:B------:R-:W2:Y:S02]  /*376b0*/  LDL.LU R7, [R1+0xdc] ;  /* 0x0000dc0001077983 */ /* 0x000ea40000300800 */
[----:B--2---:R-:W-:Y:S01]  /*376c0*/  STL.64 [R1+0x3590], R6 ;  /* 0x0035900601007387 */ /* 0x004fe20000100a00 */
[----:B------:R0:W-:Y:S03]  /*376d0*/  STL.64 [R1+0x3588], R4 ;  /* 0x0035880401007387 */ /* 0x0001e60000100a00 */
[----:B0-----:R-:W2:Y:S01]  /*376e0*/  LDL.LU R4, [R1+0x110] ;  /* 0x0001100001047983 */ /* 0x001ea20000300800 */
[----:B------:R-:W2:Y:S02]  /*376f0*/  LDL.LU R5, [R1+0x114] ;  /* 0x0001140001057983 */ /* 0x000ea40000300800 */
[----:B------:R-:W2:Y:S02]  /*37700*/  LDL.LU R6, [R1+0x118] ;  /* 0x0001180001067983 */ /* 0x000ea40000300800 */
[----:B------:R-:W2:Y:S01]  /*37710*/  LDL.LU R7, [R1+0x11c] ;  /* 0x00011c0001077983 */ /* 0x000ea20000300800 */
[----:B---3--:R0:W-:Y:S01]  /*37720*/  STL.64 [R1+0x3528], R26 ;  /* 0x0035281a01007387 */ /* 0x0081e20000100a00 */
[----:B------:R1:W-:Y:S02]  /*37730*/  STL.64 [R1+0x3520], R24 ;  /* 0x0035201801007387 */ /* 0x0003e40000100a00 */
[----:B0-----:R-:W-:-:S02]  /*37740*/  IMAD.MOV.U32 R26, RZ, RZ, R3 ;  /* 0x000000ffff1a7224 */ /* 0x001fc400078e0003 */
[----:B-1----:R-:W-:Y:S02]  /*37750*/  IMAD.MOV.U32 R24, RZ, RZ, R0 ;  /* 0x000000ffff187224 */ /* 0x002fe400078e0000 */
[----:B------:R-:W-:Y:S01]  /*37760*/  IMAD.MOV.U32 R27, RZ, RZ, R29 ;  /* 0x000000ffff1b7224 */ /* 0x000fe200078e001d */
[----:B------:R-:W3:Y:S01]  /*37770*/  LDL.LU R0, [R1+0x35b4] ;  /* 0x0035b40001007983 */ /* 0x000ee20000300800 */
[----:B------:R-:W-:Y:S02]  /*37780*/  IMAD.MOV.U32 R25, RZ, RZ, R2 ;  /* 0x000000ffff197224 */ /* 0x000fe400078e0002 */
[----:B------:R-:W2:Y:S02]  /*37790*/  LDL.LU R2, [R1+0x35b0] ;  /* 0x0035b00001027983 */ /* 0x000ea40000300800 */
[----:B------:R-:W2:Y:S01]  /*377a0*/  LDL.LU R3, [R1+0x35ac] ;  /* 0x0035ac0001037983 */ /* 0x000ea20000300800 */
[----:B------:R-:W2:Y:S01]  /*377b0*/  LDL.LU R29, [R1+0x35a8] ;  /* 0x0035a800011d7983 */ /* 0x000ea20000300800 */
[----:B------:R-:W-:Y:S02]  /*377c0*/  STL.64 [R1+0x3540], R26 ;  /* 0x0035401a01007387 */ /* 0x000fe40000100a00 */
[----:B------:R0:W-:Y:S02]  /*377d0*/  STL.64 [R1+0x3538], R24 ;  /* 0x0035381801007387 */ /* 0x0001e40000100a00 */
[----:B0-----:R-:W2:Y:S01]  /*377e0*/  LDL.LU R24, [R1+0x140] ;  /* 0x0001400001187983 */ /* 0x001ea20000300800 */
[----:B------:R-:W2:Y:S02]  /*377f0*/  LDL.LU R25, [R1+0x144] ;  /* 0x0001440001197983 */ /* 0x000ea40000300800 */
[----:B------:R-:W2:Y:S02]  /*37800*/  LDL.LU R26, [R1+0x148] ;  /* 0x00014800011a7983 */ /* 0x000ea40000300800 */
[----:B------:R-:W2:Y:S01]  /*37810*/  LDL.LU R27, [R1+0x14c] ;  /* 0x00014c00011b7983 */ /* 0x000ea20000300800 */
[C---:B----4-:R-:W-:Y:S01]  /*37820*/  HMMA.16816.F32 R16, R20.reuse, R12, R16 ;  /* 0x0000000c1410723c */ /* 0x050fe20000001810 */
[----:B--2---:R-:W-:Y:S01]  /*37830*/  STL.64 [R1+0x3558], R26 ;  /* 0x0035581a01007387 */ /* 0x004fe20000100a00 */
[----:B------:R-:W-:Y:S11]  /*37840*/  STL.64 [R1+0x3550], R24 ;  /* 0x0035501801007387 */ /* 0x000ff60000100a00 */
[----:B------:R-:W-:Y:S10]  /*37850*/  @!UPT UIADD3 URZ, URZ, URZ, URZ ;  /* 0x0000003f3f3ff290 */ /* 0x000ff4000fffe03f */
[----:B------:R0:W-:Y:S02]  /*37860*/  STL.64 [R1+0x1b0], R16 ;  /* 0x0001b01001007387 */ /* 0x0001e40000100a00 */
[----:B------:R-:W-:Y:S01]  /*37870*/  STL.64 [R1+0x1b8], R18 ;  /* 0x0001b81201007387 */ /* 0x000fe20000100a00 */
[----:B0-----:R-:W2:Y:S02]  /*37880*/  LDL.LU.64 R16, [R1+0x35a0] ;  /* 0x0035a00001107983 */ /* 0x001ea40000300a00 */
[C---:B--2---:R-:W-:Y:S11]  /*37890*/  HMMA.16816.F32 R8, R20.reuse, R16, R8 ;  /* 0x000000101408723c */ /* 0x044ff60000001808 */
[----:B------:R-:W-:Y:S11]  /*378a0*/  @!UPT UIADD3 URZ, URZ, URZ, URZ ;  /* 0x0000003f3f3ff290 */ /* 0x000ff6000fffe03f */
[----:B------:R-:W-:Y:S01]  /*378b0*/  @!UPT UIADD3 URZ, URZ, URZ, URZ ;  /* 0x0000003f3f3ff290 */ /* 0x000fe2000fffe03f */
        /* <DEDUP_REMOVED lines=12> */
[----:B--2---:R-:W-:Y:S01]  /*37980*/  HMMA.16816.F32 R20, R20, R8, R4 ;  /* 0x000000081414723c */ /* 0x004fe20000001804 */
[----:B------:R-:W2:Y:S01]  /*37990*/  LDL.LU.64 R4, [R1+0x3578] ;  /* 0x0035780001047983 */ /* 0x000ea20000300a00 */
[----:B------:R-:W4:Y:S02]  /*379a0*/  LDL.LU.64 R10, [R1+0x3570] ;  /* 0x00357000010a7983 */ /* 0x000f240000300a00 */
[----:B------:R-:W-:-:S02]  /*379b0*/  IMAD.MOV.U32 R24, RZ, RZ, R29 ;  /* 0x000000ffff187224 */ /* 0x000fc400078e001d */
[----:B------:R-:W2:Y:S11]  /*379c0*/  LDL.LU.64 R8, [R1+0x3568] ;  /* 0x0035680001087983 */ /* 0x000eb60000300a00 */
[----:B------:R-:W-:Y:S07]  /*379d0*/  @!UPT UIADD3 URZ, URZ, URZ, URZ ;  /* 0x0000003f3f3ff290 */ /* 0x000fee000fffe03f */
[----:B------:R-:W-:Y:S02]  /*379e0*/  IMAD.MOV.U32 R29, RZ, RZ, R20 ;  /* 0x000000ffff1d7224 */ /* 0x000fe400078e0014 */
[----:B----4-:R-:W-:Y:S02]  /*379f0*/  IMAD.MOV.U32 R20, RZ, RZ, R11 ;  /* 0x000000ffff147224 */ /* 0x010fe400078e000b */
[----:B------:R-:W2:Y:S01]  /*37a00*/  LDL.LU R11, [R1+0x3564] ;  /* 0x00356400010b7983 */ /* 0x000ea20000300800 */
[----:B------:R-:W-:Y:S02]  /*37a10*/  IMAD.MOV.U32 R25, RZ, RZ, R3 ;  /* 0x000000ffff197224 */ /* 0x000fe400078e0003 */
[----:B------:R-:W-:Y:S02]  /*37a20*/  IMAD.MOV.U32 R26, RZ, RZ, R2 ;  /* 0x000000ffff1a7224 */ /* 0x000fe400078e0002 */
[----:B---3--:R-:W-:Y:S02]  /*37a30*/  IMAD.MOV.U32 R27, RZ, RZ, R0 ;  /* 0x000000ffff1b7224 */ /* 0x008fe400078e0000 */
[----:B------:R-:W-:-:S02]  /*37a40*/  IMAD.MOV.U32 R0, RZ, RZ, R23 ;  /* 0x000000ffff007224 */ /* 0x000fc400078e0017 */
[----:B------:R-:W-:Y:S02]  /*37a50*/  IMAD.MOV.U32 R3, RZ, RZ, R21 ;  /* 0x000000ffff037224 */ /* 0x000fe400078e0015 */
[----:B------:R-:W-:Y:S01]  /*37a60*/  IMAD.MOV.U32 R2, RZ, RZ, R22 ;  /* 0x000000ffff027224 */ /* 0x000fe200078e0016 */
[----:B------:R-:W3:Y:S01]  /*37a70*/  LDL.LU R21, [R1+0x374] ;  /* 0x0003740001157983 */ /* 0x000ee20000300800 */
[----:B------:R-:W3:Y:S02]  /*37a80*/  LDL.LU R22, [R1+0x378] ;  /* 0x0003780001167983 */ /* 0x000ee40000300800 */
[----:B------:R-:W-:Y:S02]  /*37a90*/  IMAD.MOV.U32 R23, RZ, RZ, R28 ;  /* 0x000000ffff177224 */ /* 0x000fe400078e001c */
[----:B------:R-:W4:Y:S01]  /*37aa0*/  LDL.LU R28, [R1+0x3560] ;  /* 0x00356000011c7983 */ /* 0x000f220000300800 */
[----:B------:R-:W-:Y:S02]  /*37ab0*/  STL [R1+0x3508], R0 ;  /* 0x0035080001007387 */ /* 0x000fe40000100800 */
[----:B------:R0:W-:Y:S02]  /*37ac0*/  STL [R1+0x34e8], R2 ;  /* 0x0034e80201007387 */ /* 0x0001e40000100800 */
[----:B0-----:R-:W3:Y:S01]  /*37ad0*/  LDL R2, [R1+0x15dc] ;  /* 0x0015dc0001027983 */ /* 0x001ee20000100800 */
[----:B------:R-:W-:Y:S02]  /*37ae0*/  STL [R1+0x34dc], R3 ;  /* 0x0034dc0301007387 */ /* 0x000fe40000100800 */
[----:B------:R-:W-:Y:S01]  /*37af0*/  STL [R1+0x34d8], R29 ;  /* 0x0034d81d01007387 */ /* 0x000fe20000100800 */
[C---:B--2---:R-:W-:Y:S01]  /*37b00*/  HMMA.16816.F32 R4, R8.reuse, R4, R24 ;  /* 0x000000040804723c */ /* 0x044fe20000001818 */
[----:B------:R-:W2:Y:S01]  /*37b10*/  LDL.LU.64 R26, [R1+0x3558] ;  /* 0x00355800011a7983 */ /* 0x000ea20000300a00 */
[----:B------:R-:W2:Y:S11]  /*37b20*/  LDL.LU.64 R24, [R1+0x3550] ;  /* 0x0035500001187983 */ /* 0x000eb60000300a00 */
[----:B------:R-:W-:Y:S10]  /*37b30*/  @!UPT UIADD3 URZ, URZ, URZ, URZ ;  /* 0x0000003f3f3ff290 */ /* 0x000ff4000fffe03f */
[----:B------:R0:W-:Y:S01]  /*37b40*/  STL.64 [R1+0x120], R4 ;  /* 0x0001200401007387 */ /* 0x0001e20000100a00 */
[----:B------:R-:W-:Y:S03]  /*37b50*/  STL.64 [R1+0x128], R6 ;  /* 0x0001280601007387 */ /* 0x000fe60000100a00 */
[----:B0-----:R-:W2:Y:S02]  /*37b60*/  LDL.LU.64 R4, [R1+0x3548] ;  /* 0x0035480001047983 */ /* 0x001ea40000300a00 */
[C---:B--2---:R-:W-:Y:S01]  /*37b70*/  HMMA.16816.F32 R24, R8.reuse, R4, R24 ;  /* 0x000000040818723c */ /* 0x044fe20000001818 */
[----:B------:R-:W-:Y:S11]  /*37b80*/  IMAD.MOV.U32 R0, RZ, RZ, R5 ;  /* 0x000000ffff007224 */ /* 0x000ff600078e0005 */
[----:B------:R-:W-:Y:S11]  /*37b90*/  @!UPT UIADD3 URZ, URZ, URZ, URZ ;  /* 0x0000003f3f3ff290 */ /* 0x000ff6000fffe03f */
[----:B------:R-:W-:Y:S01]  /*37ba0*/  STL.64 [R1+0x110], R24 ;  /* 0x0001101801007387 */ /* 0x000fe20000100a00 */
[----:B------:R0:W-:Y:S03]  /*37bb0*/  STL.64 [R1+0x118], R26 ;  /* 0x0001181a01007387 */ /* 0x0001e60000100a00 */
[----:B0-----:R-:W2:Y:S01]  /*37bc0*/  LDL.LU.64 R26, [R1+0x3540] ;  /* 0x00354000011a7983 */ /* 0x001ea20000300a00 */
[----:B------:R-:W2:Y:S02]  /*37bd0*/  LDL.LU.64 R24, [R1+0x3538] ;  /* 0x0035380001187983 */ /* 0x000ea40000300a00 */
        /* <DEDUP_REMOVED lines=9> */
[----:B------:R-:W2:Y:S02]  /*37c70*/  LDL.LU.64 R6, [R1+0x3518] ;  /* 0x0035180001067983 */ /* 0x000ea40000300a00 */
[----:B------:R-:W2:Y:S02]  /*37c80*/  LDL.LU.64 R4, [R1+0x3510] ;  /* 0x0035100001047983 */ /* 0x000ea40000300a00 */
[----:B--2---:R-:W-:Y:S01]  /*37c90*/  HMMA.16816.F32 R4, R8, R24, R4 ;  /* 0x000000180804723c */ /* 0x004fe20000001804 */
[----:B------:R-:W-:Y:S01]  /*37ca0*/  STL.64 [R1+0x34b0], R26 ;  /* 0x0034b01a01007387 */ /* 0x000fe20000100a00 */
[----:B------:R0:W-:Y:S11]  /*37cb0*/  STL.64 [R1+0x34a8], R24 ;  /* 0x0034a81801007387 */ /* 0x0001f60000100a00 */
[----:B------:R-:W-:Y:S10]  /*37cc0*/  @!UPT UIADD3 URZ, URZ, URZ, URZ ;  /* 0x0000003f3f3ff290 */ /* 0x000ff4000fffe03f */
[----:B------:R-:W-:Y:S01]  /*37cd0*/  STL.64 [R1+0xd0], R4 ;  /* 0x0000d00401007387 */ /* 0x000fe20000100a00 */
[----:B------:R-:W-:Y:S02]  /*37ce0*/  STL.64 [R1+0xd8], R6 ;  /* 0x0000d80601007387 */ /* 0x000fe40000100a00 */
[----:B---3--:R-:W1:Y:S04]  /*37cf0*/  LDSM.16.MT88.4 R4, [R2+0x2080] ;  /* 0x002080000204783b */ /* 0x008e680000004200 */
[----:B0-----:R-:W2:Y:S01]  /*37d00*/  LDL.LU R24, [R1+0x1f0] ;  /* 0x0001f00001187983 */ /* 0x001ea20000300800 */
[----:B------:R-:W2:Y:S01]  /*37d10*/  LDL.LU R25, [R1+0x1f4] ;  /* 0x0001f40001197983 */ /* 0x000ea20000300800 */
[----:B------:R-:W2:Y:S02]  /*37d20*/  LDL.LU R26, [R1+0x1f8] ;  /* 0x0001f800011a7983 */ /* 0x000ea40000300800 */
[----:B------:R-:W2:Y:S01]  /*37d30*/  LDL.LU R27, [R1+0x1fc] ;  /* 0x0001fc00011b7983 */ /* 0x000ea20000300800 */
[----:B-1----:R-:W-:Y:S01]  /*37d40*/  STL.64 [R1+0x34f8], R6 ;  /* 0x0034f80601007387 */ /* 0x002fe20000100a00 */
[----:B------:R4:W-:Y:S02]  /*37d50*/  STL.64 [R1+0x34f0], R4 ;  /* 0x0034f00401007387 */ /* 0x0009e40000100a00 */
[----:B----4-:R-:W-:-:S02]  /*37d60*/  IMAD.MOV.U32 R4, RZ, RZ, R28 ;  /* 0x000000ffff047224 */ /* 0x010fc400078e001c */
[----:B------:R-:W3:Y:S01]  /*37d70*/  LDL.LU R28, [R1+0x350c] ;  /* 0x00350c00011c7983 */ /* 0x000ee20000300800 */
[----:B------:R-:W4:Y:S02]  /*37d80*/  LDL.LU R5, [R1+0x1d4] ;  /* 0x0001d40001057983 */ /* 0x000f240000300800 */
[----:B------:R-:W4:Y:S02]  /*37d90*/  LDL.LU R6, [R1+0x1d8] ;  /* 0x0001d80001067983 */ /* 0x000f240000300800 */
[----:B------:R-:W4:Y:S02]  /*37da0*/  LDL.LU R7, [R1+0x1dc] ;  /* 0x0001dc0001077983 */ /* 0x000f240000300800 */
[C---:B----4-:R-:W-:Y:S11]  /*37db0*/  HMMA.16816.F32 R4, R8.reuse, R12, R4 ;  /* 0x0000000c0804723c */ /* 0x050ff60000001804 */
[----:B------:R-:W-:Y:S11]  /*37dc0*/  @!UPT UIADD3 URZ, URZ, URZ, URZ ;  /* 0x0000003f3f3ff290 */ /* 0x000ff6000fffe03f */
[----:B------:R-:W-:Y:S01]  /*37dd0*/  @!UPT UIADD3 URZ, URZ, URZ, URZ ;  /* 0x0000003f3f3ff290 */ /* 0x000fe2000fffe03f */
[----:B------:R0:W-:Y:S02]  /*37de0*/  STL.64 [R1+0xa0], R4 ;  /* 0x0000a00401007387 */ /* 0x0001e40000100a00 */
[----:B0-----:R-:W-:Y:S02]  /*37df0*/  IMAD.MOV.U32 R5, RZ, RZ, R12 ;  /* 0x000000ffff057224 */ /* 0x001fe400078e000c */
[----:B------:R-:W-:Y:S02]  /*37e00*/  IMAD.MOV.U32 R4, RZ, RZ, R13 ;  /* 0x000000ffff047224 */ /* 0x000fe400078e000d */
[----:B---3--:R-:W0:Y:S04]  /*37e10*/  LDSM.16.MT88.4 R12, [R28+0x3000] ;  /* 0x003000001c0c783b */ /* 0x008e280000004200 */
[----:B------:R1:W-:Y:S01]  /*37e20*/  STL.64 [R1+0xa8], R6 ;  /* 0x0000a80601007387 */ /* 0x0003e20000100a00 */
[----:B--2---:R-:W-:Y:S01]  /*37e30*/  HMMA.16816.F32 R24, R8, R16, R24 ;  /* 0x000000100818723c */ /* 0x004fe20000001818 */
[----:B-1----:R-:W-:-:S02]  /*37e40*/  IMAD.MOV.U32 R7, RZ, RZ, R16 ;  /* 0x000000ffff077224 */ /* 0x002fc400078e0010 */
[----:B------:R-:W-:Y:S01]  /*37e50*/  IMAD.MOV.U32 R6, RZ, RZ, R17 ;  /* 0x000000ffff067224 */ /* 0x000fe200078e0011 */
[----:B0-----:R-:W-:Y:S01]  /*37e60*/  STL.64 [R1+0x3458], R14 ;  /* 0x0034580e01007387 */ /* 0x001fe20000100a00 */
[----:B------:R0:W-:Y:S02]  /*37e70*/  STL.64 [R1+0x3450], R12 ;  /* 0x0034500c01007387 */ /* 0x0001e40000100a00 */
[----:B0-----:R-:W-:Y:S02]  /*37e80*/  IMAD.MOV.U32 R12, RZ, RZ, R19 ;  /* 0x000000ffff0c7224 */ /* 0x001fe400078e0013 */
[----:B------:R-:W-:Y:S02]  /*37e90*/  IMAD.MOV.U32 R13, RZ, RZ, R18 ;  /* 0x000000ffff0d7224 */ /* 0x000fe400078e0012 */
[----:B------:R-:W0:Y:S11]  /*37ea0*/  LDSM.16.MT88.4 R16, [R28+0x3080] ;  /* 0x003080001c10783b */ /* 0x000e360000004200 */
[----:B------:R-:W-:Y:S01]  /*37eb0*/  @!UPT UIADD3 URZ, URZ, URZ, URZ ;  /* 0x0000003f3f3ff290 */ /* 0x000fe2000fffe03f */
[----:B------:R-:W-:Y:S01]  /*37ec0*/  STL.64 [R1+0x90], R24 ;  /* 0x0000901801007387 */ /* 0x000fe20000100a00 */
[----:B------:R-:W-:Y:S03]  /*37ed0*/  STL.64 [R1+0x98], R26 ;  /* 0x0000981a01007387 */ /* 0x000fe60000100a00 */
[----:B0-----:R-:W-:Y:S01]  /*37ee0*/  STL.64 [R1+0x33d8], R18 ;  /* 0x0033d81201007387 */ /* 0x001fe20000100a00 */
[----:B------:R0:W-:Y:S02]  /*37ef0*/  STL.64 [R1+0x33d0], R16 ;  /* 0x0033d01001007387 */ /* 0x0001e40000100a00 */
[----:B0-----:R-:W-:Y:S01]  /*37f00*/  HMMA.16816.F32 R16, R8, R12, R20 ;  /* 0x0000000c0810723c */ /* 0x001fe20000001814 */
[----:B------:R-:W0:Y:S04]  /*37f10*/  LDSM.16.MT88.4 R20, [R2+0x3000] ;  /* 0x003000000214783b */ /* 0x000e280000004200 */
[----:B------:R-:W-:Y:S01]  /*37f20*/  STL [R1+0x32c8], R28 ;  /* 0x0032c81c01007387 */ /* 0x000fe20000100800 */
[----:B------:R1:W-:Y:S02]  /*37f30*/  STL.64 [R1+0x3470], R12 ;  /* 0x0034700c01007387 */ /* 0x0003e40000100a00 */
[----:B-1----:R-:W-:-:S02]  /*37f40*/  IMAD.MOV.U32 R12, RZ, RZ, R7 ;  /* 0x000000ffff0c7224 */ /* 0x002fc400078e0007 */
[----:B------:R-:W-:Y:S11]  /*37f50*/  IMAD.MOV.U32 R13, RZ, RZ, R6 ;  /* 0x000000ffff0d7224 */ /* 0x000ff600078e0006 */
[----:B------:R-:W-:Y:S02]  /*37f60*/  @!UPT UIADD3 URZ, URZ, URZ, URZ ;  /* 0x0000003f3f3ff290 */ /* 0x000fe4000fffe03f */
[----:B------:R-:W-:Y:S01]  /*37f70*/  STL.64 [R1+0x80], R16 ;  /* 0x0000801001007387 */ /* 0x000fe20000100a00 */
[----:B------:R-:W-:Y:S02]  /*37f80*/  STL.64 [R1+0x88], R18 ;  /* 0x0000881201007387 */ /* 0x000fe40000100a00 */
[----:B------:R1:W-:Y:S02]  /*37f90*/  STL.64 [R1+0x3488], R12 ;  /* 0x0034880c01007387 */ /* 0x0003e40000100a00 */
[----:B-1----:R-:W-:Y:S02]  /*37fa0*/  IMAD.MOV.U32 R12, RZ, RZ, R5 ;  /* 0x000000ffff0c7224 */ /* 0x002fe400078e0005 */
[----:B------:R-:W-:Y:S01]  /*37fb0*/  IMAD.MOV.U32 R13, RZ, RZ, R4 ;  /* 0x000000ffff0d7224 */ /* 0x000fe200078e0004 */
[----:B0-----:R-:W-:Y:S01]  /*37fc0*/  STL.64 [R1+0x3348], R22 ;  /* 0x0033481601007387 */ /* 0x001fe20000100a00 */
[----:B------:R0:W-:Y:S03]  /*37fd0*/  STL.64 [R1+0x3340], R20 ;  /* 0x0033401401007387 */ /* 0x0001e60000100a00 */
[----:B0-----:R-:W2:Y:S01]  /*37fe0*/  LDL.LU R20, [R1+0x210] ;  /* 0x0002100001147983 */ /* 0x001ea20000300800 */
[----:B------:R-:W2:Y:S02]  /*37ff0*/  LDL.LU R21, [R1+0x214] ;  /* 0x0002140001157983 */ /* 0x000ea40000300800 */
[----:B------:R-:W3:Y:S02]  /*38000*/  LDL.LU R22, [R1+0x218] ;  /* 0x0002180001167983 */ /* 0x000ee40000300800 */
[----:B------:R-:W3:Y:S01]  /*38010*/  LDL.LU R23, [R1+0x21c] ;  /* 0x00021c0001177983 */ /* 0x000ee20000300800 */
[----:B------:R0:W-:Y:S04]  /*38020*/  STL.64 [R1+0x34a0], R12 ;  /* 0x0034a00c01007387 */ /* 0x0001e80000100a00 */
[----:B0-----:R-:W4:Y:S01]  /*38030*/  LDL.LU R12, [R1+0x260] ;  /* 0x00026000010c7983 */ /* 0x001f220000300800 */
[----:B------:R-:W4:Y:S02]  /*38040*/  LDL.LU R13, [R1+0x264] ;  /* 0x00026400010d7983 */ /* 0x000f240000300800 */
[----:B------:R-:W2:Y:S02]  /*38050*/  LDL.LU R14, [R1+0x268] ;  /* 0x00026800010e7983 */ /* 0x000ea40000300800 */
[----:B------:R-:W2:Y:S02]  /*38060*/  LDL.LU R15, [R1+0x26c] ;  /* 0x00026c00010f7983 */ /* 0x000ea40000300800 */
[----:B--2---:R-:W-:Y:S01]  /*38070*/  STL.64 [R1+0x34c0], R14 ;  /* 0x0034c00e01007387 */ /* 0x004fe20000100a00 */
[----:B----4-:R-:W-:Y:S02]  /*38080*/  STL.64 [R1+0x34b8], R12 ;  /* 0x0034b80c01007387 */ /* 0x010fe40000100a00 */
[----:B------:R-:W2:Y:S02]  /*38090*/  LDL.LU R24, [R1+0x270] ;  /* 0x0002700001187983 */ /* 0x000ea40000300800 */
[----:B------:R-:W2:Y:S01]  /*380a0*/  LDL.LU R25, [R1+0x274] ;  /* 0x0002740001197983 */ /* 0x000ea20000300800 */
[----:B------:R-:W4:Y:S01]  /*380b0*/  LDL.LU R26, [R1+0x278] ;  /* 0x00027800011a7983 */ /* 0x000f220000300800 */
[----:B------:R-:W4:Y:S02]  /*380c0*/  LDL.LU R27, [R1+0x27c] ;  /* 0x00027c00011b7983 */ /* 0x000f240000300800 */
[----:B------:R-:W2:Y:S02]  /*380d0*/  LDL.LU R16, [R1+0x20] ;  /* 0x0000200001107983 */ /* 0x000ea40000300800 */
[----:B------:R-:W2:Y:S02]  /*380e0*/  LDL.LU R17, [R1+0x24] ;  /* 0x0000240001117983 */ /* 0x000ea40000300800 */
[----:B--2---:R0:W-:Y:S01]  /*380f0*/  STL.64 [R1+0x3500], R16 ;  /* 0x0035001001007387 */ /* 0x0041e20000100a00 */
[----:B------:R-:W2:Y:S02]  /*38100*/  LDL R4, [R1+0xf0] ;  /* 0x0000f00001047983 */ /* 0x000ea40000100800 */
[----:B------:R-:W2:Y:S01]  /*38110*/  LDL R5, [R1+0xf4] ;  /* 0x0000f40001057983 */ /* 0x000ea20000100800 */
[----:B0-----:R-:W2:Y:S01]  /*38120*/  LDL.LU R16, [R1+0x360] ;  /* 0x0003600001107983 */ /* 0x001ea20000300800 */
[----:B------:R-:W2:Y:S02]  /*38130*/  LDL.LU R17, [R1+0x364] ;  /* 0x0003640001117983 */ /* 0x000ea40000300800 */
[----:B------:R-:W2:Y:S02]  /*38140*/  LDL.LU R18, [R1+0x368] ;  /* 0x0003680001127983 */ /* 0x000ea40000300800 */
[----:B------:R-:W2:Y:S01]  /*38150*/  LDL.LU R19, [R1+0x36c] ;  /* 0x00036c0001137983 */ /* 0x000ea20000300800 */
[----:B----4-:R-:W-:Y:S01]  /*38160*/  STL.64 [R1+0x34d0], R26 ;  /* 0x0034d01a01007387 */ /* 0x010fe20000100a00 */
[----:B------:R-:W-:Y:S02]  /*38170*/  STL.64 [R1+0x34c8], R24 ;  /* 0x0034c81801007387 */ /* 0x000fe40000100a00 */
[----:B------:R-:W4:Y:S02]  /*38180*/  LDL.LU R12, [R1+0x10] ;  /* 0x00001000010c7983 */ /* 0x000f240000300800 */
[----:B------:R-:W-:-:S02]  /*38190*/  IMAD.MOV.U32 R13, RZ, RZ, R0 ;  /* 0x000000ffff0d7224 */ /* 0x000fc400078e0000 */
[----:B------:R-:W2:Y:S04]  /*381a0*/  LDL.LU R0, [R1+0x3508] ;  /* 0x0035080001007983 */ /* 0x000ea80000300800 */
[----:B----4-:R0:W-:Y:S04]  /*381b0*/  STL.64 [R1+0x34e0], R12 ;  /* 0x0034e00c01007387 */ /* 0x0101e80000100a00 */
[----:B0-----:R-:W4:Y:S01]  /*381c0*/  LDL.LU R12, [R1+0x350] ;  /* 0x00035000010c7983 */ /* 0x001f220000300800 */
[----:B------:R-:W4:Y:S02]  /*381d0*/  LDL.LU R13, [R1+0x354] ;  /* 0x00035400010d7983 */ /* 0x000f240000300800 */
[----:B------:R-:W4:Y:S02]  /*381e0*/  LDL.LU R14, [R1+0x358] ;  /* 0x00035800010e7983 */ /* 0x000f240000300800 */
[----:B------:R-:W4:Y:S01]  /*381f0*/  LDL.LU R15, [R1+0x35c] ;  /* 0x00035c00010f7983 */ /* 0x000f220000300800 */
[----:B------:R-:W2:Y:S01]  /*38200*/  LDL.LU R24, [R1+0x280] ;  /* 0x0002800001187983 */ /* 0x000ea20000300800 */
[----:B------:R-:W2:Y:S02]  /*38210*/  LDL.LU R25, [R1+0x284] ;  /* 0x0002840001197983 */ /* 0x000ea40000300800 */
[----:B------:R-:W2:Y:S02]  /*38220*/  LDL.LU R26, [R1+0x288] ;  /* 0x00028800011a7983 */ /* 0x000ea40000300800 */
[----:B------:R-:W2:Y:S01]  /*38230*/  LDL.LU R27, [R1+0x28c] ;  /* 0x00028c00011b7983 */ /* 0x000ea20000300800 */
[----:B---3--:R-:W-:Y:S01]  /*38240*/  STL.64 [R1+0x3468], R22 ;  /* 0x0034681601007387 */ /* 0x008fe20000100a00 */
[----:B------:R0:W-:Y:S03]  /*38250*/  STL.64 [R1+0x3460], R20 ;  /* 0x0034601401007387 */ /* 0x0001e60000100a00 */
[----:B0-----:R-:W3:Y:S01]  /*38260*/  LDL.LU R20, [R1+0x230] ;  /* 0x0002300001147983 */ /* 0x001ee20000300800 */
[----:B------:R-:W3:Y:S02]  /*38270*/  LDL.LU R21, [R1+0x234] ;  /* 0x0002340001157983 */ /* 0x000ee40000300800 */
[----:B------:R-:W2:Y:S02]  /*38280*/  LDL.LU R22, [R1+0x238] ;  /* 0x0002380001167983 */ /* 0x000ea40000300800 */
[----:B------:R-:W2:Y:S02]  /*38290*/  LDL.LU R23, [R1+0x23c] ;  /* 0x00023c0001177983 */ /* 0x000ea40000300800 */
[----:B--2---:R-:W-:Y:S01]  /*382a0*/  STL.64 [R1+0x3480], R22 ;  /* 0x0034801601007387 */ /* 0x004fe20000100a00 */
[----:B---3--:R0:W-:Y:S03]  /*382b0*/  STL.64 [R1+0x3478], R20 ;  /* 0x0034781401007387 */ /* 0x0081e60000100a00 */
[----:B0-----:R-:W2:Y:S01]  /*382c0*/  LDL.LU R20, [R1+0x240] ;  /* 0x0002400001147983 */ /* 0x001ea20000300800 */
[----:B------:R-:W2:Y:S02]  /*382d0*/  LDL.LU R21, [R1+0x244] ;  /* 0x0002440001157983 */ /* 0x000ea40000300800 */
[----:B------:R-:W3:Y:S02]  /*382e0*/  LDL.LU R22, [R1+0x248] ;  /* 0x0002480001167983 */ /* 0x000ee40000300800 */
[----:B------:R-:W3:Y:S01]  /*382f0*/  LDL.LU R23, [R1+0x24c] ;  /* 0x00024c0001177983 */ /* 0x000ee20000300800 */
[----:B------:R-:W-:Y:S01]  /*38300*/  HMMA.16816.F32 R8, R8, R4, R16 ;  /* 0x000000040808723c */ /* 0x000fe20000001810 */
[----:B---3--:R-:W-:Y:S01]  /*38310*/  STL.64 [R1+0x3498], R22 ;  /* 0x0034981601007387 */ /* 0x008fe20000100a00 */
[----:B--2---:R0:W-:Y:S03]  /*38320*/  STL.64 [R1+0x3490], R20 ;  /* 0x0034901401007387 */ /* 0x0041e60000100a00 */
[----:B0-----:R-:W2:Y:S01]  /*38330*/  LDL.LU R20, [R1+0x250] ;  /* 0x0002500001147983 */ /* 0x001ea20000300800 */
[----:B------:R-:W2:Y:S02]  /*38340*/  LDL.LU R21, [R1+0x254] ;  /* 0x0002540001157983 */ /* 0x000ea40000300800 */
[----:B------:R-:W2:Y:S02]  /*38350*/  LDL.LU R22, [R1+0x258] ;  /* 0x0002580001167983 */ /* 0x000ea40000300800 */
[----:B------:R-:W2:Y:S01]  /*38360*/  LDL.LU R23, [R1+0x25c] ;  /* 0x00025c0001177983 */ /* 0x000ea20000300800 */
[----:B------:R-:W4:Y:S01]  /*38370*/  LDL.LU.64 R16, [R1+0x3500] ;  /* 0x0035000001107983 */ /* 0x000f220000300a00 */
[----:B------:R-:W4:Y:S02]  /*38380*/  LDL.LU.64 R6, [R1+0x34f8] ;  /* 0x0034f80001067983 */ /* 0x000f240000300a00 */
[----:B------:R-:W4:Y:S09]  /*38390*/  LDL.LU.64 R4, [R1+0x34f0] ;  /* 0x0034f00001047983 */ /* 0x000f320000300a00 */
[----:B------:R-:W-:Y:S01]  /*383a0*/  STL.64 [R1+0x70], R8 ;  /* 0x0000700801007387 */ /* 0x000fe20000100a00 */
[----:B------:R-:W-:Y:S02]  /*383b0*/  STL.64 [R1+0x78], R10 ;  /* 0x0000780a01007387 */ /* 0x000fe40000100a00 */
[----:B------:R0:W1:Y:S02]  /*383c0*/  LDSM.16.MT88.4 R8, [R2+0x3080] ;  /* 0x003080000208783b */ /* 0x0000640000004200 */
[----:B0-----:R-:W3:Y:S04]  /*383d0*/  LDL.LU R2, [R1+0x34e8] ;  /* 0x0034e80001027983 */ /* 0x001ee80000300800 */
[----:B-1----:R-:W-:Y:S01]  /*383e0*/  STL.64 [R1+0x32d8], R10 ;  /* 0x0032d80a01007387 */ /* 0x002fe20000100a00 */
[----:B------:R0:W-:Y:S03]  /*383f0*/  STL.64 [R1+0x32d0], R8 ;  /* 0x0032d00801007387 */ /* 0x0001e60000100a00 */
[----:B0-----:R-:W2:Y:S01]  /*38400*/  LDL.LU.64 R8, [R1+0xf0] ;  /* 0x0000f00001087983 */ /* 0x001ea20000300a00 */
[----:B------:R-:W2:Y:S01]  /*38410*/  LDL.LU.64 R10, [R1+0xf8] ;  /* 0x0000f800010a7983 */ /* 0x000ea20000300a00 */
[C---:B----4-:R-:W-:Y:S02]  /*38420*/  HMMA.16816.F32 R16, R4.reuse, R16, R12 ;  /* 0x000000100410723c */ /* 0x050fe4000000180c */
[----:B------:R-:W4:Y:S11]  /*38430*/  LDL.LU.64 R12, [R1+0x34e0] ;  /* 0x0034e000010c7983 */ /* 0x000f360000300a00 */
[----:B------:R-:W-:Y:S10]  /*38440*/  @!UPT UIADD3 URZ, URZ, URZ, URZ ;  /* 0x0000003f3f3ff290 */ /* 0x000ff4000fffe03f */
[----:B------:R0:W-:Y:S01]  /*38450*/  STL.64 [R1+0x60], R16 ;  /* 0x0000601001007387 */ /* 0x0001e20000100a00 */
[----:B------:R1:W-:Y:S03]  /*38460*/  STL.64 [R1+0x68], R18 ;  /* 0x0000681201007387 */ /* 0x0003e60000100a00 */
[----:B0-----:R-:W2:Y:S01]  /*38470*/  LDL.LU R16, [R1+0x2c0] ;  /* 0x0002c00001107983 */ /* 0x001ea20000300800 */
[----:B------:R-:W2:Y:S02]  /*38480*/  LDL.LU R17, [R1+0x2c4] ;  /* 0x0002c40001117983 */ /* 0x000ea40000300800 */
[----:B-1----:R-:W2:Y:S02]  /*38490*/  LDL.LU R18, [R1+0x2c8] ;  /* 0x0002c80001127983 */ /* 0x002ea40000300800 */
[----:B------:R-:W2:Y:S01]  /*384a0*/  LDL.LU R19, [R1+0x2cc] ;  /* 0x0002cc0001137983 */ /* 0x000ea20000300800 */
[----:B----4-:R-:W-:Y:S01]  /*384b0*/  HMMA.16816.F32 R12, R4, R12, R24 ;  /* 0x0000000c040c723c */ /* 0x010fe20000001818 */
[----:B--2---:R-:W-:Y:S01]  /*384c0*/  STL.64 [R1+0x3440], R18 ;  /* 0x0034401201007387 */ /* 0x004fe20000100a00 */
[----:B------:R0:W-:Y:S02]  /*384d0*/  STL.64 [R1+0x3438], R16 ;  /* 0x0034381001007387 */ /* 0x0001e40000100a00 */
[----:B0-----:R-:W-:-:S02]  /*384e0*/  IMAD.MOV.U32 R16, RZ, RZ, R3 ;  /* 0x000000ffff107224 */ /* 0x001fc400078e0003 */
[----:B------:R-:W-:Y:S01]  /*384f0*/  IMAD.MOV.U32 R17, RZ, RZ, R29 ;  /* 0x000000ffff117224 */ /* 0x000fe200078e001d */
[----:B------:R-:W2:Y:S01]  /*38500*/  LDL.LU R3, [R1+0x34dc] ;  /* 0x0034dc0001037983 */ /* 0x000ea20000300800 */
[----:B------:R-:W4:Y:S02]  /*38510*/  LDL.LU R29, [R1+0x34d8] ;  /* 0x0034d800011d7983 */ /* 0x000f240000300800 */
[----:B------:R-:W2:Y:S02]  /*38520*/  LDL.LU.64 R26, [R1+0x34d0] ;  /* 0x0034d000011a7983 */ /* 0x000ea40000300a00 */
[----:B------:R-:W2:Y:S11]  /*38530*/  LDL.LU.64 R24, [R1+0x34c8] ;  /* 0x0034c80001187983 */ /* 0x000eb60000300a00 */
[----:B------:R-:W-:Y:S01]  /*38540*/  STL.64 [R1+0x50], R12 ;  /* 0x0000500c01007387 */ /* 0x000fe20000100a00 */
[----:B------:R0:W-:Y:S03]  /*38550*/  STL.64 [R1+0x58], R14 ;  /* 0x0000580e01007387 */ /* 0x0001e60000100a00 */
[----:B0-----:R-:W3:Y:S01]  /*38560*/  LDL.LU.64 R14, [R1+0x34c0] ;  /* 0x0034c000010e7983 */ /* 0x001ee20000300a00 */
[----:B------:R-:W3:Y:S01]  /*38570*/  LDL.LU.64 R12, [R1+0x34b8] ;  /* 0x0034b800010c7983 */ /* 0x000ee20000300a00 */
[C---:B--2---:R-:W-:Y:S02]  /*38580*/  HMMA.16816.F32 R16, R4.reuse, R16, R24 ;  /* 0x000000100410723c */ /* 0x044fe40000001818 */
[----:B------:R-:W2:Y:S01]  /*38590*/  LDL.LU.64 R26, [R1+0x34b0] ;  /* 0x0034b000011a7983 */ /* 0x000ea20000300a00 */
[----:B------:R-:W3:Y:S11]  /*385a0*/  LDL.LU.64 R24, [R1+0x34a8] ;  /* 0x0034a80001187983 */ /* 0x000ef60000300a00 */
[----:B------:R-:W-:Y:S09]  /*385b0*/  @!UPT UIADD3 URZ, URZ, URZ, URZ ;  /* 0x0000003f3f3ff290 */ /* 0x000ff2000fffe03f */
[----:B------:R-:W-:Y:S01]  /*385c0*/  STL.64 [R1+0x40], R16 ;  /* 0x0000401001007387 */ /* 0x000fe20000100a00 */
[----:B------:R0:W-:Y:S03]  /*385d0*/  STL.64 [R1+0x48], R18 ;  /* 0x0000481201007387 */ /* 0x0001e60000100a00 */
[----:B0-----:R-:W2:Y:S01]  /*385e0*/  LDL.64 R18, [R1+0x28] ;  /* 0x0000280001127983 */ /* 0x001ea20000100a00 */
[C---:B---3--:R-:W-:Y:S11]  /*385f0*/  HMMA.16816.F32 R12, R4.reuse, R24, R12 ;  /* 0x00000018040c723c */ /* 0x048ff6000000180c */
[----:B------:R-:W-:Y:S11]  /*38600*/  @!UPT UIADD3 URZ, URZ, URZ, URZ ;  /* 0x0000003f3f3ff290 */ /* 0x000ff6000fffe03f */
[----:B------:R-:W-:Y:S01]  /*38610*/  @!UPT UIADD3 URZ, URZ, URZ, URZ ;  /* 0x0000003f3f3ff290 */ /* 0x000fe2000fffe03f */
[----:B------:R0:W-:Y:S01]  /*38620*/  STL.64 [R1+0x30], R12 ;  /* 0x0000300c01007387 */ /* 0x0001e20000100a00 */
[----:B------:R-:W-:Y:S03]  /*38630*/  STL.64 [R1+0x38], R14 ;  /* 0x0000380e01007387 */ /* 0x000fe60000100a00 */
[----:B0-----:R-:W3:Y:S01]  /*38640*/  LDL.LU.64 R12, [R1+0x34a0] ;  /* 0x0034a000010c7983 */ /* 0x001ee20000300a00 */
[----:B--2---:R0:W-:Y:S02]  /*38650*/  STL.64 [R1+0x3448], R26 ;  /* 0x0034481a01007387 */ /* 0x0041e40000100a00 */
[----:B------:R-:W2:Y:S02]  /*38660*/  LDL.LU R24, [R1+0x220] ;  /* 0x0002200001187983 */ /* 0x000ea40000300800 */
[----:B------:R-:W2:Y:S01]  /*38670*/  LDL.LU R25, [R1+0x224] ;  /* 0x0002240001197983 */ /* 0x000ea20000300800 */
[----:B0-----:R-:W2:Y:S01]  /*38680*/  LDL.LU R26, [R1+0x228] ;  /* 0x00022800011a7983 */ /* 0x001ea20000300800 */
[----:B------:R-:W2:Y:S01]  /*38690*/  LDL.LU R27, [R1+0x22c] ;  /* 0x00022c00011b7983 */ /* 0x000ea20000300800 */
[C---:B---3--:R-:W-:Y:S02]  /*386a0*/  HMMA.16816.F32 R12, R4.reuse, R12, R20 ;  /* 0x0000000c040c723c */ /* 0x048fe40000001814 */
[----:B------:R-:W3:Y:S01]  /*386b0*/  LDL.LU.64 R22, [R1+0x3498] ;  /* 0x0034980001167983 */ /* 0x000ee20000300a00 */
[----:B------:R-:W3:Y:S11]  /*386c0*/  LDL.LU.64 R20, [R1+0x3490] ;  /* 0x0034900001147983 */ /* 0x000ef60000300a00 */
[----:B------:R-:W-:Y:S09]  /*386d0*/  @!UPT UIADD3 URZ, URZ, URZ, URZ ;  /* 0x0000003f3f3ff290 */ /* 0x000ff2000fffe03f */
[----:B------:R0:W-:Y:S01]  /*386e0*/  STL.64 [R1+0x130], R12 ;  /* 0x0001300c01007387 */ /* 0x0001e20000100a00 */
[----:B------:R3:W-:Y:S03]  /*386f0*/  STL.64 [R1+0x138], R14 ;  /* 0x0001380e01007387 */ /* 0x0007e60000100a00 */
[----:B0-----:R-:W3:Y:S02]  /*38700*/  LDL.LU.64 R12, [R1+0x3488] ;  /* 0x00348800010c7983 */ /* 0x001ee40000300a00 */
[C---:B---3--:R-:W-:Y:S02]  /*38710*/  HMMA.16816.F32 R12, R4.reuse, R12, R20 ;  /* 0x0000000c040c723c */ /* 0x048fe40000001814 */
[----:B------:R-:W3:Y:S01]  /*38720*/  LDL.LU.64 R22, [R1+0x3480] ;  /* 0x0034800001167983 */ /* 0x000ee20000300a00 */
[----:B------:R-:W3:Y:S11]  /*38730*/  LDL.LU.64 R20, [R1+0x3478] ;  /* 0x0034780001147983 */ /* 0x000ef60000300a00 */
[----:B------:R-:W-:Y:S09]  /*38740*/  @!UPT UIADD3 URZ, URZ, URZ, URZ ;  /* 0x0000003f3f3ff290 */ /* 0x000ff2000fffe03f */
[----:B------:R0:W-:Y:S01]  /*38750*/  STL.64 [R1+0x140], R12 ;  /* 0x0001400c01007387 */ /* 0x0001e20000100a00 */
[----:B------:R3:W-:Y:S03]  /*38760*/  STL [R1+0x148], R14 ;  /* 0x0001480e01007387 */ /* 0x0007e60000100800 */
[----:B0-----:R-:W3:Y:S01]  /*38770*/  LDL.LU.64 R12, [R1+0x3470] ;  /* 0x00347000010c7983 */ /* 0x001ee20000300a00 */
[----:B------:R-:W-:Y:S02]  /*38780*/  IMAD.MOV.U32 R28, RZ, RZ, R15 ;  /* 0x000000ffff1c7224 */ /* 0x000fe400078e000f */
[C---:B---3--:R-:W-:Y:S01]  /*38790*/  HMMA.16816.F32 R12, R4.reuse, R12, R20 ;  /* 0x0000000c040c723c */ /* 0x048fe20000001814 */
[----:B------:R-:W3:Y:S01]  /*387a0*/  LDL.LU.64 R22, [R1+0x3468] ;  /* 0x0034680001167983 */ /* 0x000ee20000300a00 */
[----:B------:R-:W3:Y:S11]  /*387b0*/  LDL.LU.64 R20, [R1+0x3460] ;  /* 0x0034600001147983 */ /* 0x000ef60000300a00 */
[----:B------:R-:W-:Y:S10]  /*387c0*/  @!UPT UIADD3 URZ, URZ, URZ, URZ ;  /* 0x0000003f3f3ff290 */ /* 0x000ff4000fffe03f */
[----:B------:R-:W-:Y:S01]  /*387d0*/  STL.64 [R1+0x180], R12 ;  /* 0x0001800c01007387 */ /* 0x000fe20000100a00 */
[----:B------:R0:W-:Y:S03]  /*387e0*/  STL.64 [R1+0x188], R14 ;  /* 0x0001880e01007387 */ /* 0x0001e60000100a00 */
[----:B0-----:R-:W2:Y:S01]  /*387f0*/  LDL.LU.64 R14, [R1+0x3458] ;  /* 0x00345800010e7983 */ /* 0x001ea20000300a00 */
[----:B------:R-:W2:Y:S02]  /*38800*/  LDL.LU.64 R12, [R1+0x3450] ;  /* 0x00345000010c7983 */ /* 0x000ea40000300a00 */
[----:B------:R0:W-:Y:S02]  /*38810*/  STL.64 [R1+0x33f0], R10 ;  /* 0x0033f00a01007387 */ /* 0x0001e40000100a00 */
[----:B0-----:R-:W4:Y:S01]  /*38820*/  LDL R10, [R1+0x18] ;  /* 0x00001800010a7983 */ /* 0x001f220000100800 */
[----:B---3--:R-:W-:Y:S11]  /*38830*/  HMMA.16816.F32 R4, R4, R8, R20 ;  /* 0x000000080404723c */ /* 0x008ff60000001814 */
[----:B------:R-:W-:Y:S11]  /*38840*/  @!UPT UIADD3 URZ, URZ, URZ, URZ ;  /* 0x0000003f3f3ff290 */ /* 0x000ff6000fffe03f */
[----:B------:R-:W-:Y:S01]  /*38850*/  @!UPT UIADD3 URZ, URZ, URZ, URZ ;  /* 0x0000003f3f3ff290 */ /* 0x000fe2000fffe03f */
[----:B------:R0:W-:Y:S01]  /*38860*/  STL.64 [R1+0x190], R4 ;  /* 0x0001900401007387 */ /* 0x0001e20000100a00 */
[----:B------:R1:W-:Y:S02]  /*38870*/  STL.64 [R1+0x198], R6 ;  /* 0x0001980601007387 */ /* 0x0003e40000100a00 */
[----:B------:R-:W4:Y:S01]  /*38880*/  LDL R11, [R1+0x1c] ;  /* 0x00001c00010b7983 */ /* 0x000f220000100800 */
[----:B0-----:R-:W3:Y:S01]  /*38890*/  LDL.LU R4, [R1+0x160] ;  /* 0x0001600001047983 */ /* 0x001ee20000300800 */
[----:B------:R-:W3:Y:S02]  /*388a0*/  LDL.LU R5, [R1+0x164] ;  /* 0x0001640001057983 */ /* 0x000ee40000300800 */
[----:B-1----:R-:W3:Y:S02]  /*388b0*/  LDL.LU R6, [R1+0x168] ;  /* 0x0001680001067983 */ /* 0x002ee40000300800 */
[----:B------:R-:W3:Y:S01]  /*388c0*/  LDL.LU R7, [R1+0x16c] ;  /* 0x00016c0001077983 */ /* 0x000ee20000300800 */
[----:B------:R-:W3:Y:S01]  /*388d0*/  LDL.LU R20, [R1+0x1c0] ;  /* 0x0001c00001147983 */ /* 0x000ee20000300800 */
[----:B------:R-:W3:Y:S02]  /*388e0*/  LDL.LU R21, [R1+0x1c4] ;  /* 0x0001c40001157983 */ /* 0x000ee40000300800 */
[----:B------:R-:W3:Y:S02]  /*388f0*/  LDL.LU R22, [R1+0x1c8] ;  /* 0x0001c80001167983 */ /* 0x000ee40000300800 */
[----:B------:R-:W3:Y:S01]  /*38900*/  LDL.LU R23, [R1+0x1cc] ;  /* 0x0001cc0001177983 */ /* 0x000ee20000300800 */
[----:B--2---:R-:W-:Y:S01]  /*38910*/  HMMA.16816.F32 R24, R12, R18, R24 ;  /* 0x000000120c18723c */ /* 0x004fe20000001818 */
[----:B---3--:R0:W-:Y:S01]  /*38920*/  STL.64 [R1+0x3390], R22 ;  /* 0x0033901601007387 */ /* 0x0081e20000100a00 */
[----:B------:R-:W-:Y:S03]  /*38930*/  STL.64 [R1+0x3388], R20 ;  /* 0x0033881401007387 */ /* 0x000fe60000100a00 */
[----:B0-----:R-:W2:Y:S04]  /*38940*/  LDL R22, [R1+0x8] ;  /* 0x0000080001167983 */ /* 0x001ea80000100800 */
[----:B------:R-:W2:Y:S01]  /*38950*/  LDL R23, [R1+0xc] ;  /* 0x00000c0001177983 */ /* 0x000ea20000100800 */
[----:B------:R0:W-:Y:S02]  /*38960*/  STL.64 [R1+0x3358], R6 ;  /* 0x0033580601007387 */ /* 0x0001e40000100a00 */
[----:B------:R1:W-:Y:S01]  /*38970*/  STL.64 [R1+0x3350], R4 ;  /* 0x0033500401007387 */ /* 0x0003e20000100a00 */
[----:B0-----:R-:W3:Y:S04]  /*38980*/  LDL R6, [R1+0xc8] ;  /* 0x0000c80001067983 */ /* 0x001ee80000100800 */
[----:B------:R-:W3:Y:S01]  /*38990*/  LDL R7, [R1+0xcc] ;  /* 0x0000cc0001077983 */ /* 0x000ee20000100800 */
[----:B------:R-:W-:-:S02]  /*389a0*/  IMAD.MOV.U32 R21, RZ, RZ, R18 ;  /* 0x000000ffff157224 */ /* 0x000fc400078e0012 */
[----:B------:R-:W-:Y:S01]  /*389b0*/  IMAD.MOV.U32 R20, RZ, RZ, R19 ;  /* 0x000000ffff147224 */ /* 0x000fe200078e0013 */
[----:B---3--:R0:W-:Y:S01]  /*389c0*/  STL.64 [R1+0x3408], R6 ;  /* 0x0034080601007387 */ /* 0x0081e20000100a00 */
[----:B-1----:R-:W4:Y:S02]  /*389d0*/  LDL.LU R4, [R1+0x2a0] ;  /* 0x0002a00001047983 */ /* 0x002f240000300800 */
[----:B------:R-:W4:Y:S01]  /*389e0*/  LDL.LU R5, [R1+0x2a4] ;  /* 0x0002a40001057983 */ /* 0x000f220000300800 */
[----:B0-----:R-:W4:Y:S01]  /*389f0*/  LDL.LU R6, [R1+0x2a8] ;  /* 0x0002a80001067983 */ /* 0x001f220000300800 */
[----:B------:R-:W4:Y:S02]  /*38a00*/  LDL.LU R7, [R1+0x2ac] ;  /* 0x0002ac0001077983 */ /* 0x000f240000300800 */
[----:B------:R-:W-:Y:S02]  /*38a10*/  STL.64 [R1+0x1d0], R24 ;  /* 0x0001d01801007387 */ /* 0x000fe40000100a00 */
[----:B------:R0:W-:Y:S02]  /*38a20*/  STL.64 [R1+0x1d8], R26 ;  /* 0x0001d81a01007387 */ /* 0x0001e40000100a00 */
[----:B0-----:R-:W3:Y:S01]  /*38a30*/  LDL.LU.64 R26, [R1+0x3448] ;  /* 0x00344800011a7983 */ /* 0x001ee20000300a00 */
[----:B------:R-:W2:Y:S02]  /*38a40*/  LDL.LU.64 R18, [R1+0x3440] ;  /* 0x0034400001127983 */ /* 0x000ea40000300a00 */
[----:B------:R-:W2:Y:S01]  /*38a50*/  LDL.LU.64 R16, [R1+0x3438] ;  /* 0x0034380001107983 */ /* 0x000ea20000300a00 */
[C---:B----4-:R-:W-:Y:S08]  /*38a60*/  HMMA.16816.F32 R8, R12.reuse, R10, R4 ;  /* 0x0000000a0c08723c */ /* 0x050ff00000001804 */
[----:B--2---:R-:W-:Y:S01]  /*38a70*/  HMMA.16816.F32 R4, R12, R22, R16 ;  /* 0x000000160c04723c */ /* 0x004fe20000001810 */
[----:B------:R-:W2:Y:S11]  /*38a80*/  LDL.LU R16, [R1+0x2b0] ;  /* 0x0002b00001107983 */ /* 0x000eb60000300800 */
[----:B------:R-:W-:Y:S03]  /*38a90*/  @!UPT UIADD3 URZ, URZ, URZ, URZ ;  /* 0x0000003f3f3ff290 */ /* 0x000fe6000fffe03f */
[----:B------:R0:W-:Y:S01]  /*38aa0*/  STL.64 [R1+0x1f0], R8 ;  /* 0x0001f00801007387 */ /* 0x0001e20000100a00 */
[----:B------:R3:W-:Y:S07]  /*38ab0*/  STL.64 [R1+0x1f8], R10 ;  /* 0x0001f80a01007387 */ /* 0x0007ee0000100a00 */
[----:B------:R-:W-:Y:S01]  /*38ac0*/  STL.64 [R1+0x210], R4 ;  /* 0x0002100401007387 */ /* 0x000fe20000100a00 */
[----:B------:R1:W-:Y:S02]  /*38ad0*/  STL.64 [R1+0x218], R6 ;  /* 0x0002180601007387 */ /* 0x0003e40000100a00 */
[----:B------:R-:W2:Y:S02]  /*38ae0*/  LDL.LU R17, [R1+0x2b4] ;  /* 0x0002b40001117983 */ /* 0x000ea40000300800 */
[----:B------:R-:W4:Y:S01]  /*38af0*/  LDL.LU R18, [R1+0x2b8] ;  /* 0x0002b80001127983 */ /* 0x000f220000300800 */
[----:B------:R-:W4:Y:S01]  /*38b00*/  LDL.LU R19, [R1+0x2bc] ;  /* 0x0002bc0001137983 */ /* 0x000f220000300800 */
[----:B0-----:R-:W2:Y:S02]  /*38b10*/  LDL.LU R8, [R1+0x2e0] ;  /* 0x0002e00001087983 */ /* 0x001ea40000300800 */
[----:B------:R-:W2:Y:S02]  /*38b20*/  LDL.LU R9, [R1+0x2e4] ;  /* 0x0002e40001097983 */ /* 0x000ea40000300800 */
[----:B---3--:R-:W-:-:S02]  /*38b30*/  IMAD.MOV.U32 R10, RZ, RZ, R27 ;  /* 0x000000ffff0a7224 */ /* 0x008fc400078e001b */
[----:B------:R-:W-:Y:S01]  /*38b40*/  IMAD.MOV.U32 R11, RZ, RZ, R26 ;  /* 0x000000ffff0b7224 */ /* 0x000fe200078e001a */
[----:B------:R-:W3:Y:S01]  /*38b50*/  LDL.LU R27, [R1+0x3434] ;  /* 0x00343400011b7983 */ /* 0x000ee20000300800 */
[----:B------:R-:W2:Y:S03]  /*38b60*/  LDL.LU R26, [R1+0x3430] ;  /* 0x00343000011a7983 */ /* 0x000ea60000300800 */
[----:B-1----:R-:W2:Y:S04]  /*38b70*/  LDL R6, [R1+0xb8] ;  /* 0x0000b80001067983 */ /* 0x002ea80000100800 */
[----:B------:R-:W2:Y:S04]  /*38b80*/  LDL R7, [R1+0xbc] ;  /* 0x0000bc0001077983 */ /* 0x000ea80000100800 */
[----:B--2---:R0:W-:Y:S01]  /*38b90*/  STL.64 [R1+0x3420], R6 ;  /* 0x0034200601007387 */ /* 0x0041e20000100a00 */
[----:B------:R-:W2:Y:S02]  /*38ba0*/  LDL.LU R4, [R1+0x2d0] ;  /* 0x0002d00001047983 */ /* 0x000ea40000300800 */
[----:B------:R-:W2:Y:S01]  /*38bb0*/  LDL.LU R5, [R1+0x2d4] ;  /* 0x0002d40001057983 */ /* 0x000ea20000300800 */
[----:B0-----:R-:W2:Y:S01]  /*38bc0*/  LDL.LU R6, [R1+0x2d8] ;  /* 0x0002d80001067983 */ /* 0x001ea20000300800 */
[----:B------:R-:W2:Y:S02]  /*38bd0*/  LDL.LU R7, [R1+0x2dc] ;  /* 0x0002dc0001077983 */ /* 0x000ea40000300800 */
[----:B------:R-:W-:Y:S02]  /*38be0*/  STL.64 [R1+0x3400], R10 ;  /* 0x0034000a01007387 */ /* 0x000fe40000100a00 */
[----:B------:R0:W-:Y:S02]  /*38bf0*/  STL.64 [R1+0x33f8], R8 ;  /* 0x0033f80801007387 */ /* 0x0001e40000100a00 */
[----:B0-----:R-:W2:Y:S01]  /*38c00*/  LDL.LU R8, [R1+0x300] ;  /* 0x0003000001087983 */ /* 0x001ea20000300800 */
[----:B------:R-:W2:Y:S02]  /*38c10*/  LDL.LU R9, [R1+0x304] ;  /* 0x0003040001097983 */ /* 0x000ea40000300800 */
[----:B------:R-:W2:Y:S02]  /*38c20*/  LDL.LU R10, [R1+0x308] ;  /* 0x00030800010a7983 */ /* 0x000ea40000300800 */
[----:B------:R-:W2:Y:S02]  /*38c30*/  LDL.LU R11, [R1+0x30c] ;  /* 0x00030c00010b7983 */ /* 0x000ea40000300800 */
[----:B--2---:R3:W-:Y:S01]  /*38c40*/  STL.64 [R1+0x3418], R10 ;  /* 0x0034180a01007387 */ /* 0x0047e20000100a00 */
[----:B------:R0:W-:Y:S02]  /*38c50*/  STL.64 [R1+0x3410], R8 ;  /* 0x0034100801007387 */ /* 0x0001e40000100a00 */
[----:B---3--:R-:W-:Y:S01]  /*38c60*/  IMAD.MOV.U32 R10, RZ, RZ, R27 ;  /* 0x000000ffff0a7224 */ /* 0x008fe200078e001b */
[----:B0-----:R-:W2:Y:S01]  /*38c70*/  LDL.LU R8, [R1+0x2f0] ;  /* 0x0002f00001087983 */ /* 0x001ea20000300800 */
[----:B------:R-:W-:-:S02]  /*38c80*/  IMAD.MOV.U32 R9, RZ, RZ, R26 ;  /* 0x000000ffff097224 */ /* 0x000fc400078e001a */
[----:B------:R-:W3:Y:S02]  /*38c90*/  LDL.LU R26, [R1+0x342c] ;  /* 0x00342c00011a7983 */ /* 0x000ee40000300800 */
[----:B------:R-:W3:Y:S01]  /*38ca0*/  LDL.LU R27, [R1+0x3428] ;  /* 0x00342800011b7983 */ /* 0x000ee20000300800 */
[----:B------:R-:W2:Y:S01]  /*38cb0*/  LDL.LU R11, [R1+0x2fc] ;  /* 0x0002fc00010b7983 */ /* 0x000ea20000300800 */
[----:B----4-:R0:W-:Y:S02]  /*38cc0*/  STL.64 [R1+0x33e8], R18 ;  /* 0x0033e81201007387 */ /* 0x0101e40000100a00 */
[----:B------:R-:W-:Y:S01]  /*38cd0*/  STL.64 [R1+0x33e0], R16 ;  /* 0x0033e01001007387 */ /* 0x000fe20000100a00 */
[----:B0-----:R-:W4:Y:S01]  /*38ce0*/  LDL.LU.64 R18, [R1+0xe8] ;  /* 0x0000e80001127983 */ /* 0x001f220000300a00 */
[----:B------:R0:W-:Y:S03]  /*38cf0*/  STL.64 [R1+0x33a0], R22 ;  /* 0x0033a01601007387 */ /* 0x0001e60000100a00 */
[----:B0-----:R-:W2:Y:S01]  /*38d00*/  LDL.LU.64 R22, [R1+0x18] ;  /* 0x0000180001167983 */ /* 0x001ea20000300a00 */
[C---:B---3--:R-:W-:Y:S03]  /*38d10*/  HMMA.16816.F32 R4, R12.reuse, R26, R4 ;  /* 0x0000001a0c04723c */ /* 0x048fe60000001804 */
[----:B--2---:R-:W-:Y:S11]  /*38d20*/  STL.64 [R1+0x33b8], R22 ;  /* 0x0033b81601007387 */ /* 0x004ff60000100a00 */
[----:B------:R-:W-:Y:S09]  /*38d30*/  @!UPT UIADD3 URZ, URZ, URZ, URZ ;  /* 0x0000003f3f3ff290 */ /* 0x000ff2000fffe03f */
[----:B------:R-:W-:Y:S02]  /*38d40*/  STL.64 [R1+0x230], R4 ;  /* 0x0002300401007387 */ /* 0x000fe40000100a00 */
[----:B------:R0:W-:Y:S02]  /*38d50*/  STL.64 [R1+0x238], R6 ;  /* 0x0002380601007387 */ /* 0x0001e40000100a00 */
[----:B0-----:R-:W2:Y:S01]  /*38d60*/  LDL.LU.64 R6, [R1+0x3420] ;  /* 0x0034200001067983 */ /* 0x001ea20000300a00 */
[----:B------:R0:W-:Y:S02]  /*38d70*/  STL.64 [R1+0x3398], R26 ;  /* 0x0033981a01007387 */ /* 0x0001e40000100a00 */
[----:B------:R-:W3:Y:S02]  /*38d80*/  LDL.LU R24, [R1+0x1e0] ;  /* 0x0001e00001187983 */ /* 0x000ee40000300800 */
[----:B------:R-:W3:Y:S01]  /*38d90*/  LDL.LU R25, [R1+0x1e4] ;  /* 0x0001e40001197983 */ /* 0x000ee20000300800 */
[----:B0-----:R-:W2:Y:S01]  /*38da0*/  LDL.LU R26, [R1+0x1e8] ;  /* 0x0001e800011a7983 */ /* 0x001ea20000300800 */
[----:B------:R-:W2:Y:S03]  /*38db0*/  LDL.LU R27, [R1+0x1ec] ;  /* 0x0001ec00011b7983 */ /* 0x000ea60000300800 */
[----:B--2---:R-:W-:Y:S01]  /*38dc0*/  STL.64 [R1+0x33b0], R26 ;  /* 0x0033b01a01007387 */ /* 0x004fe20000100a00 */
[----:B---3--:R0:W-:Y:S03]  /*38dd0*/  STL.64 [R1+0x33a8], R24 ;  /* 0x0033a81801007387 */ /* 0x0081e60000100a00 */
[----:B0-----:R-:W2:Y:S01]  /*38de0*/  LDL.LU R24, [R1+0x200] ;  /* 0x0002000001187983 */ /* 0x001ea20000300800 */
[----:B------:R-:W2:Y:S02]  /*38df0*/  LDL.LU R25, [R1+0x204] ;  /* 0x0002040001197983 */ /* 0x000ea40000300800 */
[----:B------:R-:W3:Y:S02]  /*38e00*/  LDL.LU R26, [R1+0x208] ;  /* 0x00020800011a7983 */ /* 0x000ee40000300800 */
[----:B------:R-:W3:Y:S01]  /*38e10*/  LDL.LU R27, [R1+0x20c] ;  /* 0x00020c00011b7983 */ /* 0x000ee20000300800 */
[C---:B------:R-:W-:Y:S01]  /*38e20*/  HMMA.16816.F32 R4, R12.reuse, R6, R8 ;  /* 0x000000060c04723c */ /* 0x040fe20000001808 */
[----:B---3--:R-:W-:Y:S01]  /*38e30*/  STL.64 [R1+0x33c8], R26 ;  /* 0x0033c81a01007387 */ /* 0x008fe20000100a00 */
[----:B--2---:R0:W-:Y:S03]  /*38e40*/  STL.64 [R1+0x33c0], R24 ;  /* 0x0033c01801007387 */ /* 0x0041e60000100a00 */
[----:B0-----:R-:W2:Y:S01]  /*38e50*/  LDL.LU R24, [R1+0x290] ;  /* 0x0002900001187983 */ /* 0x001ea20000300800 */
[----:B------:R-:W2:Y:S02]  /*38e60*/  LDL.LU R25, [R1+0x294] ;  /* 0x0002940001197983 */ /* 0x000ea40000300800 */
[----:B------:R-:W2:Y:S02]  /*38e70*/  LDL.LU R26, [R1+0x298] ;  /* 0x00029800011a7983 */ /* 0x000ea40000300800 */
[----:B------:R-:W2:Y:S01]  /*38e80*/  LDL.LU R27, [R1+0x29c] ;  /* 0x00029c00011b7983 */ /* 0x000ea20000300800 */
[----:B------:R-:W3:Y:S01]  /*38e90*/  LDL.LU.64 R10, [R1+0x3418] ;  /* 0x00341800010a7983 */ /* 0x000ee20000300a00 */
[----:B------:R-:W3:Y:S11]  /*38ea0*/  LDL.LU.64 R8, [R1+0x3410] ;  /* 0x0034100001087983 */ /* 0x000ef60000300a00 */
[----:B------:R-:W-:Y:S02]  /*38eb0*/  STL.64 [R1+0x280], R4 ;  /* 0x0002800401007387 */ /* 0x000fe40000100a00 */
[----:B------:R0:W-:Y:S02]  /*38ec0*/  STL.64 [R1+0x288], R6 ;  /* 0x0002880601007387 */ /* 0x0001e40000100a00 */
[----:B0-----:R-:W3:Y:S02]  /*38ed0*/  LDL.LU.64 R6, [R1+0x3408] ;  /* 0x0034080001067983 */ /* 0x001ee40000300a00 */
[C---:B---3--:R-:W-:Y:S11]  /*38ee0*/  HMMA.16816.F32 R8, R12.reuse, R6, R8 ;  /* 0x000000060c08723c */ /* 0x048ff60000001808 */
[----:B------:R-:W-:Y:S11]  /*38ef0*/  @!UPT UIADD3 URZ, URZ, URZ, URZ ;  /* 0x0000003f3f3ff290 */ /* 0x000ff6000fffe03f */
[----:B------:R-:W-:Y:S01]  /*38f00*/  @!UPT UIADD3 URZ, URZ, URZ, URZ ;  /* 0x0000003f3f3ff290 */ /* 0x000fe2000fffe03f */
[----:B------:R-:W-:Y:S01]  /*38f10*/  STL.64 [R1+0x2c0], R8 ;  /* 0x0002c00801007387 */ /* 0x000fe20000100a00 */
[----:B------:R0:W-:Y:S03]  /*38f20*/  STL.64 [R1+0x2c8], R10 ;  /* 0x0002c80a01007387 */ /* 0x0001e60000100a00 */
[----:B0-----:R-:W4:Y:S01]  /*38f30*/  LDL.LU.64 R10, [R1+0x3400] ;  /* 0x00340000010a7983 */ /* 0x001f220000300a00 */
[----:B------:R-:W4:Y:S02]  /*38f40*/  LDL.LU.64 R8, [R1+0x33f8] ;  /* 0x0033f80001087983 */ /* 0x000f240000300a00 */
[----:B------:R0:W-:Y:S02]  /*38f50*/  STL.64 [R1+0x3370], R6 ;  /* 0x0033700601007387 */ /* 0x0001e40000100a00 */
[----:B------:R-:W3:Y:S01]  /*38f60*/  LDL.LU R4, [R1+0x1b0] ;  /* 0x0001b00001047983 */ /* 0x000ee20000300800 */
[----:B------:R-:W3:Y:S04]  /*38f70*/  LDL.LU R5, [R1+0x1b4] ;  /* 0x0001b40001057983 */ /* 0x000ee80000300800 */
[----:B0-----:R-:W3:Y:S01]  /*38f80*/  LDL.LU R6, [R1+0x1b8] ;  /* 0x0001b80001067983 */ /* 0x001ee20000300800 */
[----:B------:R-:W3:Y:S01]  /*38f90*/  LDL.LU R7, [R1+0x1bc] ;  /* 0x0001bc0001077983 */ /* 0x000ee20000300800 */
[----:B----4-:R-:W-:Y:S11]  /*38fa0*/  HMMA.16816.F32 R8, R12, R18, R8 ;  /* 0x000000120c08723c */ /* 0x010ff60000001808 */
[----:B------:R-:W-:Y:S11]  /*38fb0*/  @!UPT UIADD3 URZ, URZ, URZ, URZ ;  /* 0x0000003f3f3ff290 */ /* 0x000ff6000fffe03f */
[----:B------:R-:W-:Y:S01]  /*38fc0*/  @!UPT UIADD3 URZ, URZ, URZ, URZ ;  /* 0x0000003f3f3ff290 */ /* 0x000fe2000fffe03f */
[----:B------:R0:W-:Y:S01]  /*38fd0*/  STL.64 [R1+0x2e0], R8 ;  /* 0x0002e00801007387 */ /* 0x0001e20000100a00 */
[----:B------:R1:W-:Y:S02]  /*38fe0*/  STL.64 [R1+0x2e8], R10 ;  /* 0x0002e80a01007387 */ /* 0x0003e40000100a00 */
[----:B0-----:R-:W-:Y:S01]  /*38ff0*/  IMAD.MOV.U32 R9, RZ, RZ, R18 ;  /* 0x000000ffff097224 */ /* 0x001fe200078e0012 */
[----:B-1----:R-:W4:Y:S01]  /*39000*/  LDL.LU.64 R10, [R1+0x33f0] ;  /* 0x0033f000010a7983 */ /* 0x002f220000300a00 */
[----:B------:R-:W-:Y:S02]  /*39010*/  IMAD.MOV.U32 R8, RZ, RZ, R19 ;  /* 0x000000ffff087224 */ /* 0x000fe400078e0013 */
[----:B------:R-:W4:Y:S02]  /*39020*/  LDL.LU.64 R18, [R1+0x33e8] ;  /* 0x0033e80001127983 */ /* 0x000f240000300a00 */
[----:B------:R-:W4:Y:S02]  /*39030*/  LDL.LU.64 R16, [R1+0x33e0] ;  /* 0x0033e00001107983 */ /* 0x000f240000300a00 */
[----:B------:R-:W-:-:S02]  /*39040*/  IMAD.MOV.U32 R22, RZ, RZ, R21 ;  /* 0x000000ffff167224 */ /* 0x000fc400078e0015 */
[----:B------:R-:W-:Y:S01]  /*39050*/  IMAD.MOV.U32 R23, RZ, RZ, R20 ;  /* 0x000000ffff177224 */ /* 0x000fe200078e0014 */
[----:B----4-:R-:W-:Y:S01]  /*39060*/  HMMA.16816.F32 R12, R12, R10, R16 ;  /* 0x0000000a0c0c723c */ /* 0x010fe20000001810 */
[----:B------:R-:W2:Y:S01]  /*39070*/  LDL.LU.64 R18, [R1+0x33d8] ;  /* 0x0033d80001127983 */ /* 0x000ea20000300a00 */
[----:B------:R-:W2:Y:S11]  /*39080*/  LDL.LU.64 R16, [R1+0x33d0] ;  /* 0x0033d00001107983 */ /* 0x000eb60000300a00 */
[----:B------:R-:W-:Y:S10]  /*39090*/  @!UPT UIADD3 URZ, URZ, URZ, URZ ;  /* 0x0000003f3f3ff290 */ /* 0x000ff4000fffe03f */
        /* <DEDUP_REMOVED lines=8> */
[----:B0-----:R-:W2:Y:S01]  /*39120*/  LDL.LU.64 R22, [R1+0x33b8] ;  /* 0x0033b80001167983 */ /* 0x001ea20000300a00 */
[----:B------:R-:W-:Y:S02]  /*39130*/  IMAD.MOV.U32 R14, RZ, RZ, R9 ;  /* 0x000000ffff0e7224 */ /* 0x000fe400078e0009 */
[----:B------:R-:W-:Y:S01]  /*39140*/  IMAD.MOV.U32 R15, RZ, RZ, R8 ;  /* 0x000000ffff0f7224 */ /* 0x000fe200078e0008 */
        /* <DEDUP_REMOVED lines=9> */
[----:B------:R-:W-:Y:S01]  /*391e0*/  STL.64 [R1+0x3368], R10 ;  /* 0x0033680a01007387 */ /* 0x000fe20000100a00 */
[----:B------:R0:W-:Y:S04]  /*391f0*/  STL.64 [R1+0x3360], R8 ;  /* 0x0033600801007387 */ /* 0x0001e80000100a00 */
[----:B0-----:R-:W4:Y:S01]  /*39200*/  LDL.LU R8, [R1+0x1a0] ;  /* 0x0001a00001087983 */ /* 0x001f220000300800 */
[----:B------:R-:W4:Y:S02]  /*39210*/  LDL.LU R9, [R1+0x1a4] ;  /* 0x0001a40001097983 */ /* 0x000f240000300800 */
[----:B------:R-:W3:Y:S02]  /*39220*/  LDL.LU R10, [R1+0x1a8] ;  /* 0x0001a800010a7983 */ /* 0x000ee40000300800 */
[----:B------:R-:W3:Y:S01]  /*39230*/  LDL.LU R11, [R1+0x1ac] ;  /* 0x0001ac00010b7983 */ /* 0x000ee20000300800 */
[C---:B--2---:R-:W-:Y:S01]  /*39240*/  HMMA.16816.F32 R20, R16.reuse, R22, R24 ;  /* 0x000000161014723c */ /* 0x044fe20000001818 */
[----:B---3--:R0:W-:Y:S01]  /*39250*/  STL.64 [R1+0x3380], R10 ;  /* 0x0033800a01007387 */ /* 0x0081e20000100a00 */
[----:B----4-:R-:W-:Y:S03]  /*39260*/  STL.64 [R1+0x3378], R8 ;  /* 0x0033780801007387 */ /* 0x010fe60000100a00 */
[----:B0-----:R-:W2:Y:S01]  /*39270*/  LDL.LU.64 R10, [R1+0xb8] ;  /* 0x0000b800010a7983 */ /* 0x001ea20000300a00 */
[----:B------:R-:W3:Y:S11]  /*39280*/  LDL.LU.64 R26, [R1+0x3398] ;  /* 0x00339800011a7983 */ /* 0x000ef60000300a00 */
[----:B------:R-:W-:Y:S06]  /*39290*/  @!UPT UIADD3 URZ, URZ, URZ, URZ ;  /* 0x0000003f3f3ff290 */ /* 0x000fec000fffe03f */
[----:B------:R-:W-:Y:S02]  /*392a0*/  STL.64 [R1+0x330], R20 ;  /* 0x0003301401007387 */ /* 0x000fe40000100a00 */
[----:B------:R0:W-:Y:S02]  /*392b0*/  STL.64 [R1+0x338], R22 ;  /* 0x0003381601007387 */ /* 0x0001e40000100a00 */
[----:B0-----:R-:W3:Y:S01]  /*392c0*/  LDL.LU.64 R22, [R1+0x3390] ;  /* 0x0033900001167983 */ /* 0x001ee20000300a00 */
[----:B------:R-:W3:Y:S01]  /*392d0*/  LDL.LU.64 R20, [R1+0x3388] ;  /* 0x0033880001147983 */ /* 0x000ee20000300a00 */
[C---:B--2---:R-:W-:Y:S08]  /*392e0*/  HMMA.16816.F32 R4, R16.reuse, R10, R4 ;  /* 0x0000000a1004723c */ /* 0x044ff00000001804 */
[----:B---3--:R-:W-:Y:S01]  /*392f0*/  HMMA.16816.F32 R20, R16, R26, R20 ;  /* 0x0000001a1014723c */ /* 0x008fe20000001814 */
[----:B------:R-:W-:-:S02]  /*39300*/  IMAD.MOV.U32 R13, RZ, RZ, R10 ;  /* 0x000000ffff0d7224 */ /* 0x000fc400078e000a */
[----:B------:R-:W-:Y:S11]  /*39310*/  IMAD.MOV.U32 R12, RZ, RZ, R11 ;  /* 0x000000ffff0c7224 */ /* 0x000ff600078e000b */
[----:B------:R-:W-:Y:S10]  /*39320*/  @!UPT UIADD3 URZ, URZ, URZ, URZ ;  /* 0x0000003f3f3ff290 */ /* 0x000ff4000fffe03f */
[----:B------:R-:W-:Y:S01]  /*39330*/  IMAD.MOV.U32 R24, RZ, RZ, R20 ;  /* 0x000000ffff187224 */ /* 0x000fe200078e0014 */
[----:B------:R-:W-:Y:S01]  /*39340*/  STL.64 [R1+0x328], R22 ;  /* 0x0003281601007387 */ /* 0x000fe20000100a00 */
[----:B------:R-:W-:-:S03]  /*39350*/  IMAD.MOV.U32 R20, RZ, RZ, R29 ;  /* 0x000000ffff147224 */ /* 0x000fc600078e001d */
[----:B------:R-:W-:Y:S01]  /*39360*/  STL [R1+0x31f0], R24 ;  /* 0x0031f01801007387 */ /* 0x000fe20000100800 */
[----:B------:R-:W2:Y:S02]  /*39370*/  LDL.LU.64 R10, [R1+0x3380] ;  /* 0x00338000010a7983 */ /* 0x000ea40000300a00 */
[----:B------:R-:W2:Y:S02]  /*39380*/  LDL.LU.64 R8, [R1+0x3378] ;  /* 0x0033780001087983 */ /* 0x000ea40000300a00 */
[----:B------:R-:W-:Y:S01]  /*39390*/  STL.64 [R1+0x310], R4 ;  /* 0x0003100401007387 */ /* 0x000fe20000100a00 */
[----:B------:R0:W-:Y:S01]  /*393a0*/  STL [R1+0x318], R6 ;  /* 0x0003180601007387 */ /* 0x0001e20000100800 */
[----:B------:R-:W-:-:S03]  /*393b0*/  IMAD.MOV.U32 R29, RZ, RZ, R7 ;  /* 0x000000ffff1d7224 */ /* 0x000fc600078e0007 */
[----:B0-----:R-:W2:Y:S02]  /*393c0*/  LDL.LU.64 R6, [R1+0x3370] ;  /* 0x0033700001067983 */ /* 0x001ea40000300a00 */
[----:B------:R-:W-:Y:S01]  /*393d0*/  STL [R1+0x31e0], R29 ;  /* 0x0031e01d01007387 */ /* 0x000fe20000100800 */
[----:B--2---:R-:W-:Y:S01]  /*393e0*/  HMMA.16816.F32 R4, R16, R6, R8 ;  /* 0x000000061004723c */ /* 0x004fe20000001808 */
[----:B------:R-:W2:Y:S01]  /*393f0*/  LDL.LU.64 R10, [R1+0x3368] ;  /* 0x00336800010a7983 */ /* 0x000ea20000300a00 */
[----:B------:R-:W3:Y:S11]  /*39400*/  LDL.LU.64 R8, [R1+0x3360] ;  /* 0x0033600001087983 */ /* 0x000ef60000300a00 */
[----:B------:R-:W-:Y:S10]  /*39410*/  @!UPT UIADD3 URZ, URZ, URZ, URZ ;  /* 0x0000003f3f3ff290 */ /* 0x000ff4000fffe03f */
[----:B------:R-:W-:Y:S01]  /*39420*/  STL.64 [R1+0x300], R4 ;  /* 0x0003000401007387 */ /* 0x000fe20000100a00 */
[----:B------:R0:W-:Y:S03]  /*39430*/  STL.64 [R1+0x308], R6 ;  /* 0x0003080601007387 */ /* 0x0001e60000100a00 */
[----:B0-----:R-:W4:Y:S01]  /*39440*/  LDL.LU.64 R6, [R1+0x3358] ;  /* 0x0033580001067983 */ /* 0x001f220000300a00 */
[----:B------:R-:W4:Y:S02]  /*39450*/  LDL.LU.64 R4, [R1+0x3350] ;  /* 0x0033500001047983 */ /* 0x000f240000300a00 */
[----:B------:R-:W-:Y:S02]  /*39460*/  IMAD.MOV.U32 R25, RZ, RZ, R21 ;  /* 0x000000ffff197224 */ /* 0x000fe400078e0015 */
[----:B------:R-:W-:Y:S02]  /*39470*/  IMAD.MOV.U32 R21, RZ, RZ, R3 ;  /* 0x000000ffff157224 */ /* 0x000fe400078e0003 */
[----:B------:R-:W-:-:S02]  /*39480*/  IMAD.MOV.U32 R22, RZ, RZ, R2 ;  /* 0x000000ffff167224 */ /* 0x000fc400078e0002 */
[----:B------:R-:W-:Y:S01]  /*39490*/  IMAD.MOV.U32 R23, RZ, RZ, R0 ;  /* 0x000000ffff177224 */ /* 0x000fe200078e0000 */
[C---:B----4-:R-:W-:Y:S11]  /*394a0*/  HMMA.16816.F32 R4, R16.reuse, R14, R4 ;  /* 0x0000000e1004723c */ /* 0x050ff60000001804 */
[----:B------:R-:W-:Y:S11]  /*394b0*/  @!UPT UIADD3 URZ, URZ, URZ, URZ ;  /* 0x0000003f3f3ff290 */ /* 0x000ff6000fffe03f */
[----:B------:R-:W-:Y:S01]  /*394c0*/  @!UPT UIADD3 URZ, URZ, URZ, URZ ;  /* 0x0000003f3f3ff290 */ /* 0x000fe2000fffe03f */
[----:B------:R0:W-:Y:S01]  /*394d0*/  STL [R1+0x2f0], R4 ;  /* 0x0002f00401007387 */ /* 0x0001e20000100800 */
[----:B------:R-:W-:Y:S02]  /*394e0*/  STL.64 [R1+0x32f0], R14 ;  /* 0x0032f00e01007387 */ /* 0x000fe40000100a00 */
[----:B------:R-:W-:Y:S02]  /*394f0*/  IMAD.MOV.U32 R3, RZ, RZ, R5 ;  /* 0x000000ffff037224 */ /* 0x000fe400078e0005 */
[----:B------:R-:W-:Y:S02]  /*39500*/  IMAD.MOV.U32 R2, RZ, RZ, R6 ;  /* 0x000000ffff027224 */ /* 0x000fe400078e0006 */
[----:B------:R-:W-:Y:S01]  /*39510*/  IMAD.MOV.U32 R0, RZ, RZ, R7 ;  /* 0x000000ffff007224 */ /* 0x000fe200078e0007 */
[----:B0-----:R-:W4:Y:S01]  /*39520*/  LDL.LU R4, [R1+0x30] ;  /* 0x0000300001047983 */ /* 0x001f220000300800 */
[----:B------:R-:W4:Y:S02]  /*39530*/  LDL.LU R5, [R1+0x34] ;  /* 0x0000340001057983 */ /* 0x000f240000300800 */
[----:B------:R-:W3:Y:S02]  /*39540*/  LDL.LU R6, [R1+0x38] ;  /* 0x0000380001067983 */ /* 0x000ee40000300800 */
[----:B------:R-:W3:Y:S01]  /*39550*/  LDL.LU R7, [R1+0x3c] ;  /* 0x00003c0001077983 */ /* 0x000ee20000300800 */
[----:B--2---:R-:W-:Y:S01]  /*39560*/  HMMA.16816.F32 R16, R16, R10, R20 ;  /* 0x0000000a1010723c */ /* 0x004fe20000001814 */
[----:B---3--:R-:W-:Y:S01]  /*39570*/  STL.64 [R1+0x3288], R6 ;  /* 0x0032880601007387 */ /* 0x008fe20000100a00 */
[----:B----4-:R0:W-:Y:S03]  /*39580*/  STL.64 [R1+0x3280], R4 ;  /* 0x0032800401007387 */ /* 0x0101e60000100a00 */
[----:B0-----:R-:W2:Y:S01]  /*39590*/  LDL.LU R4, [R1+0x40] ;  /* 0x0000400001047983 */ /* 0x001ea20000300800 */
[----:B------:R-:W2:Y:S02]  /*395a0*/  LDL.LU R5, [R1+0x44] ;  /* 0x0000440001057983 */ /* 0x000ea40000300800 */
[----:B------:R-:W3:Y:S02]  /*395b0*/  LDL.LU R6, [R1+0x48] ;  /* 0x0000480001067983 */ /* 0x000ee40000300800 */
[----:B------:R-:W3:Y:S01]  /*395c0*/  LDL.LU R7, [R1+0x4c] ;  /* 0x00004c0001077983 */ /* 0x000ee20000300800 */
[----:B------:R-:W4:Y:S11]  /*395d0*/  LDL.LU.64 R14, [R1+0x28] ;  /* 0x00002800010e7983 */ /* 0x000f360000300a00 */
[----:B------:R-:W-:Y:S02]  /*395e0*/  @!UPT UIADD3 URZ, URZ, URZ, URZ ;  /* 0x0000003f3f3ff290 */ /* 0x000fe4000fffe03f */
[----:B------:R-:W-:Y:S01]  /*395f0*/  IMAD.MOV.U32 R24, RZ, RZ, R16 ;  /* 0x000000ffff187224 */ /* 0x000fe200078e0010 */
[----:B---3--:R-:W-:Y:S01]  /*39600*/  STL.64 [R1+0x3298], R6 ;  /* 0x0032980601007387 */ /* 0x008fe20000100a00 */
[----:B--2---:R-:W-:Y:S02]  /*39610*/  STL.64 [R1+0x3290], R4 ;  /* 0x0032900401007387 */ /* 0x004fe40000100a00 */
[----:B------:R0:W-:Y:S02]  /*39620*/  STL [R1+0x31ec], R0 ;  /* 0x0031ec0001007387 */ /* 0x0001e40000100800 */
[----:B0-----:R-:W2:Y:S01]  /*39630*/  LDL R0, [R1+0x388] ;  /* 0x0003880001007983 */ /* 0x001ea20000100800 */
[----:B------:R-:W-:Y:S02]  /*39640*/  STL [R1+0x31e8], R2 ;  /* 0x0031e80201007387 */ /* 0x000fe40000100800 */
[----:B------:R-:W-:Y:S02]  /*39650*/  STL [R1+0x31e4], R3 ;  /* 0x0031e40301007387 */ /* 0x000fe40000100800 */
[----:B------:R-:W4:Y:S01]  /*39660*/  LDL.LU.64 R22, [R1+0x3348] ;  /* 0x0033480001167983 */ /* 0x000f220000300a00 */
[----:B------:R-:W4:Y:S01]  /*39670*/  LDL.LU.64 R20, [R1+0x3340] ;  /* 0x0033400001147983 */ /* 0x000f220000300a00 */
[----:B------:R-:W-:Y:S02]  /*39680*/  STL [R1+0x2b4], R17 ;  /* 0x0002b41101007387 */ /* 0x000fe40000100800 */
[----:B------:R-:W-:Y:S02]  /*39690*/  STL.64 [R1+0x2b8], R18 ;  /* 0x0002b81201007387 */ /* 0x000fe40000100a00 */
[----:B------:R-:W-:Y:S01]  /*396a0*/  STL.64 [R1+0x3320], R26 ;  /* 0x0033201a01007387 */ /* 0x000fe20000100a00 */
[----:B------:R-:W-:Y:S01]  /*396b0*/  STL.64 [R1+0x3318], R24 ;  /* 0x0033181801007387 */ /* 0x000fe20000100a00 */
[----:B------:R-:W-:-:S02]  /*396c0*/  IMAD.MOV.U32 R7, RZ, RZ, R8 ;  /* 0x000000ffff077224 */ /* 0x000fc400078e0008 */
[----:B------:R0:W-:Y:S02]  /*396d0*/  STL.64 [R1+0x32e8], R10 ;  /* 0x0032e80a01007387 */ /* 0x0001e40000100a00 */
[----:B------:R-:W-:Y:S01]  /*396e0*/  IMAD.MOV.U32 R6, RZ, RZ, R9 ;  /* 0x000000ffff067224 */ /* 0x000fe200078e0009 */
[----:B------:R-:W4:Y:S01]  /*396f0*/  LDL.LU R8, [R1+0x120] ;  /* 0x0001200001087983 */ /* 0x000f220000300800 */
[----:B------:R-:W4:Y:S03]  /*39700*/  LDL.LU R9, [R1+0x124] ;  /* 0x0001240001097983 */ /* 0x000f260000300800 */
[----:B0-----:R-:W4:Y:S01]  /*39710*/  LDL.LU R10, [R1+0x128] ;  /* 0x00012800010a7983 */ /* 0x001f220000300800 */
[----:B------:R-:W4:Y:S02]  /*39720*/  LDL.LU R11, [R1+0x12c] ;  /* 0x00012c00010b7983 */ /* 0x000f240000300800 */
[----:B------:R-:W3:Y:S02]  /*39730*/  LDL.LU.64 R26, [R1+0x8] ;  /* 0x00000800011a7983 */ /* 0x000ee40000300a00 */
[----:B------:R-:W-:-:S02]  /*39740*/  IMAD.MOV.U32 R18, RZ, RZ, R13 ;  /* 0x000000ffff127224 */ /* 0x000fc400078e000d */
[----:B------:R-:W-:Y:S01]  /*39750*/  IMAD.MOV.U32 R19, RZ, RZ, R12 ;  /* 0x000000ffff137224 */ /* 0x000fe200078e000c */
[----:B---3--:R0:W-:Y:S01]  /*39760*/  STL.64 [R1+0x3338], R26 ;  /* 0x0033381a01007387 */ /* 0x0081e20000100a00 */
[----:B------:R-:W3:Y:S02]  /*39770*/  LDL.LU R24, [R1+0x110] ;  /* 0x0001100001187983 */ /* 0x000ee40000300800 */
[----:B------:R-:W3:Y:S01]  /*39780*/  LDL.LU R25, [R1+0x114] ;  /* 0x0001140001197983 */ /* 0x000ee20000300800 */
[----:B0-----:R-:W3:Y:S01]  /*39790*/  LDL.LU R26, [R1+0x118] ;  /* 0x00011800011a7983 */ /* 0x001ee20000300800 */
[----:B------:R-:W3:Y:S02]  /*397a0*/  LDL.LU R27, [R1+0x11c] ;  /* 0x00011c00011b7983 */ /* 0x000ee40000300800 */
[----:B------:R0:W-:Y:S02]  /*397b0*/  STL.64 [R1+0x3310], R18 ;  /* 0x0033101201007387 */ /* 0x0001e40000100a00 */
[----:B------:R-:W2:Y:S01]  /*397c0*/  LDL.LU R16, [R1+0xd0] ;  /* 0x0000d00001107983 */ /* 0x000ea20000300800 */
[----:B------:R-:W2:Y:S04]  /*397d0*/  LDL.LU R17, [R1+0xd4] ;  /* 0x0000d40001117983 */ /* 0x000ea80000300800 */
[----:B0-----:R-:W2:Y:S01]  /*397e0*/  LDL.LU R18, [R1+0xd8] ;  /* 0x0000d80001127983 */ /* 0x001ea20000300800 */
[----:B------:R-:W2:Y:S01]  /*397f0*/  LDL.LU R19, [R1+0xdc] ;  /* 0x0000dc0001137983 */ /* 0x000ea20000300800 */
[----:B----4-:R-:W-:Y:S01]  /*39800*/  HMMA.16816.F32 R8, R20, R14, R8 ;  /* 0x0000000e1408723c */ /* 0x010fe20000001808 */
[----:B------:R-:W-:-:S02]  /*39810*/  IMAD.MOV.U32 R3, RZ, RZ, R14 ;  /* 0x000000ffff037224 */ /* 0x000fc400078e000e */
[----:B------:R-:W-:Y:S01]  /*39820*/  IMAD.MOV.U32 R2, RZ, RZ, R15 ;  /* 0x000000ffff027224 */ /* 0x000fe200078e000f */
[----:B--2---:R-:W-:Y:S01]  /*39830*/  STL.64 [R1+0x3330], R18 ;  /* 0x0033301201007387 */ /* 0x004fe20000100a00 */
[----:B------:R0:W-:Y:S03]  /*39840*/  STL.64 [R1+0x3328], R16 ;  /* 0x0033281001007387 */ /* 0x0001e60000100a00 */
[----:B0-----:R-:W2:Y:S01]  /*39850*/  LDL.LU R16, [R1+0x100] ;  /* 0x0001000001107983 */ /* 0x001ea20000300800 */
[----:B------:R-:W2:Y:S02]  /*39860*/  LDL.LU R17, [R1+0x104] ;  /* 0x0001040001117983 */ /* 0x000ea40000300800 */
[----:B------:R-:W2:Y:S02]  /*39870*/  LDL.LU R18, [R1+0x108] ;  /* 0x0001080001127983 */ /* 0x000ea40000300800 */
[----:B------:R-:W2:Y:S10]  /*39880*/  LDL.LU R19, [R1+0x10c] ;  /* 0x00010c0001137983 */ /* 0x000eb40000300800 */
[----:B------:R0:W-:Y:S01]  /*39890*/  STL.64 [R1+0x2a0], R8 ;  /* 0x0002a00801007387 */ /* 0x0001e20000100a00 */
[----:B------:R1:W-:Y:S02]  /*398a0*/  STL.64 [R1+0x2a8], R10 ;  /* 0x0002a80a01007387 */ /* 0x0003e40000100a00 */
[----:B------:R-:W4:Y:S01]  /*398b0*/  LDL.LU.64 R14, [R1+0xc8] ;  /* 0x0000c800010e7983 */ /* 0x000f220000300a00 */
[----:B---3--:R-:W-:Y:S01]  /*398c0*/  HMMA.16816.F32 R24, R20, R6, R24 ;  /* 0x000000061418723c */ /* 0x008fe20000001818 */
[----:B----4-:R3:W-:Y:S01]  /*398d0*/  STL.64 [R1+0x3308], R14 ;  /* 0x0033080e01007387 */ /* 0x0107e20000100a00 */
[----:B0-----:R-:W4:Y:S02]  /*398e0*/  LDL.LU R8, [R1+0x80] ;  /* 0x0000800001087983 */ /* 0x001f240000300800 */
[----:B------:R-:W4:Y:S02]  /*398f0*/  LDL.LU R9, [R1+0x84] ;  /* 0x0000840001097983 */ /* 0x000f240000300800 */
[----:B-1----:R-:W2:Y:S01]  /*39900*/  LDL.LU R10, [R1+0x88] ;  /* 0x00008800010a7983 */ /* 0x002ea20000300800 */
[----:B------:R-:W2:Y:S01]  /*39910*/  LDL.LU R11, [R1+0x8c] ;  /* 0x00008c00010b7983 */ /* 0x000ea20000300800 */
[----:B------:R-:W4:Y:S02]  /*39920*/  LDL.LU R12, [R1+0xa0] ;  /* 0x0000a000010c7983 */ /* 0x000f240000300800 */
[----:B------:R-:W4:Y:S01]  /*39930*/  LDL.LU R13, [R1+0xa4] ;  /* 0x0000a400010d7983 */ /* 0x000f220000300800 */
[----:B---3--:R-:W3:Y:S01]  /*39940*/  LDL.LU R14, [R1+0xa8] ;  /* 0x0000a800010e7983 */ /* 0x008ee20000300800 */
[----:B------:R-:W3:Y:S03]  /*39950*/  LDL.LU R15, [R1+0xac] ;  /* 0x0000ac00010f7983 */ /* 0x000ee60000300800 */
[----:B--2---:R-:W-:Y:S01]  /*39960*/  STL.64 [R1+0x3300], R10 ;  /* 0x0033000a01007387 */ /* 0x004fe20000100a00 */
[----:B----4-:R0:W-:Y:S03]  /*39970*/  STL.64 [R1+0x32f8], R8 ;  /* 0x0032f80801007387 */ /* 0x0101e60000100a00 */
[----:B0-----:R-:W2:Y:S01]  /*39980*/  LDL.LU R8, [R1+0x90] ;  /* 0x0000900001087983 */ /* 0x001ea20000300800 */
[----:B------:R-:W2:Y:S02]  /*39990*/  LDL.LU R9, [R1+0x94] ;  /* 0x0000940001097983 */ /* 0x000ea40000300800 */
[----:B------:R-:W2:Y:S02]  /*399a0*/  LDL.LU R10, [R1+0x98] ;  /* 0x00009800010a7983 */ /* 0x000ea40000300800 */
[----:B------:R-:W2:Y:S01]  /*399b0*/  LDL.LU R11, [R1+0x9c] ;  /* 0x00009c00010b7983 */ /* 0x000ea20000300800 */
[----:B------:R-:W-:Y:S01]  /*399c0*/  STL.64 [R1+0x290], R24 ;  /* 0x0002901801007387 */ /* 0x000fe20000100a00 */
[----:B------:R0:W-:Y:S03]  /*399d0*/  STL.64 [R1+0x298], R26 ;  /* 0x0002981a01007387 */ /* 0x0001e60000100a00 */
[----:B0-----:R-:W4:Y:S01]  /*399e0*/  LDL.LU.64 R26, [R1+0x3338] ;  /* 0x00333800011a7983 */ /* 0x001f220000300a00 */
[----:B------:R0:W-:Y:S02]  /*399f0*/  STL.64 [R1+0x32b0], R6 ;  /* 0x0032b00601007387 */ /* 0x0001e40000100a00 */
[----:B0-----:R-:W-:-:S02]  /*39a00*/  IMAD.MOV.U32 R6, RZ, RZ, R3 ;  /* 0x000000ffff067224 */ /* 0x001fc400078e0003 */
[----:B------:R-:W-:-:S05]  /*39a10*/  IMAD.MOV.U32 R7, RZ, RZ, R2 ;  /* 0x000000ffff077224 */ /* 0x000fca00078e0002 */
[----:B------:R0:W-:Y:S01]  /*39a20*/  STL.64 [R1+0x32e0], R6 ;  /* 0x0032e00601007387 */ /* 0x0001e20000100a00 */
[----:B------:R-:W2:Y:S02]  /*39a30*/  LDL.LU R4, [R1+0x70] ;  /* 0x0000700001047983 */ /* 0x000ea40000300800 */
[----:B------:R-:W2:Y:S01]  /*39a40*/  LDL.LU R5, [R1+0x74] ;  /* 0x0000740001057983 */ /* 0x000ea20000300800 */
[----:B0-----:R-:W2:Y:S01]  /*39a50*/  LDL.LU R6, [R1+0x78] ;  /* 0x0000780001067983 */ /* 0x001ea20000300800 */
[----:B------:R-:W2:Y:S01]  /*39a60*/  LDL.LU R7, [R1+0x7c] ;  /* 0x00007c0001077983 */ /* 0x000ea20000300800 */
        /* <DEDUP_REMOVED lines=9> */
[----:B------:R-:W2:Y:S01]  /*39b00*/  LDL.LU.64 R24, [R1+0x3318] ;  /* 0x0033180001187983 */ /* 0x000ea20000300a00 */
[C---:B----4-:R-:W-:Y:S11]  /*39b10*/  HMMA.16816.F32 R16, R20.reuse, R26, R16 ;  /* 0x0000001a1410723c */ /* 0x050ff60000001810 */
[----:B------:R-:W-:Y:S11]  /*39b20*/  @!UPT UIADD3 URZ, URZ, URZ, URZ ;  /* 0x0000003f3f3ff290 */ /* 0x000ff6000fffe03f */
[----:B------:R-:W-:Y:S01]  /*39b30*/  @!UPT UIADD3 URZ, URZ, URZ, URZ ;  /* 0x0000003f3f3ff290 */ /* 0x000fe2000fffe03f */
[----:B------:R-:W-:Y:S01]  /*39b40*/  STL.64 [R1+0x260], R16 ;  /* 0x0002601001007387 */ /* 0x000fe20000100a00 */
[----:B------:R0:W-:Y:S03]  /*39b50*/  STL.64 [R1+0x268], R18 ;  /* 0x0002681201007387 */ /* 0x0001e60000100a00 */
[----:B0-----:R-:W3:Y:S01]  /*39b60*/  LDL.LU.64 R18, [R1+0x3310] ;  /* 0x0033100001127983 */ /* 0x001ee20000300a00 */
[----:B------:R-:W-:Y:S02]  /*39b70*/  STL.64 [R1+0x32a8], R26 ;  /* 0x0032a81a01007387 */ /* 0x000fe40000100a00 */
[----:B--2---:R0:W-:Y:S02]  /*39b80*/  STL.64 [R1+0x32a0], R24 ;  /* 0x0032a01801007387 */ /* 0x0041e40000100a00 */
[----:B0-----:R-:W2:Y:S01]  /*39b90*/  LDL.LU R24, [R1+0x50] ;  /* 0x0000500001187983 */ /* 0x001ea20000300800 */
[----:B------:R-:W2:Y:S02]  /*39ba0*/  LDL.LU R25, [R1+0x54] ;  /* 0x0000540001197983 */ /* 0x000ea40000300800 */
[----:B------:R-:W4:Y:S02]  /*39bb0*/  LDL.LU R26, [R1+0x58] ;  /* 0x00005800011a7983 */ /* 0x000f240000300800 */
[----:B------:R-:W4:Y:S01]  /*39bc0*/  LDL.LU R27, [R1+0x5c] ;  /* 0x00005c00011b7983 */ /* 0x000f220000300800 */
[C---:B---3--:R-:W-:Y:S01]  /*39bd0*/  HMMA.16816.F32 R12, R20.reuse, R18, R12 ;  /* 0x00000012140c723c */ /* 0x048fe2000000180c */
[----:B----4-:R-:W-:Y:S01]  /*39be0*/  STL.64 [R1+0x32c0], R26 ;  /* 0x0032c01a01007387 */ /* 0x010fe20000100a00 */
[----:B--2---:R0:W-:Y:S03]  /*39bf0*/  STL.64 [R1+0x32b8], R24 ;  /* 0x0032b81801007387 */ /* 0x0041e60000100a00 */
        /* <DEDUP_REMOVED lines=8> */
[----:B------:R0:W-:Y:S02]  /*39c80*/  STL.64 [R1+0x3278], R18 ;  /* 0x0032781201007387 */ /* 0x0001e40000100a00 */
[----:B0-----:R-:W-:Y:S02]  /*39c90*/  IMAD.MOV.U32 R18, RZ, RZ, R3 ;  /* 0x000000ffff127224 */ /* 0x001fe400078e0003 */
[----:B------:R-:W-:Y:S01]  /*39ca0*/  IMAD.MOV.U32 R19, RZ, RZ, R2 ;  /* 0x000000ffff137224 */ /* 0x000fe200078e0002 */
[----:B---3--:R-:W-:Y:S01]  /*39cb0*/  HMMA.16816.F32 R8, R20, R14, R8 ;  /* 0x0000000e1408723c */ /* 0x008fe20000001808 */
[----:B------:R-:W-:-:S02]  /*39cc0*/  IMAD.MOV.U32 R3, RZ, RZ, R14 ;  /* 0x000000ffff037224 */ /* 0x000fc400078e000e */
[----:B------:R-:W-:Y:S11]  /*39cd0*/  IMAD.MOV.U32 R2, RZ, RZ, R15 ;  /* 0x000000ffff027224 */ /* 0x000ff600078e000f */
[----:B------:R-:W-:Y:S09]  /*39ce0*/  @!UPT UIADD3 URZ, URZ, URZ, URZ ;  /* 0x0000003f3f3ff290 */ /* 0x000ff2000fffe03f */
[----:B------:R-:W-:Y:S01]  /*39cf0*/  STL.64 [R1+0x240], R8 ;  /* 0x0002400801007387 */ /* 0x000fe20000100a00 */
[----:B------:R0:W-:Y:S03]  /*39d00*/  STL.64 [R1+0x248], R10 ;  /* 0x0002480a01007387 */ /* 0x0001e60000100a00 */
[----:B0-----:R-:W3:Y:S01]  /*39d10*/  LDL.LU.64 R10, [R1+0x3300] ;  /* 0x00330000010a7983 */ /* 0x001ee20000300a00 */
[----:B------:R-:W3:Y:S02]  /*39d20*/  LDL.LU.64 R8, [R1+0x32f8] ;  /* 0x0032f80001087983 */ /* 0x000ee40000300a00 */
[----:B------:R-:W3:Y:S02]  /*39d30*/  LDL.LU.64 R14, [R1+0x32f0] ;  /* 0x0032f000010e7983 */ /* 0x000ee40000300a00 */
[----:B---3--:R-:W-:Y:S11]  /*39d40*/  HMMA.16816.F32 R8, R20, R14, R8 ;  /* 0x0000000e1408723c */ /* 0x008ff60000001808 */
[----:B------:R-:W-:Y:S11]  /*39d50*/  @!UPT UIADD3 URZ, URZ, URZ, URZ ;  /* 0x0000003f3f3ff290 */ /* 0x000ff6000fffe03f */
[----:B------:R-:W-:Y:S01]  /*39d60*/  @!UPT UIADD3 URZ, URZ, URZ, URZ ;  /* 0x0000003f3f3ff290 */ /* 0x000fe2000fffe03f */
[----:B------:R-:W-:Y:S01]  /*39d70*/  STL.64 [R1+0x220], R8 ;  /* 0x0002200801007387 */ /* 0x000fe20000100a00 */
[----:B------:R0:W-:Y:S03]  /*39d80*/  STL.64 [R1+0x228], R10 ;  /* 0x0002280a01007387 */ /* 0x0001e60000100a00 */
[----:B0-----:R-:W3:Y:S01]  /*39d90*/  LDL.LU.64 R10, [R1+0x32e8] ;  /* 0x0032e800010a7983 */ /* 0x001ee20000300a00 */
[----:B------:R0:W-:Y:S02]  /*39da0*/  STL.64 [R1+0x3268], R14 ;  /* 0x0032680e01007387 */ /* 0x0001e40000100a00 */
[----:B0-----:R-:W-:Y:S02]  /*39db0*/  IMAD.MOV.U32 R14, RZ, RZ, R3 ;  /* 0x000000ffff0e7224 */ /* 0x001fe400078e0003 */
[----:B------:R-:W-:-:S05]  /*39dc0*/  IMAD.MOV.U32 R15, RZ, RZ, R2 ;  /* 0x000000ffff0f7224 */ /* 0x000fca00078e0002 */
[----:B------:R0:W-:Y:S01]  /*39dd0*/  STL.64 [R1+0x3270], R14 ;  /* 0x0032700e01007387 */ /* 0x0001e20000100a00 */
[----:B------:R-:W4:Y:S02]  /*39de0*/  LDL.LU R12, [R1+0x130] ;  /* 0x00013000010c7983 */ /* 0x000f240000300800 */
[----:B------:R-:W4:Y:S01]  /*39df0*/  LDL.LU R13, [R1+0x134] ;  /* 0x00013400010d7983 */ /* 0x000f220000300800 */
[----:B0-----:R-:W4:Y:S01]  /*39e00*/  LDL.LU R14, [R1+0x138] ;  /* 0x00013800010e7983 */ /* 0x001f220000300800 */
[----:B------:R-:W4:Y:S01]  /*39e10*/  LDL.LU R15, [R1+0x13c] ;  /* 0x00013c00010f7983 */ /* 0x000f220000300800 */
[----:B---3--:R-:W-:Y:S02]  /*39e20*/  HMMA.16816.F32 R20, R20, R10, R4 ;  /* 0x0000000a1414723c */ /* 0x008fe40000001804 */
[----:B------:R-:W2:Y:S01]  /*39e30*/  LDL.LU.64 R6, [R1+0x32e0] ;  /* 0x0032e00001067983 */ /* 0x000ea20000300a00 */
[----:B------:R-:W-:Y:S02]  /*39e40*/  IMAD.MOV.U32 R3, RZ, RZ, R10 ;  /* 0x000000ffff037224 */ /* 0x000fe400078e000a */
[----:B------:R-:W-:Y:S11]  /*39e50*/  IMAD.MOV.U32 R2, RZ, RZ, R11 ;  /* 0x000000ffff027224 */ /* 0x000ff600078e000b */
[----:B------:R-:W-:Y:S07]  /*39e60*/  @!UPT UIADD3 URZ, URZ, URZ, URZ ;  /* 0x0000003f3f3ff290 */ /* 0x000fee000fffe03f */
[----:B------:R0:W-:Y:S01]  /*39e70*/  STL.64 [R1+0x200], R20 ;  /* 0x0002001401007387 */ /* 0x0001e20000100a00 */
[----:B------:R1:W-:Y:S02]  /*39e80*/  STL.64 [R1+0x208], R22 ;  /* 0x0002081601007387 */ /* 0x0003e40000100a00 */
[----:B------:R-:W2:Y:S02]  /*39e90*/  LDL.LU.64 R10, [R1+0x32d8] ;  /* 0x0032d800010a7983 */ /* 0x000ea40000300a00 */
[----:B------:R-:W2:Y:S01]  /*39ea0*/  LDL.LU.64 R8, [R1+0x32d0] ;  /* 0x0032d00001087983 */ /* 0x000ea20000300a00 */
[----:B0-----:R-:W3:Y:S01]  /*39eb0*/  LDL.LU R20, [R1+0x140] ;  /* 0x0001400001147983 */ /* 0x001ee20000300800 */
[----:B------:R-:W3:Y:S02]  /*39ec0*/  LDL.LU R21, [R1+0x144] ;  /* 0x0001440001157983 */ /* 0x000ee40000300800 */
[----:B-1----:R-:W3:Y:S02]  /*39ed0*/  LDL.LU R22, [R1+0x148] ;  /* 0x0001480001167983 */ /* 0x002ee40000300800 */
[----:B------:R-:W-:-:S02]  /*39ee0*/  IMAD.MOV.U32 R23, RZ, RZ, R28 ;  /* 0x000000ffff177224 */ /* 0x000fc400078e001c */
[----:B------:R-:W3:Y:S01]  /*39ef0*/  LDL.LU R28, [R1+0x32c8] ;  /* 0x0032c800011c7983 */ /* 0x000ee20000300800 */
[C---:B--2---:R-:W-:Y:S03]  /*39f00*/  HMMA.16816.F32 R4, R8.reuse, R6, R24 ;  /* 0x000000060804723c */ /* 0x044fe60000001818 */
[----:B------:R-:W2:Y:S01]  /*39f10*/  LDL.LU.64 R26, [R1+0x32c0] ;  /* 0x0032c000011a7983 */ /* 0x000ea20000300a00 */
[----:B------:R-:W2:Y:S11]  /*39f20*/  LDL.LU.64 R24, [R1+0x32b8] ;  /* 0x0032b80001187983 */ /* 0x000eb60000300a00 */
[----:B------:R-:W-:Y:S08]  /*39f30*/  @!UPT UIADD3 URZ, URZ, URZ, URZ ;  /* 0x0000003f3f3ff290 */ /* 0x000ff0000fffe03f */
[----:B------:R-:W-:Y:S01]  /*39f40*/  STL.64 [R1+0x1e0], R4 ;  /* 0x0001e00401007387 */ /* 0x000fe20000100a00 */
[----:B------:R0:W-:Y:S03]  /*39f50*/  STL.64 [R1+0x1e8], R6 ;  /* 0x0001e80601007387 */ /* 0x0001e60000100a00 */
[----:B0-----:R-:W2:Y:S02]  /*39f60*/  LDL.LU.64 R6, [R1+0x32b0] ;  /* 0x0032b00001067983 */ /* 0x001ea40000300a00 */
[C---:B--2---:R-:W-:Y:S02]  /*39f70*/  HMMA.16816.F32 R4, R8.reuse, R6, R24 ;  /* 0x000000060804723c */ /* 0x044fe40000001818 */
[----:B------:R-:W2:Y:S01]  /*39f80*/  LDL.LU.64 R26, [R1+0x32a8] ;  /* 0x0032a800011a7983 */ /* 0x000ea20000300a00 */
[----:B------:R-:W2:Y:S11]  /*39f90*/  LDL.LU.64 R24, [R1+0x32a0] ;  /* 0x0032a00001187983 */ /* 0x000eb60000300a00 */
[----:B------:R-:W-:Y:S09]  /*39fa0*/  @!UPT UIADD3 URZ, URZ, URZ, URZ ;  /* 0x0000003f3f3ff290 */ /* 0x000ff2000fffe03f */
[----:B------:R-:W-:Y:S01]  /*39fb0*/  STL.64 [R1+0x1c0], R4 ;  /* 0x0001c00401007387 */ /* 0x000fe20000100a00 */
[----:B------:R0:W-:Y:S03]  /*39fc0*/  STL.64 [R1+0x1c8], R6 ;  /* 0x0001c80601007387 */ /* 0x0001e60000100a00 */
[----:B0-----:R-:W2:Y:S01]  /*39fd0*/  LDL.LU.64 R6, [R1+0x3298] ;  /* 0x0032980001067983 */ /* 0x001ea20000300a00 */
[----:B------:R-:W2:Y:S02]  /*39fe0*/  LDL.LU.64 R4, [R1+0x3290] ;  /* 0x0032900001047983 */ /* 0x000ea40000300a00 */
[C---:B--2---:R-:W-:Y:S01]  /*39ff0*/  HMMA.16816.F32 R16, R8.reuse, R18, R4 ;  /* 0x000000120810723c */ /* 0x044fe20000001804 */
[----:B------:R-:W2:Y:S01]  /*3a000*/  LDL.LU.64 R6, [R1+0x3288] ;  /* 0x0032880001067983 */ /* 0x000ea20000300a00 */
[----:B------:R-:W2:Y:S02]  /*3a010*/  LDL.LU.64 R4, [R1+0x3280] ;  /* 0x0032800001047983 */ /* 0x000ea40000300a00 */
[----:B------:R0:W-:Y:S11]  /*3a020*/  STL.64 [R1+0x3258], R24 ;  /* 0x0032581801007387 */ /* 0x0001f60000100a00 */
[----:B------:R-:W-:Y:S08]  /*3a030*/  @!UPT UIADD3 URZ, URZ, URZ, URZ ;  /* 0x0000003f3f3ff290 */ /* 0x000ff0000fffe03f */
[----:B------:R-:W-:Y:S01]  /*3a040*/  STL.64 [R1+0x1b0], R16 ;  /* 0x0001b01001007387 */ /* 0x000fe20000100a00 */
[----:B------:R-:W-:Y:S02]  /*3a050*/  STL.64 [R1+0x1b8], R18 ;  /* 0x0001b81201007387 */ /* 0x000fe40000100a00 */
[----:B------:R-:W1:Y:S01]  /*3a060*/  LDSM.16.M88.4 R16, [R0+0x10080] ;  /* 0x010080000010783b */ /* 0x000e620000000200 */
[----:B--2---:R-:W-:Y:S07]  /*3a070*/  HMMA.16816.F32 R4, R8, R26, R4 ;  /* 0x0000001a0804723c */ /* 0x004fee0000001804 */
[----:B------:R-:W-:-:S02]  /*3a080*/  IMAD.MOV.U32 R26, RZ, RZ, R3 ;  /* 0x000000ffff1a7224 */ /* 0x000fc400078e0003 */
[----:B------:R-:W-:Y:S11]  /*3a090*/  IMAD.MOV.U32 R27, RZ, RZ, R2 ;  /* 0x000000ffff1b7224 */ /* 0x000ff600078e0002 */
[----:B------:R-:W-:Y:S03]  /*3a0a0*/  @!UPT UIADD3 URZ, URZ, URZ, URZ ;  /* 0x0000003f3f3ff290 */ /* 0x000fe6000fffe03f */
[----:B------:R-:W-:Y:S01]  /*3a0b0*/  STL.64 [R1+0x1a0], R4 ;  /* 0x0001a00401007387 */ /* 0x000fe20000100a00 */
[----:B------:R-:W-:Y:S02]  /*3a0c0*/  STL.64 [R1+0x1a8], R6 ;  /* 0x0001a80601007387 */ /* 0x000fe40000100a00 */
[----:B------:R2:W-:Y:S02]  /*3a0d0*/  STL.64 [R1+0x3260], R26 ;  /* 0x0032601a01007387 */ /* 0x0005e40000100a00 */
[----:B0-----:R-:W4:Y:S01]  /*3a0e0*/  LDL.LU R24, [R1+0x180] ;  /* 0x0001800001187983 */ /* 0x001f220000300800 */
[----:B------:R-:W4:Y:S04]  /*3a0f0*/  LDL.LU R25, [R1+0x184] ;  /* 0x0001840001197983 */ /* 0x000f280000300800 */
[----:B---3--:R-:W-:Y:S04]  /*3a100*/  LDSM.16.MT88.4 R4, [R28+0x4000] ;  /* 0x004000001c04783b */ /* 0x008fe80000004200 */
[----:B--2---:R-:W2:Y:S01]  /*3a110*/  LDL.LU R26, [R1+0x188] ;  /* 0x00018800011a7983 */ /* 0x004ea20000300800 */
[----:B------:R-:W2:Y:S02]  /*3a120*/  LDL.LU R27, [R1+0x18c] ;  /* 0x00018c00011b7983 */ /* 0x000ea40000300800 */
[----:B-1----:R-:W-:Y:S02]  /*3a130*/  STL.64 [R1+0xd0], R16 ;  /* 0x0000d01001007387 */ /* 0x002fe40000100a00 */
[----:B------:R0:W-:Y:S02]  /*3a140*/  STL.64 [R1+0xd8], R18 ;  /* 0x0000d81201007387 */ /* 0x0001e40000100a00 */
[----:B0-----:R-:W4:Y:S02]  /*3a150*/  LDL.LU.64 R18, [R1+0x3278] ;  /* 0x0032780001127983 */ /* 0x001f240000300a00 */
[C---:B----4-:R-:W-:Y:S02]  /*3a160*/  HMMA.16816.F32 R12, R8.reuse, R18, R12 ;  /* 0x00000012080c723c */ /* 0x050fe4000000180c */
[----:B------:R-:W3:Y:S04]  /*3a170*/  LDL R19, [R1+0x15dc] ;  /* 0x0015dc0001137983 */ /* 0x000ee80000100800 */
[----:B---3--:R0:W-:Y:S11]  /*3a180*/  STL [R1+0x3218], R19 ;  /* 0x0032181301007387 */ /* 0x0081f60000100800 */
[----:B------:R-:W-:Y:S06]  /*3a190*/  @!UPT UIADD3 URZ, URZ, URZ, URZ ;  /* 0x0000003f3f3ff290 */ /* 0x000fec000fffe03f */
[----:B------:R-:W-:Y:S02]  /*3a1a0*/  STL.64 [R1+0x170], R12 ;  /* 0x0001700c01007387 */ /* 0x000fe40000100a00 */
[----:B------:R-:W-:Y:S02]  /*3a1b0*/  STL.64 [R1+0x178], R14 ;  /* 0x0001780e01007387 */ /* 0x000fe40000100a00 */
[----:B------:R-:W1:Y:S04]  /*3a1c0*/  LDSM.16.M88.4 R12, [R0+0x12080] ;  /* 0x01208000000c783b */ /* 0x000e680000000200 */
[----:B------:R-:W3:Y:S01]  /*3a1d0*/  LDL.LU R16, [R1+0x190] ;  /* 0x0001900001107983 */ /* 0x000ee20000300800 */
[----:B------:R-:W3:Y:S02]  /*3a1e0*/  LDL.LU R17, [R1+0x194] ;  /* 0x0001940001117983 */ /* 0x000ee40000300800 */
[----:B------:R-:W3:Y:S01]  /*3a1f0*/  LDL.LU R18, [R1+0x198] ;  /* 0x0001980001127983 */ /* 0x000ee20000300800 */
[----:B0-----:R-:W3:Y:S04]  /*3a200*/  LDL.LU R19, [R1+0x19c] ;  /* 0x00019c0001137983 */ /* 0x001ee80000300800 */
[----:B-1----:R-:W-:Y:S01]  /*3a210*/  STL.64 [R1+0xb0], R12 ;  /* 0x0000b00c01007387 */ /* 0x002fe20000100a00 */
[----:B------:R0:W-:Y:S03]  /*3a220*/  STL.64 [R1+0xb8], R14 ;  /* 0x0000b80e01007387 */ /* 0x0001e60000100a00 */
[----:B0-----:R-:W4:Y:S02]  /*3a230*/  LDL.LU.64 R14, [R1+0x3270] ;  /* 0x00327000010e7983 */ /* 0x001f240000300a00 */
[----:B----4-:R-:W-:Y:S02]  /*3a240*/  HMMA.16816.F32 R20, R8, R14, R20 ;  /* 0x0000000e0814723c */ /* 0x010fe40000001814 */
[----:B------:R-:W0:Y:S11]  /*3a250*/  LDSM.16.M88.4 R12, [R0+0x14080] ;  /* 0x01408000000c783b */ /* 0x000e360000000200 */
[----:B------:R-:W-:Y:S10]  /*3a260*/  @!UPT UIADD3 URZ, URZ, URZ, URZ ;  /* 0x0000003f3f3ff290 */ /* 0x000ff4000fffe03f */
[----:B------:R1:W-:Y:S01]  /*3a270*/  STL.64 [R1+0x160], R20 ;  /* 0x0001601401007387 */ /* 0x0003e20000100a00 */
[----:B------:R-:W-:Y:S03]  /*3a280*/  STL.64 [R1+0x168], R22 ;  /* 0x0001681601007387 */ /* 0x000fe60000100a00 */
[----:B0-----:R-:W-:Y:S01]  /*3a290*/  STL.64 [R1+0xa0], R12 ;  /* 0x0000a00c01007387 */ /* 0x001fe20000100a00 */
[----:B-1----:R-:W-:Y:S02]  /*3a2a0*/  IMAD.MOV.U32 R21, RZ, RZ, R12 ;  /* 0x000000ffff157224 */ /* 0x002fe400078e000c */
[----:B------:R-:W-:Y:S02]  /*3a2b0*/  STL.64 [R1+0xa8], R14 ;  /* 0x0000a80e01007387 */ /* 0x000fe40000100a00 */
[----:B------:R-:W-:Y:S02]  /*3a2c0*/  IMAD.MOV.U32 R20, RZ, RZ, R13 ;  /* 0x000000ffff147224 */ /* 0x000fe400078e000d */
[----:B------:R-:W0:Y:S04]  /*3a2d0*/  LDSM.16.M88.4 R12, [R0+0x16080] ;  /* 0x01608000000c783b */ /* 0x000e280000000200 */
[----:B0-----:R-:W-:Y:S01]  /*3a2e0*/  STL.64 [R1+0x90], R12 ;  /* 0x0000900c01007387 */ /* 0x001fe20000100a00 */
[----:B------:R0:W-:Y:S03]  /*3a2f0*/  STL.64 [R1+0x98], R14 ;  /* 0x0000980e01007387 */ /* 0x0001e60000100a00 */
[----:B0-----:R-:W2:Y:S01]  /*3a300*/  LDL.LU.64 R14, [R1+0x3268] ;  /* 0x00326800010e7983 */ /* 0x001ea20000300a00 */
[----:B------:R-:W-:-:S02]  /*3a310*/  IMAD.MOV.U32 R3, RZ, RZ, R12 ;  /* 0x000000ffff037224 */ /* 0x000fc400078e000c */
[----:B------:R-:W-:Y:S02]  /*3a320*/  IMAD.MOV.U32 R2, RZ, RZ, R13 ;  /* 0x000000ffff027224 */ /* 0x000fe400078e000d */
[C---:B--2---:R-:W-:Y:S01]  /*3a330*/  HMMA.16816.F32 R12, R8.reuse, R14, R24 ;  /* 0x0000000e080c723c */ /* 0x044fe20000001818 */
[----:B------:R-:W3:Y:S11]  /*3a340*/  LDL.LU.64 R26, [R1+0x3260] ;  /* 0x00326000011a7983 */ /* 0x000ef60000300a00 */
[----:B------:R-:W-:Y:S11]  /*3a350*/  @!UPT UIADD3 URZ, URZ, URZ, URZ ;  /* 0x0000003f3f3ff290 */ /* 0x000ff6000fffe03f */
[----:B------:R-:W-:Y:S01]  /*3a360*/  STL.64 [R1+0x150], R12 ;  /* 0x0001500c01007387 */ /* 0x000fe20000100a00 */
[----:B------:R-:W-:Y:S02]  /*3a370*/  STL.64 [R1+0x158], R14 ;  /* 0x0001580e01007387 */ /* 0x000fe40000100a00 */
[----:B------:R-:W0:Y:S01]  /*3a380*/  LDSM.16.M88.4 R12, [R0+0x18080] ;  /* 0x01808000000c783b */ /* 0x000e220000000200 */
[----:B---3--:R-:W-:Y:S01]  /*3a390*/  HMMA.16816.F32 R8, R8, R26, R16 ;  /* 0x0000001a0808723c */ /* 0x008fe20000001810 */
[----:B------:R-:W2:Y:S11]  /*3a3a0*/  LDL.LU R16, [R1+0x230] ;  /* 0x0002300001107983 */ /* 0x000eb60000300800 */
[----:B------:R-:W-:Y:S11]  /*3a3b0*/  @!UPT UIADD3 URZ, URZ, URZ, URZ ;  /* 0x0000003f3f3ff290 */ /* 0x000ff6000fffe03f */
[----:B------:R-:W-:Y:S01]  /*3a3c0*/  STL.64 [R1+0x140], R8 ;  /* 0x0001400801007387 */ /* 0x000fe20000100a00 */
[----:B------:R-:W-:Y:S02]  /*3a3d0*/  STL.64 [R1+0x148], R10 ;  /* 0x0001480a01007387 */ /* 0x000fe40000100a00 */
[----:B------:R-:W2:Y:S02]  /*3a3e0*/  LDL.LU R17, [R1+0x234] ;  /* 0x0002340001117983 */ /* 0x000ea40000300800 */
[----:B------:R-:W3:Y:S01]  /*3a3f0*/  LDL.LU R18, [R1+0x238] ;  /* 0x0002380001127983 */ /* 0x000ee20000300800 */
[----:B------:R-:W3:Y:S01]  /*3a400*/  LDL.LU R19, [R1+0x23c] ;  /* 0x00023c0001137983 */ /* 0x000ee20000300800 */
[----:B------:R-:W4:Y:S02]  /*3a410*/  LDL.LU R24, [R1+0x1d0] ;  /* 0x0001d00001187983 */ /* 0x000f240000300800 */
[----:B------:R-:W4:Y:S02]  /*3a420*/  LDL.LU R25, [R1+0x1d4] ;  /* 0x0001d40001197983 */ /* 0x000f240000300800 */
[----:B------:R-:W4:Y:S01]  /*3a430*/  LDL.LU R26, [R1+0x1d8] ;  /* 0x0001d800011a7983 */ /* 0x000f220000300800 */
[----:B------:R-:W4:Y:S04]  /*3a440*/  LDL.LU R27, [R1+0x1dc] ;  /* 0x0001dc00011b7983 */ /* 0x000f280000300800 */
[----:B---3--:R-:W-:Y:S01]  /*3a450*/  STL.64 [R1+0x3228], R18 ;  /* 0x0032281201007387 */ /* 0x008fe20000100a00 */
[----:B--2---:R1:W-:Y:S02]  /*3a460*/  STL.64 [R1+0x3220], R16 ;  /* 0x0032201001007387 */ /* 0x0043e40000100a00 */
[----:B-1----:R-:W-:-:S02]  /*3a470*/  IMAD.MOV.U32 R16, RZ, RZ, R21 ;  /* 0x000000ffff107224 */ /* 0x002fc400078e0015 */
[----:B------:R-:W-:-:S05]  /*3a480*/  IMAD.MOV.U32 R17, RZ, RZ, R20 ;  /* 0x000000ffff117224 */ /* 0x000fca00078e0014 */
[----:B------:R1:W-:Y:S04]  /*3a490*/  STL.64 [R1+0x3238], R16 ;  /* 0x0032381001007387 */ /* 0x0003e80000100a00 */
[----:B-1----:R-:W2:Y:S01]  /*3a4a0*/  LDL.64 R16, [R1+0xb0] ;  /* 0x0000b00001107983 */ /* 0x002ea20000100a00 */
[----:B------:R-:W-:Y:S02]  /*3a4b0*/  IMAD.MOV.U32 R8, RZ, RZ, R3 ;  /* 0x000000ffff087224 */ /* 0x000fe400078e0003 */
[----:B------:R-:W-:Y:S01]  /*3a4c0*/  IMAD.MOV.U32 R9, RZ, RZ, R2 ;  /* 0x000000ffff097224 */ /* 0x000fe200078e0002 */
[----:B--2---:R1:W-:Y:S04]  /*3a4d0*/  STL.64 [R1+0x3250], R16 ;  /* 0x0032501001007387 */ /* 0x0043e80000100a00 */
[----:B-1----:R-:W4:Y:S01]  /*3a4e0*/  LDL.64 R16, [R1+0xd0] ;  /* 0x0000d00001107983 */ /* 0x002f220000100a00 */
[----:B------:R1:W-:Y:S03]  /*3a4f0*/  STL.64 [R1+0x3230], R8 ;  /* 0x0032300801007387 */ /* 0x0003e60000100a00 */
[----:B-1----:R-:W2:Y:S01]  /*3a500*/  LDL.LU R8, [R1+0x210] ;  /* 0x0002100001087983 */ /* 0x002ea20000300800 */
[----:B------:R-:W2:Y:S02]  /*3a510*/  LDL.LU R9, [R1+0x214] ;  /* 0x0002140001097983 */ /* 0x000ea40000300800 */
[----:B------:R-:W3:Y:S02]  /*3a520*/  LDL.LU R10, [R1+0x218] ;  /* 0x00021800010a7983 */ /* 0x000ee40000300800 */
[----:B------:R-:W3:Y:S02]  /*3a530*/  LDL.LU R11, [R1+0x21c] ;  /* 0x00021c00010b7983 */ /* 0x000ee40000300800 */
[----:B---3--:R-:W-:Y:S01]  /*3a540*/  STL.64 [R1+0x3248], R10 ;  /* 0x0032480a01007387 */ /* 0x008fe20000100a00 */
[----:B--2---:R1:W-:Y:S03]  /*3a550*/  STL.64 [R1+0x3240], R8 ;  /* 0x0032400801007387 */ /* 0x0043e60000100a00 */
[----:B-1----:R-:W2:Y:S01]  /*3a560*/  LDL.LU R8, [R1+0x1f0] ;  /* 0x0001f00001087983 */ /* 0x002ea20000300800 */
[----:B------:R-:W2:Y:S02]  /*3a570*/  LDL.LU R9, [R1+0x1f4] ;  /* 0x0001f40001097983 */ /* 0x000ea40000300800 */
[----:B------:R-:W2:Y:S02]  /*3a580*/  LDL.LU R10, [R1+0x1f8] ;  /* 0x0001f800010a7983 */ /* 0x000ea40000300800 */
[----:B------:R-:W2:Y:S01]  /*3a590*/  LDL.LU R11, [R1+0x1fc] ;  /* 0x0001fc00010b7983 */ /* 0x000ea20000300800 */
[----:B------:R-:W3:Y:S01]  /*3a5a0*/  LDL.LU R20, [R1+0x2e0] ;  /* 0x0002e00001147983 */ /* 0x000ee20000300800 */
[----:B------:R-:W3:Y:S02]  /*3a5b0*/  LDL.LU R21, [R1+0x2e4] ;  /* 0x0002e40001157983 */ /* 0x000ee40000300800 */
[----:B0-----:R-:W-:Y:S02]  /*3a5c0*/  STL.64 [R1+0x80], R12 ;  /* 0x0000800c01007387 */ /* 0x001fe40000100a00 */
[----:B------:R-:W-:Y:S01]  /*3a5d0*/  STL.64 [R1+0x88], R14 ;  /* 0x0000880e01007387 */ /* 0x000fe20000100a00 */
[----:B------:R-:W2:Y:S01]  /*3a5e0*/  LDL.LU R22, [R1+0x2e8] ;  /* 0x0002e80001167983 */ /* 0x000ea20000300800 */
[----:B------:R-:W2:Y:S01]  /*3a5f0*/  LDL.LU R23, [R1+0x2ec] ;  /* 0x0002ec0001177983 */ /* 0x000ea20000300800 */
[----:B----4-:R-:W-:Y:S02]  /*3a600*/  HMMA.16816.F32 R24, R4, R16, R24 ;  /* 0x000000100418723c */ /* 0x010fe40000001818 */
[----:B--2---:R-:W-:Y:S01]  /*3a610*/  STL.64 [R1+0x3200], R22 ;  /* 0x0032001601007387 */ /* 0x004fe20000100a00 */
[----:B---3--:R-:W-:Y:S11]  /*3a620*/  STL.64 [R1+0x31f8], R20 ;  /* 0x0031f81401007387 */ /* 0x008ff60000100a00 */
[----:B------:R-:W-:Y:S09]  /*3a630*/  @!UPT UIADD3 URZ, URZ, URZ, URZ ;  /* 0x0000003f3f3ff290 */ /* 0x000ff2000fffe03f */
[----:B------:R0:W-:Y:S02]  /*3a640*/  STL.64 [R1+0x130], R24 ;  /* 0x0001301801007387 */ /* 0x0001e40000100a00 */
[----:B------:R1:W-:Y:S01]  /*3a650*/  STL.64 [R1+0x138], R26 ;  /* 0x0001381a01007387 */ /* 0x0003e20000100a00 */
[----:B------:R-:W2:Y:S04]  /*3a660*/  LDSM.16.M88.4 R20, [R0+0x1a080] ;  /* 0x01a080000014783b */ /* 0x000ea80000000200 */
[----:B0-----:R-:W3:Y:S01]  /*3a670*/  LDL.LU.64 R24, [R1+0x3258] ;  /* 0x0032580001187983 */ /* 0x001ee20000300a00 */
[----:B-1----:R-:W-:Y:S02]  /*3a680*/  IMAD.MOV.U32 R27, RZ, RZ, R16 ;  /* 0x000000ffff1b7224 */ /* 0x002fe400078e0010 */
[----:B------:R-:W-:-:S02]  /*3a690*/  IMAD.MOV.U32 R26, RZ, RZ, R17 ;  /* 0x000000ffff1a7224 */ /* 0x000fc400078e0011 */
[----:B------:R-:W0:Y:S04]  /*3a6a0*/  LDSM.16.M88.4 R16, [R0+0x1c080] ;  /* 0x01c080000010783b */ /* 0x000e280000000200 */
[----:B------:R-:W-:Y:S04]  /*3a6b0*/  STL.64 [R1+0x3210], R26 ;  /* 0x0032101a01007387 */ /* 0x000fe80000100a00 */
[----:B---3--:R1:W-:Y:S04]  /*3a6c0*/  STL.64 [R1+0x3208], R24 ;  /* 0x0032081801007387 */ /* 0x0083e80000100a00 */
[----:B-1----:R-:W3:Y:S01]  /*3a6d0*/  LDL.LU R24, [R1+0x2c0] ;  /* 0x0002c00001187983 */ /* 0x002ee20000300800 */
[----:B------:R-:W3:Y:S02]  /*3a6e0*/  LDL.LU R25, [R1+0x2c4] ;  /* 0x0002c40001197983 */ /* 0x000ee40000300800 */
[----:B------:R-:W3:Y:S02]  /*3a6f0*/  LDL.LU R26, [R1+0x2c8] ;  /* 0x0002c800011a7983 */ /* 0x000ee40000300800 */
[----:B------:R-:W3:Y:S01]  /*3a700*/  LDL.LU R27, [R1+0x2cc] ;  /* 0x0002cc00011b7983 */ /* 0x000ee20000300800 */
[----:B--2---:R-:W-:Y:S01]  /*3a710*/  STL.64 [R1+0x50], R20 ;  /* 0x0000501401007387 */ /* 0x004fe20000100a00 */
[----:B------:R-:W-:Y:S02]  /*3a720*/  STL.64 [R1+0x58], R22 ;  /* 0x0000581601007387 */ /* 0x000fe40000100a00 */
[----:B0-----:R0:W-:Y:S02]  /*3a730*/  STL.64 [R1+0x40], R16 ;  /* 0x0000401001007387 */ /* 0x0011e40000100a00 */
[----:B------:R-:W-:Y:S01]  /*3a740*/  STL.64 [R1+0x48], R18 ;  /* 0x0000481201007387 */ /* 0x000fe20000100a00 */
[----:B0-----:R-:W2:Y:S02]  /*3a750*/  LDL.LU.64 R16, [R1+0x3250] ;  /* 0x0032500001107983 */ /* 0x001ea40000300a00 */
[----:B--2---:R-:W-:Y:S01]  /*3a760*/  HMMA.16816.F32 R8, R4, R16, R8 ;  /* 0x000000100408723c */ /* 0x004fe20000001808 */
[----:B------:R-:W-:-:S02]  /*3a770*/  IMAD.MOV.U32 R3, RZ, RZ, R16 ;  /* 0x000000ffff037224 */ /* 0x000fc400078e0010 */
[----:B------:R-:W-:Y:S02]  /*3a780*/  IMAD.MOV.U32 R29, RZ, RZ, R17 ;  /* 0x000000ffff1d7224 */ /* 0x000fe400078e0011 */
[----:B------:R-:W0:Y:S11]  /*3a790*/  LDSM.16.M88.4 R16, [R0+0x1e080] ;  /* 0x01e080000010783b */ /* 0x000e360000000200 */
[----:B------:R-:W-:Y:S07]  /*3a7a0*/  @!UPT UIADD3 URZ, URZ, URZ, URZ ;  /* 0x0000003f3f3ff290 */ /* 0x000fee000fffe03f */
[----:B------:R-:W-:Y:S01]  /*3a7b0*/  STL.64 [R1+0x120], R8 ;  /* 0x0001200801007387 */ /* 0x000fe20000100a00 */
[----:B------:R1:W-:Y:S03]  /*3a7c0*/  STL.64 [R1+0x128], R10 ;  /* 0x0001280a01007387 */ /* 0x0003e60000100a00 */
[----:B-1----:R-:W2:Y:S01]  /*3a7d0*/  LDL.LU.64 R10, [R1+0x3248] ;  /* 0x00324800010a7983 */ /* 0x002ea20000300a00 */
[----:B------:R-:W2:Y:S03]  /*3a7e0*/  LDL.LU.64 R8, [R1+0x3240] ;  /* 0x0032400001087983 */ /* 0x000ea60000300a00 */
[----:B0-----:R0:W-:Y:S01]  /*3a7f0*/  STL.64 [R1+0x30], R16 ;  /* 0x0000301001007387 */ /* 0x0011e20000100a00 */
[----:B------:R-:W-:Y:S02]  /*3a800*/  IMAD.MOV.U32 R0, RZ, RZ, R16 ;  /* 0x000000ffff007224 */ /* 0x000fe400078e0010 */
[----:B------:R2:W-:Y:S02]  /*3a810*/  STL.64 [R1+0x38], R18 ;  /* 0x0000381201007387 */ /* 0x0005e40000100a00 */
[----:B------:R-:W-:-:S02]  /*3a820*/  IMAD.MOV.U32 R2, RZ, RZ, R17 ;  /* 0x000000ffff027224 */ /* 0x000fc400078e0011 */
        /* <DEDUP_REMOVED lines=8> */
[C---:B--2---:R-:W-:Y:S01]  /*3a8b0*/  HMMA.16816.F32 R8, R4.reuse, R8, R16 ;  /* 0x000000080408723c */ /* 0x044fe20000001810 */
[----:B------:R-:W2:Y:S11]  /*3a8c0*/  LDL.LU R19, [R1+0x3218] ;  /* 0x0032180001137983 */ /* 0x000eb60000300800 */
[----:B------:R-:W-:Y:S11]  /*3a8d0*/  @!UPT UIADD3 URZ, URZ, URZ, URZ ;  /* 0x0000003f3f3ff290 */ /* 0x000ff6000fffe03f */
[----:B------:R-:W-:Y:S01]  /*3a8e0*/  STL.64 [R1+0x100], R8 ;  /* 0x0001000801007387 */ /* 0x000fe20000100a00 */
[----:B------:R-:W-:Y:S02]  /*3a8f0*/  STL.64 [R1+0x108], R10 ;  /* 0x0001080a01007387 */ /* 0x000fe40000100a00 */
[----:B------:R-:W0:Y:S02]  /*3a900*/  LDSM.16.MT88.4 R8, [R28+0x4080] ;  /* 0x004080001c08783b */ /* 0x000e240000004200 */
[----:B0-----:R-:W-:Y:S02]  /*3a910*/  STL.64 [R1+0x31d0], R10 ;  /* 0x0031d00a01007387 */ /* 0x001fe40000100a00 */
[----:B------:R0:W-:Y:S02]  /*3a920*/  STL.64 [R1+0x31c8], R8 ;  /* 0x0031c80801007387 */ /* 0x0001e40000100a00 */
[----:B0-----:R-:W4:Y:S01]  /*3a930*/  LDL.LU R8, [R1+0x280] ;  /* 0x0002800001087983 */ /* 0x001f220000300800 */
[----:B------:R-:W4:Y:S02]  /*3a940*/  LDL.LU R9, [R1+0x284] ;  /* 0x0002840001097983 */ /* 0x000f240000300800 */
[----:B------:R-:W4:Y:S02]  /*3a950*/  LDL.LU R10, [R1+0x288] ;  /* 0x00028800010a7983 */ /* 0x000f240000300800 */
[----:B------:R-:W4:Y:S01]  /*3a960*/  LDL.LU R11, [R1+0x28c] ;  /* 0x00028c00010b7983 */ /* 0x000f220000300800 */
[C---:B---3--:R-:W-:Y:S08]  /*3a970*/  HMMA.16816.F32 R24, R4.reuse, R20, R24 ;  /* 0x000000140418723c */ /* 0x048ff00000001818 */
[----:B----4-:R-:W-:Y:S11]  /*3a980*/  HMMA.16816.F32 R8, R4, R12, R8 ;  /* 0x0000000c0408723c */ /* 0x010ff60000001808 */
[----:B------:R-:W-:Y:S11]  /*3a990*/  @!UPT UIADD3 URZ, URZ, URZ, URZ ;  /* 0x0000003f3f3ff290 */ /* 0x000ff6000fffe03f */
[----:B------:R-:W-:Y:S01]  /*3a9a0*/  @!UPT UIADD3 URZ, URZ, URZ, URZ ;  /* 0x0000003f3f3ff290 */ /* 0x000fe2000fffe03f */
[----:B------:R-:W-:Y:S01]  /*3a9b0*/  STL.64 [R1+0xf0], R8 ;  /* 0x0000f00801007387 */ /* 0x000fe20000100a00 */
[----:B------:R0:W-:Y:S02]  /*3a9c0*/  STL.64 [R1+0xf8], R10 ;  /* 0x0000f80a01007387 */ /* 0x0001e40000100a00 */
[----:B0-----:R-:W-:Y:S02]  /*3a9d0*/  IMAD.MOV.U32 R11, RZ, RZ, R12 ;  /* 0x000000ffff0b7224 */ /* 0x001fe400078e000c */
[----:B------:R-:W-:Y:S02]  /*3a9e0*/  IMAD.MOV.U32 R10, RZ, RZ, R13 ;  /* 0x000000ffff0a7224 */ /* 0x000fe400078e000d */
[----:B--2---:R-:W0:Y:S01]  /*3a9f0*/  LDSM.16.MT88.4 R12, [R19+0x4000] ;  /* 0x00400000130c783b */ /* 0x004e220000004200 */
[----:B------:R-:W-:Y:S02]  /*3aa00*/  IMAD.MOV.U32 R9, RZ, RZ, R20 ;  /* 0x000000ffff097224 */ /* 0x000fe400078e0014 */
[----:B------:R-:W-:-:S02]  /*3aa10*/  IMAD.MOV.U32 R8, RZ, RZ, R21 ;  /* 0x000000ffff087224 */ /* 0x000fc400078e0015 */
[----:B------:R-:W1:Y:S01]  /*3aa20*/  LDSM.16.MT88.4 R16, [R19+0x4080] ;  /* 0x004080001310783b */ /* 0x000e620000004200 */
[----:B0-----:R-:W-:Y:S03]  /*3aa30*/  STL.64 [R1+0x3148], R14 ;  /* 0x0031480e01007387 */ /* 0x001fe60000100a00 */
[----:B------:R0:W-:Y:S02]  /*3aa40*/  STL.64 [R1+0x3140], R12 ;  /* 0x0031400c01007387 */ /* 0x0001e40000100a00 */
[----:B0-----:R-:W2:Y:S01]  /*3aa50*/  LDL.LU.64 R12, [R1+0x40] ;  /* 0x00004000010c7983 */ /* 0x001ea20000300a00 */
[----:B------:R-:W-:Y:S02]  /*3aa60*/  STL.64 [R1+0xe0], R24 ;  /* 0x0000e01801007387 */ /* 0x000fe40000100a00 */
[----:B------:R0:W-:Y:S02]  /*3aa70*/  STL.64 [R1+0xe8], R26 ;  /* 0x0000e81a01007387 */ /* 0x0001e40000100a00 */
[----:B0-----:R-:W3:Y:S01]  /*3aa80*/  LDL.LU.64 R26, [R1+0x3210] ;  /* 0x00321000011a7983 */ /* 0x001ee20000300a00 */
[----:B------:R-:W4:Y:S02]  /*3aa90*/  LDL.LU.64 R24, [R1+0x3208] ;  /* 0x0032080001187983 */ /* 0x000f240000300a00 */
[----:B------:R-:W2:Y:S02]  /*3aaa0*/  LDL.LU.64 R22, [R1+0x3200] ;  /* 0x0032000001167983 */ /* 0x000ea40000300a00 */
[----:B------:R-:W2:Y:S01]  /*3aab0*/  LDL.LU.64 R20, [R1+0x31f8] ;  /* 0x0031f80001147983 */ /* 0x000ea20000300a00 */
[----:B-1----:R-:W-:Y:S01]  /*3aac0*/  STL [R1+0x30c0], R19 ;  /* 0x0030c01301007387 */ /* 0x002fe20000100800 */
[----:B------:R-:W-:Y:S02]  /*3aad0*/  STL [R1+0x3138], R18 ;  /* 0x0031381201007387 */ /* 0x000fe40000100800 */
[----:B------:R2:W-:Y:S02]  /*3aae0*/  STL.64 [R1+0x3130], R16 ;  /* 0x0031301001007387 */ /* 0x0005e40000100a00 */
[----:B--2---:R-:W-:Y:S01]  /*3aaf0*/  HMMA.16816.F32 R16, R4, R12, R20 ;  /* 0x0000000c0410723c */ /* 0x004fe20000001814 */
[----:B------:R-:W0:Y:S04]  /*3ab00*/  LDSM.16.MT88.4 R20, [R28+0x5000] ;  /* 0x005000001c14783b */ /* 0x000e280000004200 */
[----:B------:R-:W-:Y:S11]  /*3ab10*/  STL.64 [R1+0x3150], R12 ;  /* 0x0031500c01007387 */ /* 0x000ff60000100a00 */
[----:B------:R-:W-:Y:S07]  /*3ab20*/  @!UPT UIADD3 URZ, URZ, URZ, URZ ;  /* 0x0000003f3f3ff290 */ /* 0x000fee000fffe03f */
[----:B------:R4:W-:Y:S01]  /*3ab30*/  STL.64 [R1+0xc0], R16 ;  /* 0x0000c01001007387 */ /* 0x0009e20000100a00 */
[----:B------:R-:W-:Y:S03]  /*3ab40*/  STL.64 [R1+0xc8], R18 ;  /* 0x0000c81201007387 */ /* 0x000fe60000100a00 */
[----:B0-----:R-:W-:Y:S01]  /*3ab50*/  STL.64 [R1+0x3028], R22 ;  /* 0x0030281601007387 */ /* 0x001fe20000100a00 */
[----:B------:R3:W-:Y:S02]  /*3ab60*/  STL.64 [R1+0x3020], R20 ;  /* 0x0030201401007387 */ /* 0x0007e40000100a00 */
[----:B----4-:R-:W-:Y:S02]  /*3ab70*/  IMAD.MOV.U32 R16, RZ, RZ, R24 ;  /* 0x000000ffff107224 */ /* 0x010fe400078e0018 */
[----:B---3--:R-:W-:Y:S02]  /*3ab80*/  IMAD.MOV.U32 R20, RZ, RZ, R27 ;  /* 0x000000ffff147224 */ /* 0x008fe400078e001b */
[----:B------:R-:W-:-:S05]  /*3ab90*/  IMAD.MOV.U32 R21, RZ, RZ, R26 ;  /* 0x000000ffff157224 */ /* 0x000fca00078e001a */
[----:B------:R-:W-:Y:S01]  /*3aba0*/  STL.64 [R1+0x31d8], R20 ;  /* 0x0031d81401007387 */ /* 0x000fe20000100a00 */
[----:B------:R-:W2:Y:S02]  /*3abb0*/  LDL.LU R24, [R1+0x31f0] ;  /* 0x0031f00001187983 */ /* 0x000ea40000300800 */
[----:B------:R-:W3:Y:S02]  /*3abc0*/  LDL.LU R17, [R1+0x2b4] ;  /* 0x0002b40001117983 */ /* 0x000ee40000300800 */
[----:B------:R-:W4:Y:S01]  /*3abd0*/  LDL.LU R18, [R1+0x2b8] ;  /* 0x0002b80001127983 */ /* 0x000f220000300800 */
[----:B------:R-:W4:Y:S04]  /*3abe0*/  LDL.LU R19, [R1+0x2bc] ;  /* 0x0002bc0001137983 */ /* 0x000f280000300800 */
[----:B----4-:R-:W-:Y:S01]  /*3abf0*/  STL.64 [R1+0x3160], R18 ;  /* 0x0031601201007387 */ /* 0x010fe20000100a00 */
[----:B---3--:R-:W-:Y:S02]  /*3ac00*/  STL.64 [R1+0x3158], R16 ;  /* 0x0031581001007387 */ /* 0x008fe40000100a00 */
[----:B------:R-:W3:Y:S02]  /*3ac10*/  LDL.LU R26, [R1+0x328] ;  /* 0x00032800011a7983 */ /* 0x000ee40000300800 */
[----:B------:R-:W3:Y:S02]  /*3ac20*/  LDL.LU R27, [R1+0x32c] ;  /* 0x00032c00011b7983 */ /* 0x000ee40000300800 */
[----:B------:R-:W-:-:S02]  /*3ac30*/  IMAD.MOV.U32 R13, RZ, RZ, R8 ;  /* 0x000000ffff0d7224 */ /* 0x000fc400078e0008 */
[----:B------:R-:W-:Y:S01]  /*3ac40*/  IMAD.MOV.U32 R12, RZ, RZ, R9 ;  /* 0x000000ffff0c7224 */ /* 0x000fe200078e0009 */
[----:B---3--:R-:W-:Y:S01]  /*3ac50*/  STL.64 [R1+0x3198], R26 ;  /* 0x0031981a01007387 */ /* 0x008fe20000100a00 */
[----:B--2---:R0:W-:Y:S03]  /*3ac60*/  STL.64 [R1+0x3190], R24 ;  /* 0x0031901801007387 */ /* 0x0041e60000100a00 */
[----:B0-----:R-:W2:Y:S01]  /*3ac70*/  LDL.LU R24, [R1+0x330] ;  /* 0x0003300001187983 */ /* 0x001ea20000300800 */
[----:B------:R-:W2:Y:S02]  /*3ac80*/  LDL.LU R25, [R1+0x334] ;  /* 0x0003340001197983 */ /* 0x000ea40000300800 */
[----:B------:R-:W3:Y:S02]  /*3ac90*/  LDL.LU R26, [R1+0x338] ;  /* 0x00033800011a7983 */ /* 0x000ee40000300800 */
[----:B------:R-:W3:Y:S02]  /*3aca0*/  LDL.LU R27, [R1+0x33c] ;  /* 0x00033c00011b7983 */ /* 0x000ee40000300800 */
[----:B------:R-:W-:-:S02]  /*3acb0*/  IMAD.MOV.U32 R8, RZ, RZ, R0 ;  /* 0x000000ffff087224 */ /* 0x000fc400078e0000 */
[----:B------:R-:W-:Y:S01]  /*3acc0*/  IMAD.MOV.U32 R9, RZ, RZ, R2 ;  /* 0x000000ffff097224 */ /* 0x000fe200078e0002 */
[----:B------:R-:W4:Y:S01]  /*3acd0*/  LDL.LU R0, [R1+0x31ec] ;  /* 0x0031ec0001007983 */ /* 0x000f220000300800 */
[----:B------:R-:W4:Y:S02]  /*3ace0*/  LDL.LU R2, [R1+0x31e8] ;  /* 0x0031e80001027983 */ /* 0x000f240000300800 */
[----:B------:R-:W4:Y:S02]  /*3acf0*/  LDL.LU R20, [R1+0x2d0] ;  /* 0x0002d00001147983 */ /* 0x000f240000300800 */
[----:B------:R-:W4:Y:S01]  /*3ad00*/  LDL.LU R21, [R1+0x2d4] ;  /* 0x0002d40001157983 */ /* 0x000f220000300800 */
[----:B------:R-:W4:Y:S01]  /*3ad10*/  LDL.LU R22, [R1+0x2d8] ;  /* 0x0002d80001167983 */ /* 0x000f220000300800 */
[----:B------:R-:W4:Y:S03]  /*3ad20*/  LDL.LU R23, [R1+0x2dc] ;  /* 0x0002dc0001177983 */ /* 0x000f260000300800 */
[----:B---3--:R-:W-:Y:S01]  /*3ad30*/  STL.64 [R1+0x31b0], R26 ;  /* 0x0031b01a01007387 */ /* 0x008fe20000100a00 */
[----:B--2---:R0:W-:Y:S02]  /*3ad40*/  STL.64 [R1+0x31a8], R24 ;  /* 0x0031a81801007387 */ /* 0x0041e40000100a00 */
[----:B0-----:R-:W-:-:S02]  /*3ad50*/  IMAD.MOV.U32 R24, RZ, RZ, R3 ;  /* 0x000000ffff187224 */ /* 0x001fc400078e0003 */
[----:B------:R-:W-:Y:S01]  /*3ad60*/  IMAD.MOV.U32 R25, RZ, RZ, R29 ;  /* 0x000000ffff197224 */ /* 0x000fe200078e001d */
[----:B------:R-:W2:Y:S01]  /*3ad70*/  LDL.LU R3, [R1+0x31e4] ;  /* 0x0031e40001037983 */ /* 0x000ea20000300800 */
[----:B------:R-:W3:Y:S03]  /*3ad80*/  LDL.LU R29, [R1+0x31e0] ;  /* 0x0031e000011d7983 */ /* 0x000ee60000300800 */
[----:B------:R0:W-:Y:S04]  /*3ad90*/  STL.64 [R1+0x31c0], R24 ;  /* 0x0031c01801007387 */ /* 0x0001e80000100a00 */
[----:B0-----:R-:W2:Y:S01]  /*3ada0*/  LDL.LU R24, [R1+0x350] ;  /* 0x0003500001187983 */ /* 0x001ea20000300800 */
[----:B------:R-:W2:Y:S02]  /*3adb0*/  LDL.LU R25, [R1+0x354] ;  /* 0x0003540001197983 */ /* 0x000ea40000300800 */
[----:B------:R-:W2:Y:S02]  /*3adc0*/  LDL.LU R26, [R1+0x358] ;  /* 0x00035800011a7983 */ /* 0x000ea40000300800 */
[----:B------:R-:W2:Y:S01]  /*3add0*/  LDL.LU R27, [R1+0x35c] ;  /* 0x00035c00011b7983 */ /* 0x000ea20000300800 */
[----:B------:R0:W-:Y:S02]  /*3ade0*/  STL.64 [R1+0x3168], R12 ;  /* 0x0031680c01007387 */ /* 0x0001e40000100a00 */
[----:B0-----:R-:W-:-:S02]  /*3adf0*/  IMAD.MOV.U32 R12, RZ, RZ, R11 ;  /* 0x000000ffff0c7224 */ /* 0x001fc400078e000b */
[----:B------:R-:W-:-:S05]  /*3ae00*/  IMAD.MOV.U32 R13, RZ, RZ, R10 ;  /* 0x000000ffff0d7224 */ /* 0x000fca00078e000a */
[----:B------:R0:W-:Y:S04]  /*3ae10*/  STL.64 [R1+0x31b8], R12 ;  /* 0x0031b80c01007387 */ /* 0x0001e80000100a00 */
[----:B0-----:R-:W2:Y:S01]  /*3ae20*/  LDL.LU R12, [R1+0x340] ;  /* 0x00034000010c7983 */ /* 0x001ea20000300800 */
[----:B------:R-:W2:Y:S02]  /*3ae30*/  LDL.LU R13, [R1+0x344] ;  /* 0x00034400010d7983 */ /* 0x000ea40000300800 */
[----:B------:R-:W2:Y:S02]  /*3ae40*/  LDL.LU R14, [R1+0x348] ;  /* 0x00034800010e7983 */ /* 0x000ea40000300800 */
[----:B------:R-:W2:Y:S01]  /*3ae50*/  LDL.LU R15, [R1+0x34c] ;  /* 0x00034c00010f7983 */ /* 0x000ea20000300800 */
[----:B------:R-:W2:Y:S01]  /*3ae60*/  LDL.LU R16, [R1+0x300] ;  /* 0x0003000001107983 */ /* 0x000ea20000300800 */
        /* <DEDUP_REMOVED lines=8> */
[----:B---3--:R-:W-:-:S05]  /*3aef0*/  IMAD.MOV.U32 R19, RZ, RZ, R29 ;  /* 0x000000ffff137224 */ /* 0x008fca00078e001d */
[----:B--2---:R-:W-:Y:S01]  /*3af00*/  STL.64 [R1+0x3188], R18 ;  /* 0x0031881201007387 */ /* 0x004fe20000100a00 */
[----:B------:R0:W-:Y:S03]  /*3af10*/  STL.64 [R1+0x3180], R16 ;  /* 0x0031801001007387 */ /* 0x0001e60000100a00 */
[----:B0-----:R-:W2:Y:S01]  /*3af20*/  LDL.LU.64 R16, [R1+0x90] ;  /* 0x0000900001107983 */ /* 0x001ea20000300a00 */
[----:B----4-:R-:W-:Y:S03]  /*3af30*/  HMMA.16816.F32 R4, R4, R8, R20 ;  /* 0x000000080404723c */ /* 0x010fe60000001814 */
[----:B--2---:R0:W-:Y:S04]  /*3af40*/  STL.64 [R1+0x31a0], R16 ;  /* 0x0031a01001007387 */ /* 0x0041e80000100a00 */
[----:B0-----:R-:W2:Y:S01]  /*3af50*/  LDL.LU.64 R16, [R1+0xa0] ;  /* 0x0000a00001107983 */ /* 0x001ea20000300a00 */
[----:B------:R-:W3:Y:S02]  /*3af60*/  LDL.LU.64 R20, [R1+0x31d8] ;  /* 0x0031d80001147983 */ /* 0x000ee40000300a00 */
[----:B------:R-:W3:Y:S02]  /*3af70*/  LDL.LU.64 R10, [R1+0x31d0] ;  /* 0x0031d000010a7983 */ /* 0x000ee40000300a00 */
[----:B------:R-:W3:Y:S11]  /*3af80*/  LDL.LU.64 R8, [R1+0x31c8] ;  /* 0x0031c80001087983 */ /* 0x000ef60000300a00 */
[----:B------:R-:W-:Y:S01]  /*3af90*/  STL.64 [R1+0x60], R4 ;  /* 0x0000600401007387 */ /* 0x000fe20000100a00 */
[----:B------:R-:W-:Y:S02]  /*3afa0*/  STL.64 [R1+0x68], R6 ;  /* 0x0000680601007387 */ /* 0x000fe40000100a00 */
[----:B------:R-:W0:Y:S02]  /*3afb0*/  LDSM.16.MT88.4 R4, [R28+0x5080] ;  /* 0x005080001c04783b */ /* 0x000e240000004200 */
[----:B0-----:R-:W-:Y:S02]  /*3afc0*/  STL.64 [R1+0x2fc0], R6 ;  /* 0x002fc00601007387 */ /* 0x001fe40000100a00 */
[----:B------:R0:W-:Y:S02]  /*3afd0*/  STL.64 [R1+0x2fb8], R4 ;  /* 0x002fb80401007387 */ /* 0x0001e40000100a00 */
[----:B0-----:R-:W4:Y:S01]  /*3afe0*/  LDL.LU.64 R4, [R1+0x30] ;  /* 0x0000300001047983 */ /* 0x001f220000300a00 */
[----:B------:R-:W2:Y:S02]  /*3aff0*/  LDL.LU.64 R6, [R1+0x38] ;  /* 0x0000380001067983 */ /* 0x000ea40000300a00 */
[----:B------:R-:W-:Y:S01]  /*3b000*/  STL [R1+0x2fb0], R28 ;  /* 0x002fb01c01007387 */ /* 0x000fe20000100800 */
[----:B---3--:R-:W-:Y:S11]  /*3b010*/  HMMA.16816.F32 R24, R8, R20, R24 ;  /* 0x000000140818723c */ /* 0x008ff60000001818 */
[----:B------:R-:W-:Y:S11]  /*3b020*/  @!UPT UIADD3 URZ, URZ, URZ, URZ ;  /* 0x0000003f3f3ff290 */ /* 0x000ff6000fffe03f */
[----:B------:R-:W-:Y:S01]  /*3b030*/  @!UPT UIADD3 URZ, URZ, URZ, URZ ;  /* 0x0000003f3f3ff290 */ /* 0x000fe2000fffe03f */
[----:B------:R0:W-:Y:S01]  /*3b040*/  STL.64 [R1+0x20], R24 ;  /* 0x0000201801007387 */ /* 0x0001e20000100a00 */
[----:B------:R1:W-:Y:S03]  /*3b050*/  STL [R1+0x28], R26 ;  /* 0x0000281a01007387 */ /* 0x0003e60000100800 */
[----:B0-----:R-:W1:Y:S01]  /*3b060*/  LDL.LU.64 R24, [R1+0x31c0] ;  /* 0x0031c00001187983 */ /* 0x001e620000300a00 */
[----:B------:R-:W-:-:S05]  /*3b070*/  IMAD.MOV.U32 R29, RZ, RZ, R27 ;  /* 0x000000ffff1d7224 */ /* 0x000fca00078e001b */
[----:B------:R-:W-:Y:S01]  /*3b080*/  STL [R1+0x2ff8], R29 ;  /* 0x002ff81d01007387 */ /* 0x000fe20000100800 */
[C---:B-1----:R-:W-:Y:S03]  /*3b090*/  HMMA.16816.F32 R24, R8.reuse, R24, R12 ;  /* 0x000000180818723c */ /* 0x042fe6000000180c */
[----:B------:R-:W3:Y:S11]  /*3b0a0*/  LDL.LU.64 R12, [R1+0x31b8] ;  /* 0x0031b800010c7983 */ /* 0x000ef60000300a00 */
[----:B------:R-:W-:Y:S09]  /*3b0b0*/  @!UPT UIADD3 URZ, URZ, URZ, URZ ;  /* 0x0000003f3f3ff290 */ /* 0x000ff2000fffe03f */
[----:B------:R-:W-:Y:S01]  /*3b0c0*/  STL.64 [R1+0x10], R24 ;  /* 0x0000101801007387 */ /* 0x000fe20000100a00 */
[----:B------:R0:W-:Y:S03]  /*3b0d0*/  STL.64 [R1+0x18], R26 ;  /* 0x0000181a01007387 */ /* 0x0001e60000100a00 */
[----:B0-----:R-:W3:Y:S01]  /*3b0e0*/  LDL.LU.64 R26, [R1+0x31b0] ;  /* 0x0031b000011a7983 */ /* 0x001ee20000300a00 */
[----:B------:R-:W3:Y:S02]  /*3b0f0*/  LDL.LU.64 R24, [R1+0x31a8] ;  /* 0x0031a80001187983 */ /* 0x000ee40000300a00 */
[----:B--2---:R-:W-:Y:S02]  /*3b100*/  IMAD.MOV.U32 R15, RZ, RZ, R16 ;  /* 0x000000ffff0f7224 */ /* 0x004fe400078e0010 */
[----:B------:R-:W-:Y:S01]  /*3b110*/  IMAD.MOV.U32 R14, RZ, RZ, R17 ;  /* 0x000000ffff0e7224 */ /* 0x000fe200078e0011 */
[----:B---3--:R-:W-:Y:S01]  /*3b120*/  HMMA.16816.F32 R24, R8, R16, R24 ;  /* 0x000000100818723c */ /* 0x008fe20000001818 */
[----:B------:R-:W2:Y:S11]  /*3b130*/  LDL.LU.64 R16, [R1+0x31a0] ;  /* 0x0031a00001107983 */ /* 0x000eb60000300a00 */
[----:B------:R-:W-:Y:S11]  /*3b140*/  @!UPT UIADD3 URZ, URZ, URZ, URZ ;  /* 0x0000003f3f3ff290 */ /* 0x000ff6000fffe03f */
[----:B------:R-:W-:Y:S01]  /*3b150*/  STL.64 [R1], R24 ;  /* 0x0000001801007387 */ /* 0x000fe20000100a00 */
[----:B------:R0:W-:Y:S02]  /*3b160*/  STL [R1+0x8], R26 ;  /* 0x0000081a01007387 */ /* 0x0001e40000100800 */
[----:B------:R-:W-:Y:S02]  /*3b170*/  IMAD.MOV.U32 R29, RZ, RZ, R27 ;  /* 0x000000ffff1d7224 */ /* 0x000fe400078e001b */
[----:B0-----:R-:W3:Y:S01]  /*3b180*/  LDL.LU.64 R26, [R1+0x3198] ;  /* 0x00319800011a7983 */ /* 0x001ee20000300a00 */
[----:B------:R-:W3:Y:S02]  /*3b190*/  LDL.LU.64 R24, [R1+0x3190] ;  /* 0x0031900001187983 */ /* 0x000ee40000300a00 */
[----:B------:R-:W4:Y:S02]  /*3b1a0*/  LDL.LU.64 R18, [R1+0x3188] ;  /* 0x0031880001127983 */ /* 0x000f240000300a00 */
[----:B--2---:R-:W-:-:S02]  /*3b1b0*/  IMAD.MOV.U32 R23, RZ, RZ, R16 ;  /* 0x000000ffff177224 */ /* 0x004fc400078e0010 */
[----:B------:R-:W-:Y:S01]  /*3b1c0*/  IMAD.MOV.U32 R22, RZ, RZ, R17 ;  /* 0x000000ffff167224 */ /* 0x000fe200078e0011 */
[----:B---3--:R-:W-:Y:S01]  /*3b1d0*/  HMMA.16816.F32 R24, R8, R16, R24 ;  /* 0x000000100818723c */ /* 0x008fe20000001818 */
[----:B------:R-:W4:Y:S11]  /*3b1e0*/  LDL.LU.64 R16, [R1+0x3180] ;  /* 0x0031800001107983 */ /* 0x000f360000300a00 */
[----:B------:R-:W-:Y:S11]  /*3b1f0*/  @!UPT UIADD3 URZ, URZ, URZ, URZ ;  /* 0x0000003f3f3ff290 */ /* 0x000ff6000fffe03f */
[----:B------:R0:W-:Y:S01]  /*3b200*/  STL.64 [R1+0x2f70], R26 ;  /* 0x002f701a01007387 */ /* 0x0001e20000100a00 */
[----:B------:R1:W-:Y:S03]  /*3b210*/  STL.64 [R1+0x2f68], R24 ;  /* 0x002f681801007387 */ /* 0x0003e60000100a00 */
[----:B0-----:R-:W2:Y:S04]  /*3b220*/  LDL R26, [R1+0xa8] ;  /* 0x0000a800011a7983 */ /* 0x001ea80000100800 */
[----:B------:R-:W2:Y:S01]  /*3b230*/  LDL R27, [R1+0xac] ;  /* 0x0000ac00011b7983 */ /* 0x000ea20000100800 */
[----:B-1----:R-:W-:Y:S02]  /*3b240*/  IMAD.MOV.U32 R24, RZ, RZ, R15 ;  /* 0x000000ffff187224 */ /* 0x002fe400078e000f */
[----:B------:R-:W-:-:S02]  /*3b250*/  IMAD.MOV.U32 R25, RZ, RZ, R14 ;  /* 0x000000ffff197224 */ /* 0x000fc400078e000e */
[C---:B----4-:R-:W-:Y:S01]  /*3b260*/  HMMA.16816.F32 R12, R8.reuse, R12, R16 ;  /* 0x0000000c080c723c */ /* 0x050fe20000001810 */
[----:B--2---:R-:W-:Y:S02]  /*3b270*/  STL.64 [R1+0x3128], R26 ;  /* 0x0031281a01007387 */ /* 0x004fe40000100a00 */
[----:B------:R0:W-:Y:S02]  /*3b280*/  STL.64 [R1+0x3120], R24 ;  /* 0x0031201801007387 */ /* 0x0001e40000100a00 */
[----:B0-----:R-:W2:Y:S01]  /*3b290*/  LDL.LU R24, [R1+0x2f0] ;  /* 0x0002f00001187983 */ /* 0x001ea20000300800 */
[----:B------:R-:W3:Y:S02]  /*3b2a0*/  LDL.LU.64 R18, [R1+0x3178] ;  /* 0x0031780001127983 */ /* 0x000ee40000300a00 */
[----:B------:R-:W3:Y:S11]  /*3b2b0*/  LDL.LU.64 R16, [R1+0x3170] ;  /* 0x0031700001107983 */ /* 0x000ef60000300a00 */
[----:B------:R-:W-:Y:S04]  /*3b2c0*/  @!UPT UIADD3 URZ, URZ, URZ, URZ ;  /* 0x0000003f3f3ff290 */ /* 0x000fe8000fffe03f */
[----:B------:R0:W-:Y:S01]  /*3b2d0*/  STL.64 [R1+0x70], R12 ;  /* 0x0000700c01007387 */ /* 0x0001e20000100a00 */
[----:B------:R3:W-:Y:S04]  /*3b2e0*/  STL [R1+0x78], R14 ;  /* 0x0000780e01007387 */ /* 0x0007e80000100800 */
[----:B0-----:R-:W3:Y:S01]  /*3b2f0*/  LDL.LU.64 R12, [R1+0x3168] ;  /* 0x00316800010c7983 */ /* 0x001ee20000300a00 */
[----:B------:R-:W-:Y:S02]  /*3b300*/  IMAD.MOV.U32 R28, RZ, RZ, R15 ;  /* 0x000000ffff1c7224 */ /* 0x000fe400078e000f */
[----:B---3--:R-:W-:Y:S01]  /*3b310*/  HMMA.16816.F32 R12, R8, R12, R16 ;  /* 0x0000000c080c723c */ /* 0x008fe20000001810 */
[----:B------:R-:W3:Y:S01]  /*3b320*/  LDL.LU.64 R18, [R1+0x3160] ;  /* 0x0031600001127983 */ /* 0x000ee20000300a00 */
[----:B------:R-:W3:Y:S11]  /*3b330*/  LDL.LU.64 R16, [R1+0x3158] ;  /* 0x0031580001107983 */ /* 0x000ef60000300a00 */
[----:B------:R-:W-:Y:S10]  /*3b340*/  @!UPT UIADD3 URZ, URZ, URZ, URZ ;  /* 0x0000003f3f3ff290 */ /* 0x000ff4000fffe03f */
[----:B------:R0:W-:Y:S01]  /*3b350*/  STL.64 [R1+0x180], R12 ;  /* 0x0001800c01007387 */ /* 0x0001e20000100a00 */
[----:B------:R1:W-:Y:S03]  /*3b360*/  STL.64 [R1+0x188], R14 ;  /* 0x0001880e01007387 */ /* 0x0003e60000100a00 */
[----:B0-----:R-:W2:Y:S01]  /*3b370*/  LDL.LU.64 R12, [R1+0x3150] ;  /* 0x00315000010c7983 */ /* 0x001ea20000300a00 */
[----:B------:R-:W-:Y:S02]  /*3b380*/  IMAD.MOV.U32 R25, RZ, RZ, R3 ;  /* 0x000000ffff197224 */ /* 0x000fe400078e0003 */
[----:B------:R-:W-:Y:S02]  /*3b390*/  IMAD.MOV.U32 R26, RZ, RZ, R2 ;  /* 0x000000ffff1a7224 */ /* 0x000fe400078e0002 */
[----:B------:R-:W-:-:S07]  /*3b3a0*/  IMAD.MOV.U32 R27, RZ, RZ, R0 ;  /* 0x000000ffff1b7224 */ /* 0x000fce00078e0000 */
[C---:B--2---:R-:W-:Y:S08]  /*3b3b0*/  HMMA.16816.F32 R24, R8.reuse, R12, R24 ;  /* 0x0000000c0818723c */ /* 0x044ff00000001818 */
[----:B---3--:R-:W-:Y:S01]  /*3b3c0*/  HMMA.16816.F32 R8, R8, R4, R16 ;  /* 0x000000040808723c */ /* 0x008fe20000001810 */
[----:B------:R-:W-:Y:S02]  /*3b3d0*/  IMAD.MOV.U32 R3, RZ, RZ, R12 ;  /* 0x000000ffff037224 */ /* 0x000fe400078e000c */
[----:B------:R-:W-:Y:S11]  /*3b3e0*/  IMAD.MOV.U32 R0, RZ, RZ, R13 ;  /* 0x000000ffff007224 */ /* 0x000ff600078e000d */
[----:B------:R-:W-:Y:S01]  /*3b3f0*/  @!UPT UIADD3 URZ, URZ, URZ, URZ ;  /* 0x0000003f3f3ff290 */ /* 0x000fe2000fffe03f */
[----:B------:R0:W-:Y:S01]  /*3b400*/  STL.64 [R1+0x2e0], R24 ;  /* 0x0002e01801007387 */ /* 0x0001e20000100a00 */
[----:B------:R-:W-:Y:S02]  /*3b410*/  STL.64 [R1+0x2e8], R26 ;  /* 0x0002e81a01007387 */ /* 0x000fe40000100a00 */
[----:B-1----:R-:W2:Y:S02]  /*3b420*/  LDL.LU.64 R14, [R1+0x3148] ;  /* 0x00314800010e7983 */ /* 0x002ea40000300a00 */
[----:B------:R-:W2:Y:S03]  /*3b430*/  LDL.LU.64 R12, [R1+0x3140] ;  /* 0x00314000010c7983 */ /* 0x000ea60000300a00 */
[----:B------:R-:W-:Y:S01]  /*3b440*/  STL.64 [R1+0x2d0], R8 ;  /* 0x0002d00801007387 */ /* 0x000fe20000100a00 */
[----:B------:R-:W-:Y:S02]  /*3b450*/  STL [R1+0x2d8], R10 ;  /* 0x0002d80a01007387 */ /* 0x000fe40000100800 */
[----:B------:R-:W3:Y:S02]  /*3b460*/  LDL.LU R16, [R1+0x290] ;  /* 0x0002900001107983 */ /* 0x000ee40000300800 */
[----:B------:R-:W3:Y:S01]  /*3b470*/  LDL.LU R17, [R1+0x294] ;  /* 0x0002940001117983 */ /* 0x000ee20000300800 */
[----:B------:R-:W3:Y:S01]  /*3b480*/  LDL.LU R18, [R1+0x298] ;  /* 0x0002980001127983 */ /* 0x000ee20000300800 */
[----:B------:R-:W3:Y:S03]  /*3b490*/  LDL.LU R19, [R1+0x29c] ;  /* 0x00029c0001137983 */ /* 0x000ee60000300800 */
[----:B0-----:R-:W3:Y:S01]  /*3b4a0*/  LDL.LU.64 R24, [R1+0xb0] ;  /* 0x0000b00001187983 */ /* 0x001ee20000300a00 */
[----:B------:R-:W-:Y:S02]  /*3b4b0*/  STL.64 [R1+0x30d0], R6 ;  /* 0x0030d00601007387 */ /* 0x000fe40000100a00 */
[----:B------:R0:W-:Y:S02]  /*3b4c0*/  STL.64 [R1+0x30c8], R4 ;  /* 0x0030c80401007387 */ /* 0x0001e40000100a00 */
[----:B0-----:R-:W2:Y:S01]  /*3b4d0*/  LDL.LU R4, [R1+0x2a0] ;  /* 0x0002a00001047983 */ /* 0x001ea20000300800 */
[----:B------:R-:W2:Y:S02]  /*3b4e0*/  LDL.LU R5, [R1+0x2a4] ;  /* 0x0002a40001057983 */ /* 0x000ea40000300800 */
[----:B------:R-:W2:Y:S02]  /*3b4f0*/  LDL.LU R6, [R1+0x2a8] ;  /* 0x0002a80001067983 */ /* 0x000ea40000300800 */
[----:B------:R-:W2:Y:S02]  /*3b500*/  LDL.LU R7, [R1+0x2ac] ;  /* 0x0002ac0001077983 */ /* 0x000ea40000300800 */
[----:B------:R-:W-:Y:S01]  /*3b510*/  IMAD.MOV.U32 R2, RZ, RZ, R11 ;  /* 0x000000ffff027224 */ /* 0x000fe200078e000b */
[----:B------:R-:W4:Y:S04]  /*3b520*/  LDL R10, [R1+0x98] ;  /* 0x00009800010a7983 */ /* 0x000f280000100800 */
[----:B------:R-:W4:Y:S01]  /*3b530*/  LDL R11, [R1+0x9c] ;  /* 0x00009c00010b7983 */ /* 0x000f220000100800 */
[----:B------:R-:W-:-:S02]  /*3b540*/  IMAD.MOV.U32 R8, RZ, RZ, R23 ;  /* 0x000000ffff087224 */ /* 0x000fc400078e0017 */
[----:B------:R-:W-:Y:S01]  /*3b550*/  IMAD.MOV.U32 R9, RZ, RZ, R22 ;  /* 0x000000ffff097224 */ /* 0x000fe200078e0016 */
[C---:B--2---:R-:W-:Y:S01]  /*3b560*/  HMMA.16816.F32 R4, R12.reuse, R20, R4 ;  /* 0x000000140c04723c */ /* 0x044fe20000001804 */
[----:B----4-:R-:W-:Y:S03]  /*3b570*/  STL.64 [R1+0x3118], R10 ;  /* 0x0031180a01007387 */ /* 0x010fe60000100a00 */
[----:B------:R0:W-:Y:S02]  /*3b580*/  STL.64 [R1+0x3110], R8 ;  /* 0x0031100801007387 */ /* 0x0001e40000100a00 */
[----:B0-----:R-:W2:Y:S01]  /*3b590*/  LDL.LU R8, [R1+0x270] ;  /* 0x0002700001087983 */ /* 0x001ea20000300800 */
[----:B------:R-:W2:Y:S02]  /*3b5a0*/  LDL.LU R9, [R1+0x274] ;  /* 0x0002740001097983 */ /* 0x000ea40000300800 */
[----:B------:R-:W2:Y:S02]  /*3b5b0*/  LDL.LU R10, [R1+0x278] ;  /* 0x00027800010a7983 */ /* 0x000ea40000300800 */
[----:B------:R-:W2:Y:S01]  /*3b5c0*/  LDL.LU R11, [R1+0x27c] ;  /* 0x00027c00010b7983 */ /* 0x000ea20000300800 */
[----:B------:R-:W-:Y:S01]  /*3b5d0*/  STL [R1+0x2f60], R2 ;  /* 0x002f600201007387 */ /* 0x000fe20000100800 */
[----:B------:R-:W4:Y:S10]  /*3b5e0*/  LDL.LU R20, [R1+0x260] ;  /* 0x0002600001147983 */ /* 0x000f340000300800 */
[----:B------:R0:W-:Y:S02]  /*3b5f0*/  STL.64 [R1+0x340], R4 ;  /* 0x0003400401007387 */ /* 0x0001e40000100a00 */
[----:B------:R1:W-:Y:S01]  /*3b600*/  STL.64 [R1+0x348], R6 ;  /* 0x0003480601007387 */ /* 0x0003e20000100a00 */
[----:B------:R-:W4:Y:S01]  /*3b610*/  LDL.LU R21, [R1+0x264] ;  /* 0x0002640001157983 */ /* 0x000f220000300800 */
[----:B------:R-:W4:Y:S02]  /*3b620*/  LDL.LU R22, [R1+0x268] ;  /* 0x0002680001167983 */ /* 0x000f240000300800 */
[----:B------:R-:W4:Y:S01]  /*3b630*/  LDL.LU R23, [R1+0x26c] ;  /* 0x00026c0001177983 */ /* 0x000f220000300800 */
[----:B0-----:R-:W2:Y:S01]  /*3b640*/  LDL.LU R4, [R1+0x220] ;  /* 0x0002200001047983 */ /* 0x001ea20000300800 */
[----:B------:R-:W2:Y:S02]  /*3b650*/  LDL.LU R5, [R1+0x224] ;  /* 0x0002240001057983 */ /* 0x000ea40000300800 */
[----:B-1----:R-:W2:Y:S02]  /*3b660*/  LDL.LU R6, [R1+0x228] ;  /* 0x0002280001067983 */ /* 0x002ea40000300800 */
[----:B------:R-:W2:Y:S01]  /*3b670*/  LDL.LU R7, [R1+0x22c] ;  /* 0x00022c0001077983 */ /* 0x000ea20000300800 */
[----:B---3--:R-:W-:Y:S01]  /*3b680*/  HMMA.16816.F32 R16, R12, R24, R16 ;  /* 0x000000180c10723c */ /* 0x008fe20000001810 */
[----:B--2---:R-:W-:Y:S01]  /*3b690*/  STL.64 [R1+0x30e0], R6 ;  /* 0x0030e00601007387 */ /* 0x004fe20000100a00 */
[----:B------:R0:W-:Y:S03]  /*3b6a0*/  STL.64 [R1+0x30d8], R4 ;  /* 0x0030d80401007387 */ /* 0x0001e60000100a00 */
[----:B0-----:R-:W2:Y:S01]  /*3b6b0*/  LDL.LU.64 R4, [R1+0x50] ;  /* 0x0000500001047983 */ /* 0x001ea20000300a00 */
[----:B------:R-:W-:-:S03]  /*3b6c0*/  IMAD.MOV.U32 R2, RZ, RZ, R25 ;  /* 0x000000ffff027224 */ /* 0x000fc600078e0019 */
[----:B--2---:R0:W-:Y:S04]  /*3b6d0*/  STL.64 [R1+0x30f8], R4 ;  /* 0x0030f80401007387 */ /* 0x0041e80000100a00 */
[----:B0-----:R-:W2:Y:S01]  /*3b6e0*/  LDL.LU R4, [R1+0x250] ;  /* 0x0002500001047983 */ /* 0x001ea20000300800 */
[----:B------:R-:W2:Y:S02]  /*3b6f0*/  LDL.LU R5, [R1+0x254] ;  /* 0x0002540001057983 */ /* 0x000ea40000300800 */
[----:B------:R-:W2:Y:S02]  /*3b700*/  LDL.LU R6, [R1+0x258] ;  /* 0x0002580001067983 */ /* 0x000ea40000300800 */
[----:B------:R-:W2:Y:S05]  /*3b710*/  LDL.LU R7, [R1+0x25c] ;  /* 0x00025c0001077983 */ /* 0x000eaa0000300800 */
[----:B------:R-:W-:Y:S01]  /*3b720*/  STL.64 [R1+0x330], R16 ;  /* 0x0003301001007387 */ /* 0x000fe20000100a00 */
[----:B------:R0:W-:Y:S03]  /*3b730*/  STL.64 [R1+0x338], R18 ;  /* 0x0003381201007387 */ /* 0x0001e60000100a00 */
[----:B0-----:R-:W3:Y:S01]  /*3b740*/  LDL.LU R18, [R1+0x3138] ;  /* 0x0031380001127983 */ /* 0x001ee20000300800 */
[----:B------:R-:W2:Y:S02]  /*3b750*/  LDL.LU.64 R16, [R1+0x3130] ;  /* 0x0031300001107983 */ /* 0x000ea40000300a00 */
[----:B------:R-:W-:-:S02]  /*3b760*/  IMAD.MOV.U32 R19, RZ, RZ, R24 ;  /* 0x000000ffff137224 */ /* 0x000fc400078e0018 */
[----:B------:R-:W4:Y:S01]  /*3b770*/  LDL.LU.64 R26, [R1+0x3128] ;  /* 0x00312800011a7983 */ /* 0x000f220000300a00 */
[----:B------:R-:W4:Y:S04]  /*3b780*/  LDL.LU.64 R24, [R1+0x3120] ;  /* 0x0031200001187983 */ /* 0x000f280000300a00 */
[----:B---3--:R-:W-:Y:S01]  /*3b790*/  STL.64 [R1+0x30f0], R18 ;  /* 0x0030f01201007387 */ /* 0x008fe20000100a00 */
[----:B--2---:R0:W-:Y:S03]  /*3b7a0*/  STL.64 [R1+0x30e8], R16 ;  /* 0x0030e81001007387 */ /* 0x0041e60000100a00 */
[----:B0-----:R-:W2:Y:S01]  /*3b7b0*/  LDL.LU R16, [R1+0x240] ;  /* 0x0002400001107983 */ /* 0x001ea20000300800 */
[----:B------:R-:W2:Y:S02]  /*3b7c0*/  LDL.LU R17, [R1+0x244] ;  /* 0x0002440001117983 */ /* 0x000ea40000300800 */
[----:B------:R-:W3:Y:S02]  /*3b7d0*/  LDL.LU R18, [R1+0x248] ;  /* 0x0002480001127983 */ /* 0x000ee40000300800 */
[----:B------:R-:W3:Y:S01]  /*3b7e0*/  LDL.LU R19, [R1+0x24c] ;  /* 0x00024c0001137983 */ /* 0x000ee20000300800 */
[C---:B----4-:R-:W-:Y:S01]  /*3b7f0*/  HMMA.16816.F32 R8, R12.reuse, R24, R8 ;  /* 0x000000180c08723c */ /* 0x050fe20000001808 */
[----:B---3--:R-:W-:Y:S01]  /*3b800*/  STL.64 [R1+0x3108], R18 ;  /* 0x0031081201007387 */ /* 0x008fe20000100a00 */
[----:B--2---:R0:W-:Y:S03]  /*3b810*/  STL.64 [R1+0x3100], R16 ;  /* 0x0031001001007387 */ /* 0x0041e60000100a00 */
[----:B0-----:R-:W2:Y:S11]  /*3b820*/  LDL.LU.64 R16, [R1+0x80] ;  /* 0x0000800001107983 */ /* 0x001eb60000300a00 */
[----:B------:R-:W-:Y:S07]  /*3b830*/  @!UPT UIADD3 URZ, URZ, URZ, URZ ;  /* 0x0000003f3f3ff290 */ /* 0x000fee000fffe03f */
[----:B------:R-:W-:Y:S02]  /*3b840*/  STL.64 [R1+0x320], R8 ;  /* 0x0003200801007387 */ /* 0x000fe40000100a00 */
[----:B------:R0:W-:Y:S02]  /*3b850*/  STL.64 [R1+0x328], R10 ;  /* 0x0003280a01007387 */ /* 0x0001e40000100a00 */
[----:B0-----:R-:W3:Y:S01]  /*3b860*/  LDL.LU.64 R10, [R1+0x3118] ;  /* 0x00311800010a7983 */ /* 0x001ee20000300a00 */
[----:B------:R-:W4:Y:S02]  /*3b870*/  LDL.LU.64 R8, [R1+0x3110] ;  /* 0x0031100001087983 */ /* 0x000f240000300a00 */
[----:B------:R-:W-:Y:S02]  /*3b880*/  STL.64 [R1+0x30a0], R26 ;  /* 0x0030a01a01007387 */ /* 0x000fe40000100a00 */
[----:B------:R0:W-:Y:S02]  /*3b890*/  STL.64 [R1+0x3098], R24 ;  /* 0x0030981801007387 */ /* 0x0001e40000100a00 */
[----:B0-----:R-:W2:Y:S01]  /*3b8a0*/  LDL.LU R24, [R1+0x200] ;  /* 0x0002000001187983 */ /* 0x001ea20000300800 */
[----:B------:R-:W2:Y:S02]  /*3b8b0*/  LDL.LU R25, [R1+0x204] ;  /* 0x0002040001197983 */ /* 0x000ea40000300800 */
[----:B------:R-:W2:Y:S02]  /*3b8c0*/  LDL.LU R26, [R1+0x208] ;  /* 0x00020800011a7983 */ /* 0x000ea40000300800 */
[----:B------:R-:W2:Y:S01]  /*3b8d0*/  LDL.LU R27, [R1+0x20c] ;  /* 0x00020c00011b7983 */ /* 0x000ea20000300800 */
[C---:B----4-:R-:W-:Y:S01]  /*3b8e0*/  HMMA.16816.F32 R20, R12.reuse, R8, R20 ;  /* 0x000000080c14723c */ /* 0x050fe20000001814 */
[----:B---3--:R-:W-:Y:S01]  /*3b8f0*/  STL.64 [R1+0x3090], R10 ;  /* 0x0030900a01007387 */ /* 0x008fe20000100a00 */
[----:B------:R-:W-:Y:S11]  /*3b900*/  STL.64 [R1+0x3088], R8 ;  /* 0x0030880801007387 */ /* 0x000ff60000100a00 */
[----:B------:R-:W-:Y:S10]  /*3b910*/  @!UPT UIADD3 URZ, URZ, URZ, URZ ;  /* 0x0000003f3f3ff290 */ /* 0x000ff4000fffe03f */
[----:B------:R0:W-:Y:S01]  /*3b920*/  STL.64 [R1+0x310], R20 ;  /* 0x0003101401007387 */ /* 0x0001e20000100a00 */
[----:B------:R1:W-:Y:S03]  /*3b930*/  STL.64 [R1+0x318], R22 ;  /* 0x0003181601007387 */ /* 0x0003e60000100a00 */
[----:B0-----:R-:W3:Y:S01]  /*3b940*/  LDL.LU R20, [R1+0x140] ;  /* 0x0001400001147983 */ /* 0x001ee20000300800 */
[----:B------:R-:W3:Y:S02]  /*3b950*/  LDL.LU R21, [R1+0x144] ;  /* 0x0001440001157983 */ /* 0x000ee40000300800 */
[----:B-1----:R-:W4:Y:S02]  /*3b960*/  LDL.LU R22, [R1+0x148] ;  /* 0x0001480001167983 */ /* 0x002f240000300800 */
[----:B------:R-:W4:Y:S01]  /*3b970*/  LDL.LU R23, [R1+0x14c] ;  /* 0x00014c0001177983 */ /* 0x000f220000300800 */
[----:B--2---:R-:W-:Y:S01]  /*3b980*/  HMMA.16816.F32 R4, R12, R16, R4 ;  /* 0x000000100c04723c */ /* 0x004fe20000001804 */
[----:B------:R-:W-:-:S02]  /*3b990*/  IMAD.MOV.U32 R9, RZ, RZ, R16 ;  /* 0x000000ffff097224 */ /* 0x000fc400078e0010 */
[----:B------:R-:W-:Y:S01]  /*3b9a0*/  IMAD.MOV.U32 R8, RZ, RZ, R17 ;  /* 0x000000ffff087224 */ /* 0x000fe200078e0011 */
[----:B----4-:R-:W-:Y:S01]  /*3b9b0*/  STL.64 [R1+0x3038], R22 ;  /* 0x0030381601007387 */ /* 0x010fe20000100a00 */
[----:B---3--:R-:W-:Y:S02]  /*3b9c0*/  STL.64 [R1+0x3030], R20 ;  /* 0x0030301401007387 */ /* 0x008fe40000100a00 */
[----:B------:R-:W2:Y:S02]  /*3b9d0*/  LDL.LU.64 R18, [R1+0x3108] ;  /* 0x0031080001127983 */ /* 0x000ea40000300a00 */
[----:B------:R-:W2:Y:S11]  /*3b9e0*/  LDL.LU.64 R16, [R1+0x3100] ;  /* 0x0031000001107983 */ /* 0x000eb60000300a00 */
[----:B------:R-:W-:Y:S03]  /*3b9f0*/  @!UPT UIADD3 URZ, URZ, URZ, URZ ;  /* 0x0000003f3f3ff290 */ /* 0x000fe6000fffe03f */
[----:B------:R0:W-:Y:S04]  /*3ba00*/  STL.64 [R1+0x2a0], R4 ;  /* 0x0002a00401007387 */ /* 0x0001e80000100a00 */
[----:B0-----:R-:W2:Y:S01]  /*3ba10*/  LDL.LU.64 R4, [R1+0x30f8] ;  /* 0x0030f80001047983 */ /* 0x001ea20000300a00 */
[----:B------:R-:W-:Y:S02]  /*3ba20*/  IMAD.MOV.U32 R21, RZ, RZ, R0 ;  /* 0x000000ffff157224 */ /* 0x000fe400078e0000 */
[----:B------:R-:W-:Y:S02]  /*3ba30*/  IMAD.MOV.U32 R20, RZ, RZ, R3 ;  /* 0x000000ffff147224 */ /* 0x000fe400078e0003 */
[----:B------:R-:W-:Y:S02]  /*3ba40*/  IMAD.MOV.U32 R0, RZ, RZ, R7 ;  /* 0x000000ffff007224 */ /* 0x000fe400078e0007 */
[----:B------:R-:W-:-:S03]  /*3ba50*/  IMAD.MOV.U32 R3, RZ, RZ, R6 ;  /* 0x000000ffff037224 */ /* 0x000fc600078e0006 */
[----:B------:R-:W-:Y:S02]  /*3ba60*/  STL [R1+0x2f2c], R0 ;  /* 0x002f2c0001007387 */ /* 0x000fe40000100800 */
[----:B------:R0:W-:Y:S01]  /*3ba70*/  STL [R1+0x2f28], R3 ;  /* 0x002f280301007387 */ /* 0x0001e20000100800 */
[C---:B--2---:R-:W-:Y:S01]  /*3ba80*/  HMMA.16816.F32 R16, R12.reuse, R4, R16 ;  /* 0x000000040c10723c */ /* 0x044fe20000001810 */
[----:B0-----:R-:W-:Y:S02]  /*3ba90*/  IMAD.MOV.U32 R3, RZ, RZ, R4 ;  /* 0x000000ffff037224 */ /* 0x001fe400078e0004 */
[----:B------:R-:W-:Y:S11]  /*3baa0*/  IMAD.MOV.U32 R0, RZ, RZ, R5 ;  /* 0x000000ffff007224 */ /* 0x000ff600078e0005 */
[----:B------:R-:W-:Y:S09]  /*3bab0*/  @!UPT UIADD3 URZ, URZ, URZ, URZ ;  /* 0x0000003f3f3ff290 */ /* 0x000ff2000fffe03f */
[----:B------:R-:W-:Y:S01]  /*3bac0*/  STL.64 [R1+0x300], R16 ;  /* 0x0003001001007387 */ /* 0x000fe20000100a00 */
[----:B------:R0:W-:Y:S03]  /*3bad0*/  STL.64 [R1+0x308], R18 ;  /* 0x0003081201007387 */ /* 0x0001e60000100a00 */
[----:B0-----:R-:W2:Y:S01]  /*3bae0*/  LDL.LU.64 R18, [R1+0x30f0] ;  /* 0x0030f00001127983 */ /* 0x001ea20000300a00 */
[----:B------:R-:W3:Y:S02]  /*3baf0*/  LDL.LU.64 R16, [R1+0x30e8] ;  /* 0x0030e80001107983 */ /* 0x000ee40000300a00 */
[----:B------:R-:W4:Y:S02]  /*3bb00*/  LDL.LU.64 R6, [R1+0x30e0] ;  /* 0x0030e00001067983 */ /* 0x000f240000300a00 */
[----:B------:R-:W4:Y:S02]  /*3bb10*/  LDL.LU.64 R4, [R1+0x30d8] ;  /* 0x0030d80001047983 */ /* 0x000f240000300a00 */
[----:B----4-:R-:W-:Y:S11]  /*3bb20*/  HMMA.16816.F32 R4, R12, R20, R4 ;  /* 0x000000140c04723c */ /* 0x010ff60000001804 */
[----:B------:R-:W-:Y:S11]  /*3bb30*/  @!UPT UIADD3 URZ, URZ, URZ, URZ ;  /* 0x0000003f3f3ff290 */ /* 0x000ff6000fffe03f */
[----:B------:R-:W-:Y:S01]  /*3bb40*/  @!UPT UIADD3 URZ, URZ, URZ, URZ ;  /* 0x0000003f3f3ff290 */ /* 0x000fe2000fffe03f */
[----:B------:R-:W-:Y:S01]  /*3bb50*/  STL.64 [R1+0x2f0], R4 ;  /* 0x0002f00401007387 */ /* 0x000fe20000100a00 */
[----:B------:R0:W-:Y:S03]  /*3bb60*/  STL.64 [R1+0x2f8], R6 ;  /* 0x0002f80601007387 */ /* 0x0001e60000100a00 */
[----:B0-----:R-:W4:Y:S01]  /*3bb70*/  LDL.LU.64 R6, [R1+0x30d0] ;  /* 0x0030d00001067983 */ /* 0x001f220000300a00 */
[----:B------:R-:W2:Y:S02]  /*3bb80*/  LDL.LU.64 R4, [R1+0x30c8] ;  /* 0x0030c80001047983 */ /* 0x000ea40000300a00 */
[----:B------:R0:W-:Y:S02]  /*3bb90*/  STL.64 [R1+0x3050], R20 ;  /* 0x0030501401007387 */ /* 0x0001e40000100a00 */
[----:B0-----:R-:W-:Y:S02]  /*3bba0*/  IMAD.MOV.U32 R20, RZ, RZ, R3 ;  /* 0x000000ffff147224 */ /* 0x001fe400078e0003 */
[----:B------:R-:W-:-:S05]  /*3bbb0*/  IMAD.MOV.U32 R21, RZ, RZ, R0 ;  /* 0x000000ffff157224 */ /* 0x000fca00078e0000 */
[----:B------:R0:W-:Y:S02]  /*3bbc0*/  STL.64 [R1+0x3068], R20 ;  /* 0x0030681401007387 */ /* 0x0001e40000100a00 */
[----:B0-----:R-:W-:Y:S02]  /*3bbd0*/  IMAD.MOV.U32 R21, RZ, RZ, R8 ;  /* 0x000000ffff157224 */ /* 0x001fe400078e0008 */
[----:B------:R-:W-:Y:S01]  /*3bbe0*/  IMAD.MOV.U32 R20, RZ, RZ, R9 ;  /* 0x000000ffff147224 */ /* 0x000fe200078e0009 */
[----:B--2---:R-:W-:Y:S11]  /*3bbf0*/  HMMA.16816.F32 R12, R12, R4, R24 ;  /* 0x000000040c0c723c */ /* 0x004ff60000001818 */
[----:B------:R-:W-:Y:S11]  /*3bc00*/  @!UPT UIADD3 URZ, URZ, URZ, URZ ;  /* 0x0000003f3f3ff290 */ /* 0x000ff6000fffe03f */
[----:B------:R-:W-:Y:S01]  /*3bc10*/  @!UPT UIADD3 URZ, URZ, URZ, URZ ;  /* 0x0000003f3f3ff290 */ /* 0x000fe2000fffe03f */
[----:B------:R-:W-:Y:S01]  /*3bc20*/  STL.64 [R1+0x2c0], R12 ;  /* 0x0002c00c01007387 */ /* 0x000fe20000100a00 */
[----:B------:R-:W2:Y:S02]  /*3bc30*/  LDL.LU R8, [R1+0x1b0] ;  /* 0x0001b00001087983 */ /* 0x000ea40000300800 */
[----:B------:R-:W2:Y:S02]  /*3bc40*/  LDL.LU R9, [R1+0x1b4] ;  /* 0x0001b40001097983 */ /* 0x000ea40000300800 */
[----:B------:R-:W2:Y:S01]  /*3bc50*/  LDL.LU R10, [R1+0x1b8] ;  /* 0x0001b800010a7983 */ /* 0x000ea20000300800 */
[----:B------:R-:W2:Y:S01]  /*3bc60*/  LDL.LU R11, [R1+0x1bc] ;  /* 0x0001bc00010b7983 */ /* 0x000ea20000300800 */
[----:B------:R-:W-:Y:S02]  /*3bc70*/  IMAD.MOV.U32 R24, RZ, RZ, R19 ;  /* 0x000000ffff187224 */ /* 0x000fe400078e0013 */
[----:B------:R-:W-:Y:S01]  /*3bc80*/  IMAD.MOV.U32 R25, RZ, RZ, R2 ;  /* 0x000000ffff197224 */ /* 0x000fe200078e0002 */
[----:B--2---:R-:W-:Y:S01]  /*3bc90*/  STL.64 [R1+0x30b0], R10 ;  /* 0x0030b00a01007387 */ /* 0x004fe20000100a00 */
[----:B------:R0:W-:Y:S02]  /*3bca0*/  STL.64 [R1+0x30a8], R8 ;  /* 0x0030a80801007387 */ /* 0x0001e40000100a00 */
[----:B------:R-:W3:Y:S02]  /*3bcb0*/  LDL.LU R19, [R1+0x30c0] ;  /* 0x0030c00001137983 */ /* 0x000ee40000300800 */
[----:B------:R1:W-:Y:S01]  /*3bcc0*/  STL.64 [R1+0x30b8], R24 ;  /* 0x0030b81801007387 */ /* 0x0003e20000100a00 */
[----:B0-----:R-:W2:Y:S01]  /*3bcd0*/  LDL.LU R8, [R1+0x1c0] ;  /* 0x0001c00001087983 */ /* 0x001ea20000300800 */
[----:B------:R-:W2:Y:S02]  /*3bce0*/  LDL.LU R9, [R1+0x1c4] ;  /* 0x0001c40001097983 */ /* 0x000ea40000300800 */
[----:B------:R-:W2:Y:S02]  /*3bcf0*/  LDL.LU R10, [R1+0x1c8] ;  /* 0x0001c800010a7983 */ /* 0x000ea40000300800 */
[----:B------:R-:W2:Y:S01]  /*3bd00*/  LDL.LU R11, [R1+0x1cc] ;  /* 0x0001cc00010b7983 */ /* 0x000ea20000300800 */
[----:B-1----:R-:W3:Y:S01]  /*3bd10*/  LDL.LU R24, [R1+0x1e0] ;  /* 0x0001e00001187983 */ /* 0x002ee20000300800 */
[----:B------:R-:W3:Y:S02]  /*3bd20*/  LDL.LU R25, [R1+0x1e4] ;  /* 0x0001e40001197983 */ /* 0x000ee40000300800 */
[----:B------:R-:W3:Y:S02]  /*3bd30*/  LDL.LU R26, [R1+0x1e8] ;  /* 0x0001e800011a7983 */ /* 0x000ee40000300800 */
[----:B------:R-:W3:Y:S01]  /*3bd40*/  LDL.LU R27, [R1+0x1ec] ;  /* 0x0001ec00011b7983 */ /* 0x000ee20000300800 */
[----:B------:R-:W-:Y:S01]  /*3bd50*/  STL.64 [R1+0x3080], R20 ;  /* 0x0030801401007387 */ /* 0x000fe20000100a00 */
[----:B----4-:R-:W-:Y:S02]  /*3bd60*/  STL.64 [R1+0x3048], R6 ;  /* 0x0030480601007387 */ /* 0x010fe40000100a00 */
[----:B------:R0:W-:Y:S02]  /*3bd70*/  STL.64 [R1+0x3040], R4 ;  /* 0x0030400401007387 */ /* 0x0001e40000100a00 */
[----:B0-----:R-:W4:Y:S01]  /*3bd80*/  LDL.LU R4, [R1+0x150] ;  /* 0x0001500001047983 */ /* 0x001f220000300800 */
[----:B------:R-:W4:Y:S02]  /*3bd90*/  LDL.LU R5, [R1+0x154] ;  /* 0x0001540001057983 */ /* 0x000f240000300800 */
[----:B------:R-:W2:Y:S02]  /*3bda0*/  LDL.LU R6, [R1+0x158] ;  /* 0x0001580001067983 */ /* 0x000ea40000300800 */
[----:B------:R-:W2:Y:S01]  /*3bdb0*/  LDL.LU R7, [R1+0x15c] ;  /* 0x00015c0001077983 */ /* 0x000ea20000300800 */
[----:B------:R-:W3:Y:S01]  /*3bdc0*/  LDL.LU R20, [R1+0x1a0] ;  /* 0x0001a00001147983 */ /* 0x000ee20000300800 */
[----:B------:R-:W3:Y:S02]  /*3bdd0*/  LDL.LU R21, [R1+0x1a4] ;  /* 0x0001a40001157983 */ /* 0x000ee40000300800 */
[----:B------:R-:W3:Y:S02]  /*3bde0*/  LDL.LU R22, [R1+0x1a8] ;  /* 0x0001a80001167983 */ /* 0x000ee40000300800 */
[----:B------:R-:W3:Y:S01]  /*3bdf0*/  LDL.LU R23, [R1+0x1ac] ;  /* 0x0001ac0001177983 */ /* 0x000ee20000300800 */
[----:B--2---:R-:W-:Y:S01]  /*3be00*/  STL.64 [R1+0x3060], R6 ;  /* 0x0030600601007387 */ /* 0x004fe20000100a00 */
[----:B----4-:R0:W-:Y:S03]  /*3be10*/  STL.64 [R1+0x3058], R4 ;  /* 0x0030580401007387 */ /* 0x0101e60000100a00 */
[----:B0-----:R-:W2:Y:S01]  /*3be20*/  LDL.LU R4, [R1+0x160] ;  /* 0x0001600001047983 */ /* 0x001ea20000300800 */
[----:B------:R-:W2:Y:S02]  /*3be30*/  LDL.LU R5, [R1+0x164] ;  /* 0x0001640001057983 */ /* 0x000ea40000300800 */
[----:B------:R-:W4:Y:S02]  /*3be40*/  LDL.LU R6, [R1+0x168] ;  /* 0x0001680001067983 */ /* 0x000f240000300800 */
[----:B------:R-:W4:Y:S02]  /*3be50*/  LDL.LU R7, [R1+0x16c] ;  /* 0x00016c0001077983 */ /* 0x000f240000300800 */
[----:B------:R-:W-:-:S02]  /*3be60*/  IMAD.MOV.U32 R0, RZ, RZ, R14 ;  /* 0x000000ffff007224 */ /* 0x000fc400078e000e */
[----:B------:R-:W-:Y:S01]  /*3be70*/  IMAD.MOV.U32 R3, RZ, RZ, R15 ;  /* 0x000000ffff037224 */ /* 0x000fe200078e000f */
[----:B----4-:R-:W-:Y:S01]  /*3be80*/  STL.64 [R1+0x3078], R6 ;  /* 0x0030780601007387 */ /* 0x010fe20000100a00 */
[----:B--2---:R0:W-:Y:S03]  /*3be90*/  STL.64 [R1+0x3070], R4 ;  /* 0x0030700401007387 */ /* 0x0041e60000100a00 */
[----:B0-----:R-:W2:Y:S01]  /*3bea0*/  LDL.LU R4, [R1+0x170] ;  /* 0x0001700001047983 */ /* 0x001ea20000300800 */
[----:B------:R-:W2:Y:S02]  /*3beb0*/  LDL.LU R5, [R1+0x174] ;  /* 0x0001740001057983 */ /* 0x000ea40000300800 */
[----:B------:R-:W2:Y:S02]  /*3bec0*/  LDL.LU R6, [R1+0x178] ;  /* 0x0001780001067983 */ /* 0x000ea40000300800 */
[----:B------:R-:W2:Y:S01]  /*3bed0*/  LDL.LU R7, [R1+0x17c] ;  /* 0x00017c0001077983 */ /* 0x000ea20000300800 */
[----:B------:R-:W4:Y:S01]  /*3bee0*/  LDL.LU R12, [R1+0x110] ;  /* 0x00011000010c7983 */ /* 0x000f220000300800 */
[----:B------:R-:W4:Y:S02]  /*3bef0*/  LDL.LU R13, [R1+0x114] ;  /* 0x00011400010d7983 */ /* 0x000f240000300800 */
[----:B------:R-:W2:Y:S02]  /*3bf00*/  LDL.LU R14, [R1+0x118] ;  /* 0x00011800010e7983 */ /* 0x000ea40000300800 */
[----:B------:R-:W2:Y:S02]  /*3bf10*/  LDL.LU R15, [R1+0x11c] ;  /* 0x00011c00010f7983 */ /* 0x000ea40000300800 */
[----:B--2---:R-:W-:Y:S01]  /*3bf20*/  STL.64 [R1+0x3010], R14 ;  /* 0x0030100e01007387 */ /* 0x004fe20000100a00 */
[----:B----4-:R0:W-:Y:S03]  /*3bf30*/  STL.64 [R1+0x3008], R12 ;  /* 0x0030080c01007387 */ /* 0x0101e60000100a00 */
[----:B0-----:R-:W3:Y:S01]  /*3bf40*/  LDL.LU.64 R12, [R1+0xd0] ;  /* 0x0000d000010c7983 */ /* 0x001ee20000300a00 */
[----:B------:R-:W2:Y:S02]  /*3bf50*/  LDL.64 R14, [R1+0xd8] ;  /* 0x0000d800010e7983 */ /* 0x000ea40000100a00 */
[----:B------:R0:W-:Y:S02]  /*3bf60*/  STL [R1+0x2f3c], R0 ;  /* 0x002f3c0001007387 */ /* 0x0001e40000100800 */
[----:B0-----:R-:W4:Y:S01]  /*3bf70*/  LDL R0, [R1+0x15dc] ;  /* 0x0015dc0001007983 */ /* 0x001f220000100800 */
[C---:B---3--:R-:W-:Y:S11]  /*3bf80*/  HMMA.16816.F32 R24, R16.reuse, R12, R24 ;  /* 0x0000000c1018723c */ /* 0x048ff60000001818 */
[----:B------:R-:W-:Y:S11]  /*3bf90*/  @!UPT UIADD3 URZ, URZ, URZ, URZ ;  /* 0x0000003f3f3ff290 */ /* 0x000ff6000fffe03f */
[----:B------:R-:W-:Y:S01]  /*3bfa0*/  @!UPT UIADD3 URZ, URZ, URZ, URZ ;  /* 0x0000003f3f3ff290 */ /* 0x000fe2000fffe03f */
[----:B------:R0:W-:Y:S01]  /*3bfb0*/  STL.64 [R1+0x2b0], R24 ;  /* 0x0002b01801007387 */ /* 0x0001e20000100a00 */
[----:B------:R1:W-:Y:S03]  /*3bfc0*/  STL.64 [R1+0x2b8], R26 ;  /* 0x0002b81a01007387 */ /* 0x0003e60000100a00 */
[----:B0-----:R-:W1:Y:S02]  /*3bfd0*/  LDL.LU.64 R24, [R1+0x30b8] ;  /* 0x0030b80001187983 */ /* 0x001e640000300a00 */
[C---:B-1----:R-:W-:Y:S02]  /*3bfe0*/  HMMA.16816.F32 R24, R16.reuse, R24, R8 ;  /* 0x000000181018723c */ /* 0x042fe40000001808 */
[----:B------:R-:W3:Y:S01]  /*3bff0*/  LDL.LU.64 R10, [R1+0x30b0] ;  /* 0x0030b000010a7983 */ /* 0x000ee20000300a00 */
[----:B------:R-:W3:Y:S11]  /*3c000*/  LDL.LU.64 R8, [R1+0x30a8] ;  /* 0x0030a80001087983 */ /* 0x000ef60000300a00 */
[----:B------:R-:W-:Y:S09]  /*3c010*/  @!UPT UIADD3 URZ, URZ, URZ, URZ ;  /* 0x0000003f3f3ff290 */ /* 0x000ff2000fffe03f */
[----:B------:R-:W-:Y:S01]  /*3c020*/  STL.64 [R1+0x290], R24 ;  /* 0x0002901801007387 */ /* 0x000fe20000100a00 */
[----:B------:R0:W-:Y:S03]  /*3c030*/  STL.64 [R1+0x298], R26 ;  /* 0x0002981a01007387 */ /* 0x0001e60000100a00 */
[----:B0-----:R-:W2:Y:S01]  /*3c040*/  LDL.LU.64 R26, [R1+0x30a0] ;  /* 0x0030a000011a7983 */ /* 0x001ea20000300a00 */
[----:B------:R-:W3:Y:S02]  /*3c050*/  LDL.LU.64 R24, [R1+0x3098] ;  /* 0x0030980001187983 */ /* 0x000ee40000300a00 */
[C---:B---3--:R-:W-:Y:S11]  /*3c060*/  HMMA.16816.F32 R8, R16.reuse, R24, R8 ;  /* 0x000000181008723c */ /* 0x048ff60000001808 */
[----:B------:R-:W-:Y:S11]  /*3c070*/  @!UPT UIADD3 URZ, URZ, URZ, URZ ;  /* 0x0000003f3f3ff290 */ /* 0x000ff6000fffe03f */
[----:B------:R-:W-:Y:S01]  /*3c080*/  @!UPT UIADD3 URZ, URZ, URZ, URZ ;  /* 0x0000003f3f3ff290 */ /* 0x000fe2000fffe03f */
[----:B------:R-:W-:Y:S01]  /*3c090*/  STL.64 [R1+0x280], R8 ;  /* 0x0002800801007387 */ /* 0x000fe20000100a00 */
[----:B------:R0:W-:Y:S03]  /*3c0a0*/  STL.64 [R1+0x288], R10 ;  /* 0x0002880a01007387 */ /* 0x0001e60000100a00 */
[----:B0-----:R-:W3:Y:S01]  /*3c0b0*/  LDL.LU.64 R10, [R1+0x3090] ;  /* 0x00309000010a7983 */ /* 0x001ee20000300a00 */
[----:B------:R-:W3:Y:S02]  /*3c0c0*/  LDL.LU.64 R8, [R1+0x3088] ;  /* 0x0030880001087983 */ /* 0x000ee40000300a00 */
[----:B--2---:R0:W-:Y:S02]  /*3c0d0*/  STL.64 [R1+0x3018], R26 ;  /* 0x0030181a01007387 */ /* 0x0041e40000100a00 */
[----:B------:R-:W2:Y:S01]  /*3c0e0*/  LDL.LU R24, [R1+0x130] ;  /* 0x0001300001187983 */ /* 0x000ea20000300800 */
[----:B------:R-:W2:Y:S04]  /*3c0f0*/  LDL.LU R25, [R1+0x134] ;  /* 0x0001340001197983 */ /* 0x000ea80000300800 */
[----:B0-----:R-:W2:Y:S01]  /*3c100*/  LDL.LU R26, [R1+0x138] ;  /* 0x00013800011a7983 */ /* 0x001ea20000300800 */
[----:B------:R-:W2:Y:S01]  /*3c110*/  LDL.LU R27, [R1+0x13c] ;  /* 0x00013c00011b7983 */ /* 0x000ea20000300800 */
        /* <DEDUP_REMOVED lines=22> */
[----:B------:R-:W2:Y:S11]  /*3c280*/  LDL.LU.64 R4, [R1+0x3040] ;  /* 0x0030400001047983 */ /* 0x000eb60000300a00 */
[----:B------:R-:W-:Y:S09]  /*3c290*/  @!UPT UIADD3 URZ, URZ, URZ, URZ ;  /* 0x0000003f3f3ff290 */ /* 0x000ff2000fffe03f */
[----:B------:R-:W-:Y:S01]  /*3c2a0*/  STL.64 [R1+0x240], R20 ;  /* 0x0002401401007387 */ /* 0x000fe20000100a00 */
[----:B------:R0:W-:Y:S03]  /*3c2b0*/  STL.64 [R1+0x248], R22 ;  /* 0x0002481601007387 */ /* 0x0001e60000100a00 */
[----:B0-----:R-:W2:Y:S01]  /*3c2c0*/  LDL.LU.64 R22, [R1+0x3038] ;  /* 0x0030380001167983 */ /* 0x001ea20000300a00 */
[----:B------:R-:W2:Y:S02]  /*3c2d0*/  LDL.LU.64 R20, [R1+0x3030] ;  /* 0x0030300001147983 */ /* 0x000ea40000300a00 */
[----:B--2---:R-:W-:Y:S01]  /*3c2e0*/  HMMA.16816.F32 R16, R16, R4, R20 ;  /* 0x000000041010723c */ /* 0x004fe20000001814 */
[----:B------:R-:W2:Y:S01]  /*3c2f0*/  LDL.LU.64 R22, [R1+0x3028] ;  /* 0x0030280001167983 */ /* 0x000ea20000300a00 */
[----:B------:R-:W2:Y:S02]  /*3c300*/  LDL.LU.64 R20, [R1+0x3020] ;  /* 0x0030200001147983 */ /* 0x000ea40000300a00 */
[----:B---3--:R0:W-:Y:S02]  /*3c310*/  STL.64 [R1+0x2fd0], R6 ;  /* 0x002fd00601007387 */ /* 0x0081e40000100a00 */
[----:B0-----:R-:W3:Y:S11]  /*3c320*/  LDL.64 R6, [R1+0xb8] ;  /* 0x0000b80001067983 */ /* 0x001ef60000100a00 */
[----:B------:R-:W-:Y:S06]  /*3c330*/  @!UPT UIADD3 URZ, URZ, URZ, URZ ;  /* 0x0000003f3f3ff290 */ /* 0x000fec000fffe03f */
[----:B------:R-:W-:Y:S01]  /*3c340*/  STL.64 [R1+0x230], R16 ;  /* 0x0002301001007387 */ /* 0x000fe20000100a00 */
[----:B------:R0:W-:Y:S03]  /*3c350*/  STL.64 [R1+0x238], R18 ;  /* 0x0002381201007387 */ /* 0x0001e60000100a00 */
[----:B0-----:R-:W3:Y:S04]  /*3c360*/  LDL R18, [R1+0x88] ;  /* 0x0000880001127983 */ /* 0x001ee80000100800 */
[----:B------:R-:W3:Y:S01]  /*3c370*/  LDL R19, [R1+0x8c] ;  /* 0x00008c0001137983 */ /* 0x000ee20000100800 */
[----:B------:R-:W-:Y:S02]  /*3c380*/  IMAD.MOV.U32 R8, RZ, RZ, R14 ;  /* 0x000000ffff087224 */ /* 0x000fe400078e000e */
[----:B------:R-:W-:Y:S01]  /*3c390*/  IMAD.MOV.U32 R2, RZ, RZ, R15 ;  /* 0x000000ffff027224 */ /* 0x000fe200078e000f */
[C---:B--2---:R-:W-:Y:S01]  /*3c3a0*/  HMMA.16816.F32 R24, R20.reuse, R14, R24 ;  /* 0x0000000e1418723c */ /* 0x044fe20000001818 */
[----:B---3--:R0:W-:Y:S01]  /*3c3b0*/  STL.64 [R1+0x3000], R18 ;  /* 0x0030001201007387 */ /* 0x0081e20000100a00 */
[----:B------:R-:W2:Y:S02]  /*3c3c0*/  LDL.LU R16, [R1+0x120] ;  /* 0x0001200001107983 */ /* 0x000ea40000300800 */
[----:B------:R-:W2:Y:S01]  /*3c3d0*/  LDL.LU R17, [R1+0x124] ;  /* 0x0001240001117983 */ /* 0x000ea20000300800 */
[----:B0-----:R-:W2:Y:S01]  /*3c3e0*/  LDL.LU R18, [R1+0x128] ;  /* 0x0001280001127983 */ /* 0x001ea20000300800 */
[----:B------:R-:W2:Y:S11]  /*3c3f0*/  LDL.LU R19, [R1+0x12c] ;  /* 0x00012c0001137983 */ /* 0x000eb60000300800 */
[----:B------:R-:W-:Y:S06]  /*3c400*/  @!UPT UIADD3 URZ, URZ, URZ, URZ ;  /* 0x0000003f3f3ff290 */ /* 0x000fec000fffe03f */
[----:B------:R-:W-:Y:S02]  /*3c410*/  STL.64 [R1+0x220], R24 ;  /* 0x0002201801007387 */ /* 0x000fe40000100a00 */
[----:B------:R0:W-:Y:S02]  /*3c420*/  STL.64 [R1+0x228], R26 ;  /* 0x0002281a01007387 */ /* 0x0001e40000100a00 */
[----:B0-----:R-:W3:Y:S01]  /*3c430*/  LDL.LU.64 R26, [R1+0x3018] ;  /* 0x00301800011a7983 */ /* 0x001ee20000300a00 */
[----:B------:R-:W3:Y:S02]  /*3c440*/  LDL.LU.64 R14, [R1+0x3010] ;  /* 0x00301000010e7983 */ /* 0x000ee40000300a00 */
[----:B------:R-:W3:Y:S02]  /*3c450*/  LDL.LU.64 R12, [R1+0x3008] ;  /* 0x00300800010c7983 */ /* 0x000ee40000300a00 */
[----:B------:R-:W-:Y:S02]  /*3c460*/  IMAD.MOV.U32 R24, RZ, RZ, R6 ;  /* 0x000000ffff187224 */ /* 0x000fe400078e0006 */
[----:B------:R-:W-:Y:S01]  /*3c470*/  IMAD.MOV.U32 R9, RZ, RZ, R7 ;  /* 0x000000ffff097224 */ /* 0x000fe200078e0007 */
[C---:B--2---:R-:W-:Y:S08]  /*3c480*/  HMMA.16816.F32 R16, R20.reuse, R6, R16 ;  /* 0x000000061410723c */ /* 0x044ff00000001810 */
[C---:B---3--:R-:W-:Y:S11]  /*3c490*/  HMMA.16816.F32 R4, R20.reuse, R26, R12 ;  /* 0x0000001a1404723c */ /* 0x048ff6000000180c */
[----:B------:R-:W-:Y:S04]  /*3c4a0*/  @!UPT UIADD3 URZ, URZ, URZ, URZ ;  /* 0x0000003f3f3ff290 */ /* 0x000fe8000fffe03f */
[----:B------:R0:W-:Y:S01]  /*3c4b0*/  STL.64 [R1+0x210], R16 ;  /* 0x0002101001007387 */ /* 0x0001e20000100a00 */
[----:B------:R1:W-:Y:S03]  /*3c4c0*/  STL.64 [R1+0x218], R18 ;  /* 0x0002181201007387 */ /* 0x0003e60000100a00 */
[----:B0-----:R-:W2:Y:S04]  /*3c4d0*/  LDL.LU R16, [R1+0x100] ;  /* 0x0001000001107983 */ /* 0x001ea80000300800 */
[----:B------:R-:W-:Y:S01]  /*3c4e0*/  STL.64 [R1+0x200], R4 ;  /* 0x0002000401007387 */ /* 0x000fe20000100a00 */
[----:B------:R-:W-:Y:S02]  /*3c4f0*/  STL.64 [R1+0x208], R6 ;  /* 0x0002080601007387 */ /* 0x000fe40000100a00 */
[----:B------:R-:W2:Y:S02]  /*3c500*/  LDL.LU R17, [R1+0x104] ;  /* 0x0001040001117983 */ /* 0x000ea40000300800 */
[----:B-1----:R-:W2:Y:S01]  /*3c510*/  LDL.LU R18, [R1+0x108] ;  /* 0x0001080001127983 */ /* 0x002ea20000300800 */
[----:B------:R-:W2:Y:S01]  /*3c520*/  LDL.LU R19, [R1+0x10c] ;  /* 0x00010c0001137983 */ /* 0x000ea20000300800 */
[----:B------:R-:W3:Y:S02]  /*3c530*/  LDL.LU R12, [R1+0xc0] ;  /* 0x0000c000010c7983 */ /* 0x000ee40000300800 */
[----:B------:R-:W3:Y:S02]  /*3c540*/  LDL.LU R13, [R1+0xc4] ;  /* 0x0000c400010d7983 */ /* 0x000ee40000300800 */
[----:B------:R-:W2:Y:S01]  /*3c550*/  LDL.LU R14, [R1+0xc8] ;  /* 0x0000c800010e7983 */ /* 0x000ea20000300800 */
[----:B------:R-:W2:Y:S04]  /*3c560*/  LDL.LU R15, [R1+0xcc] ;  /* 0x0000cc00010f7983 */ /* 0x000ea80000300800 */
[----:B--2---:R0:W-:Y:S01]  /*3c570*/  STL.64 [R1+0x2fe0], R14 ;  /* 0x002fe00e01007387 */ /* 0x0041e20000100a00 */
[----:B---3--:R1:W-:Y:S03]  /*3c580*/  STL.64 [R1+0x2fd8], R12 ;  /* 0x002fd80c01007387 */ /* 0x0083e60000100a00 */
[----:B0-----:R-:W2:Y:S04]  /*3c590*/  LDL R14, [R1+0x58] ;  /* 0x00005800010e7983 */ /* 0x001ea80000100800 */
[----:B------:R-:W2:Y:S04]  /*3c5a0*/  LDL R15, [R1+0x5c] ;  /* 0x00005c00010f7983 */ /* 0x000ea80000100800 */
[----:B--2---:R0:W-:Y:S01]  /*3c5b0*/  STL.64 [R1+0x2ff0], R14 ;  /* 0x002ff00e01007387 */ /* 0x0041e20000100a00 */
[----:B-1----:R-:W2:Y:S02]  /*3c5c0*/  LDL.LU R12, [R1+0xf0] ;  /* 0x0000f000010c7983 */ /* 0x002ea40000300800 */
[----:B------:R-:W2:Y:S01]  /*3c5d0*/  LDL.LU R13, [R1+0xf4] ;  /* 0x0000f400010d7983 */ /* 0x000ea20000300800 */
[----:B0-----:R-:W2:Y:S01]  /*3c5e0*/  LDL.LU R14, [R1+0xf8] ;  /* 0x0000f800010e7983 */ /* 0x001ea20000300800 */
[----:B------:R-:W2:Y:S02]  /*3c5f0*/  LDL.LU R15, [R1+0xfc] ;  /* 0x0000fc00010f7983 */ /* 0x000ea40000300800 */
[----:B------:R-:W3:Y:S01]  /*3c600*/  LDL.64 R6, [R1+0x48] ;  /* 0x0000480001067983 */ /* 0x000ee20000100a00 */
[----:B------:R-:W-:Y:S01]  /*3c610*/  HMMA.16816.F32 R16, R20, R10, R16 ;  /* 0x0000000a1410723c */ /* 0x000fe20000001810 */
[----:B---3--:R0:W-:Y:S01]  /*3c620*/  STL.64 [R1+0x2fe8], R6 ;  /* 0x002fe80601007387 */ /* 0x0081e20000100a00 */
[----:B------:R-:W3:Y:S02]  /*3c630*/  LDL.LU R4, [R1+0xe0] ;  /* 0x0000e00001047983 */ /* 0x000ee40000300800 */
[----:B------:R-:W3:Y:S01]  /*3c640*/  LDL.LU R5, [R1+0xe4] ;  /* 0x0000e40001057983 */ /* 0x000ee20000300800 */
[----:B0-----:R-:W3:Y:S01]  /*3c650*/  LDL.LU R6, [R1+0xe8] ;  /* 0x0000e80001067983 */ /* 0x001ee20000300800 */
[----:B------:R-:W3:Y:S02]  /*3c660*/  LDL.LU R7, [R1+0xec] ;  /* 0x0000ec0001077983 */ /* 0x000ee40000300800 */
[----:B------:R0:W-:Y:S02]  /*3c670*/  STL.64 [R1+0x2f80], R26 ;  /* 0x002f801a01007387 */ /* 0x0001e40000100a00 */
[----:B0-----:R-:W-:-:S02]  /*3c680*/  IMAD.MOV.U32 R26, RZ, RZ, R24 ;  /* 0x000000ffff1a7224 */ /* 0x001fc400078e0018 */
[----:B------:R-:W-:-:S05]  /*3c690*/  IMAD.MOV.U32 R27, RZ, RZ, R9 ;  /* 0x000000ffff1b7224 */ /* 0x000fca00078e0009 */
[----:B------:R0:W-:Y:S02]  /*3c6a0*/  STL.64 [R1+0x2f98], R26 ;  /* 0x002f981a01007387 */ /* 0x0001e40000100a00 */
[----:B0-----:R-:W-:Y:S02]  /*3c6b0*/  IMAD.MOV.U32 R26, RZ, RZ, R8 ;  /* 0x000000ffff1a7224 */ /* 0x001fe400078e0008 */
[----:B------:R-:W-:-:S05]  /*3c6c0*/  IMAD.MOV.U32 R27, RZ, RZ, R2 ;  /* 0x000000ffff1b7224 */ /* 0x000fca00078e0002 */
[----:B------:R0:W-:Y:S01]  /*3c6d0*/  STL.64 [R1+0x2fc8], R26 ;  /* 0x002fc81a01007387 */ /* 0x0001e20000100a00 */
[----:B------:R-:W2:Y:S02]  /*3c6e0*/  LDL.LU R24, [R1+0x60] ;  /* 0x0000600001187983 */ /* 0x000ea40000300800 */
[----:B------:R-:W2:Y:S01]  /*3c6f0*/  LDL.LU R25, [R1+0x64] ;  /* 0x0000640001197983 */ /* 0x000ea20000300800 */
[----:B0-----:R-:W2:Y:S01]  /*3c700*/  LDL.LU R26, [R1+0x68] ;  /* 0x00006800011a7983 */ /* 0x001ea20000300800 */
[----:B------:R-:W2:Y:S02]  /*3c710*/  LDL.LU R27, [R1+0x6c] ;  /* 0x00006c00011b7983 */ /* 0x000ea40000300800 */
[----:B------:R-:W-:Y:S02]  /*3c720*/  STL.64 [R1+0x1f0], R16 ;  /* 0x0001f01001007387 */ /* 0x000fe40000100a00 */
[----:B------:R0:W-:Y:S02]  /*3c730*/  STL.64 [R1+0x1f8], R18 ;  /* 0x0001f81201007387 */ /* 0x0001e40000100a00 */
[----:B0-----:R-:W2:Y:S01]  /*3c740*/  LDL.LU.64 R18, [R1+0x3000] ;  /* 0x0030000001127983 */ /* 0x001ea20000300a00 */
[----:B------:R0:W-:Y:S02]  /*3c750*/  STL.64 [R1+0x2f78], R10 ;  /* 0x002f780a01007387 */ /* 0x0001e40000100a00 */
[----:B------:R-:W2:Y:S02]  /*3c760*/  LDL.LU R8, [R1] ;  /* 0x0000000001087983 */ /* 0x000ea40000300800 */
[----:B------:R-:W2:Y:S01]  /*3c770*/  LDL.LU R9, [R1+0x4] ;  /* 0x0000040001097983 */ /* 0x000ea20000300800 */
[----:B0-----:R-:W2:Y:S01]  /*3c780*/  LDL.LU R10, [R1+0x8] ;  /* 0x00000800010a7983 */ /* 0x001ea20000300800 */
[----:B------:R-:W-:-:S02]  /*3c790*/  IMAD.MOV.U32 R11, RZ, RZ, R29 ;  /* 0x000000ffff0b7224 */ /* 0x000fc400078e001d */
[----:B------:R-:W3:Y:S03]  /*3c7a0*/  LDL.LU R29, [R1+0x2ff8] ;  /* 0x002ff800011d7983 */ /* 0x000ee60000300800 */
[----:B--2---:R-:W-:Y:S01]  /*3c7b0*/  STL.64 [R1+0x2f90], R10 ;  /* 0x002f900a01007387 */ /* 0x004fe20000100a00 */
[----:B------:R0:W-:Y:S03]  /*3c7c0*/  STL.64 [R1+0x2f88], R8 ;  /* 0x002f880801007387 */ /* 0x0001e60000100a00 */
[----:B0-----:R-:W2:Y:S01]  /*3c7d0*/  LDL.LU R8, [R1+0x10] ;  /* 0x0000100001087983 */ /* 0x001ea20000300800 */
[----:B------:R-:W2:Y:S02]  /*3c7e0*/  LDL.LU R9, [R1+0x14] ;  /* 0x0000140001097983 */ /* 0x000ea40000300800 */
[----:B------:R-:W2:Y:S02]  /*3c7f0*/  LDL.LU R10, [R1+0x18] ;  /* 0x00001800010a7983 */ /* 0x000ea40000300800 */
[----:B------:R-:W2:Y:S01]  /*3c800*/  LDL.LU R11, [R1+0x1c] ;  /* 0x00001c00010b7983 */ /* 0x000ea20000300800 */
[C---:B------:R-:W-:Y:S01]  /*3c810*/  HMMA.16816.F32 R12, R20.reuse, R18, R12 ;  /* 0x00000012140c723c */ /* 0x040fe2000000180c */
[----:B--2---:R-:W-:Y:S01]  /*3c820*/  STL.64 [R1+0x2fa8], R10 ;  /* 0x002fa80a01007387 */ /* 0x004fe20000100a00 */
[----:B------:R0:W-:Y:S03]  /*3c830*/  STL.64 [R1+0x2fa0], R8 ;  /* 0x002fa00801007387 */ /* 0x0001e60000100a00 */
[----:B0-----:R-:W2:Y:S01]  /*3c840*/  LDL.LU R8, [R1+0x20] ;  /* 0x0000200001087983 */ /* 0x001ea20000300800 */
[----:B------:R-:W2:Y:S02]  /*3c850*/  LDL.LU R9, [R1+0x24] ;  /* 0x0000240001097983 */ /* 0x000ea40000300800 */
[----:B------:R-:W2:Y:S11]  /*3c860*/  LDL.LU R10, [R1+0x28] ;  /* 0x00002800010a7983 */ /* 0x000eb60000300800 */
[----:B------:R-:W-:Y:S04]  /*3c870*/  @!UPT UIADD3 URZ, URZ, URZ, URZ ;  /* 0x0000003f3f3ff290 */ /* 0x000fe8000fffe03f */
[----:B------:R-:W-:Y:S01]  /*3c880*/  STL.64 [R1+0x1e0], R12 ;  /* 0x0001e00c01007387 */ /* 0x000fe20000100a00 */
[----:B------:R0:W-:Y:S04]  /*3c890*/  STL.64 [R1+0x1e8], R14 ;  /* 0x0001e80e01007387 */ /* 0x0001e80000100a00 */
[----:B0-----:R-:W3:Y:S02]  /*3c8a0*/  LDL.LU.64 R14, [R1+0x2ff0] ;  /* 0x002ff000010e7983 */ /* 0x001ee40000300a00 */
[C---:B---3--:R-:W-:Y:S02]  /*3c8b0*/  HMMA.16816.F32 R12, R20.reuse, R14, R4 ;  /* 0x0000000e140c723c */ /* 0x048fe40000001804 */
[----:B------:R-:W3:Y:S11]  /*3c8c0*/  LDL.LU.64 R6, [R1+0x2fe8] ;  /* 0x002fe80001067983 */ /* 0x000ef60000300a00 */
[----:B------:R-:W-:Y:S10]  /*3c8d0*/  @!UPT UIADD3 URZ, URZ, URZ, URZ ;  /* 0x0000003f3f3ff290 */ /* 0x000ff4000fffe03f */
[----:B------:R-:W-:Y:S01]  /*3c8e0*/  STL.64 [R1+0x1d0], R12 ;  /* 0x0001d00c01007387 */ /* 0x000fe20000100a00 */
[----:B------:R0:W-:Y:S03]  /*3c8f0*/  STL.64 [R1+0x1d8], R14 ;  /* 0x0001d80e01007387 */ /* 0x0001e60000100a00 */
[----:B0-----:R-:W3:Y:S01]  /*3c900*/  LDL.LU.64 R14, [R1+0x2fe0] ;  /* 0x002fe000010e7983 */ /* 0x001ee20000300a00 */
[----:B------:R-:W3:Y:S02]  /*3c910*/  LDL.LU.64 R12, [R1+0x2fd8] ;  /* 0x002fd800010c7983 */ /* 0x000ee40000300a00 */
[C---:B---3--:R-:W-:Y:S11]  /*3c920*/  HMMA.16816.F32 R12, R20.reuse, R6, R12 ;  /* 0x00000006140c723c */ /* 0x048ff6000000180c */
[----:B------:R-:W-:Y:S11]  /*3c930*/  @!UPT UIADD3 URZ, URZ, URZ, URZ ;  /* 0x0000003f3f3ff290 */ /* 0x000ff6000fffe03f */
[----:B------:R-:W-:Y:S01]  /*3c940*/  @!UPT UIADD3 URZ, URZ, URZ, URZ ;  /* 0x0000003f3f3ff290 */ /* 0x000fe2000fffe03f */
[----:B------:R0:W-:Y:S01]  /*3c950*/  STL.64 [R1+0x1c0], R12 ;  /* 0x0001c00c01007387 */ /* 0x0001e20000100a00 */
[----:B------:R-:W-:Y:S02]  /*3c960*/  STL.64 [R1+0x1c8], R14 ;  /* 0x0001c80e01007387 */ /* 0x000fe40000100a00 */
[----:B0-----:R-:W-:Y:S02]  /*3c970*/  IMAD.MOV.U32 R13, RZ, RZ, R6 ;  /* 0x000000ffff0d7224 */ /* 0x001fe400078e0006 */
[----:B------:R-:W-:Y:S02]  /*3c980*/  IMAD.MOV.U32 R12, RZ, RZ, R7 ;  /* 0x000000ffff0c7224 */ /* 0x000fe400078e0007 */
[----:B------:R-:W3:Y:S01]  /*3c990*/  LDL.LU.64 R6, [R1+0x2fd0] ;  /* 0x002fd00001067983 */ /* 0x000ee20000300a00 */
[----:B------:R-:W-:Y:S01]  /*3c9a0*/  IMAD.MOV.U32 R11, RZ, RZ, R29 ;  /* 0x000000ffff0b7224 */ /* 0x000fe200078e001d */
[----:B---3--:R-:W-:Y:S02]  /*3c9b0*/  HMMA.16816.F32 R20, R20, R6, R24 ;  /* 0x000000061414723c */ /* 0x008fe40000001818 */
[----:B------:R-:W2:Y:S01]  /*3c9c0*/  LDL.LU.64 R26, [R1+0x2fc8] ;  /* 0x002fc800011a7983 */ /* 0x000ea20000300a00 */
[----:B------:R-:W-:-:S02]  /*3c9d0*/  IMAD.MOV.U32 R29, RZ, RZ, R6 ;  /* 0x000000ffff1d7224 */ /* 0x000fc400078e0006 */
        /* <DEDUP_REMOVED lines=33> */
[----:B------:R-:W2:Y:S11]  /*3cbf0*/  LDL.LU.64 R26, [R1+0x58] ;  /* 0x00005800011a7983 */ /* 0x000eb60000300a00 */
[----:B------:R-:W-:Y:S11]  /*3cc00*/  @!UPT UIADD3 URZ, URZ, URZ, URZ ;  /* 0x0000003f3f3ff290 */ /* 0x000ff6000fffe03f */
[----:B------:R-:W-:Y:S01]  /*3cc10*/  STL.64 [R1+0x150], R8 ;  /* 0x0001500801007387 */ /* 0x000fe20000100a00 */
[----:B------:R-:W-:Y:S02]  /*3cc20*/  STL.64 [R1+0x158], R10 ;  /* 0x0001580a01007387 */ /* 0x000fe40000100a00 */
[----:B----4-:R-:W0:Y:S02]  /*3cc30*/  LDSM.16.MT88.4 R8, [R0+0x5000] ;  /* 0x005000000008783b */ /* 0x010e240000004200 */
[----:B0-----:R-:W-:Y:S02]  /*3cc40*/  STL.64 [R1+0x2f48], R10 ;  /* 0x002f480a01007387 */ /* 0x001fe40000100a00 */
[----:B------:R3:W-:Y:S02]  /*3cc50*/  STL.64 [R1+0x2f40], R8 ;  /* 0x002f400801007387 */ /* 0x0007e40000100a00 */
[----:B---3--:R-:W-:Y:S01]  /*3cc60*/  HMMA.16816.F32 R8, R4, R18, R20 ;  /* 0x000000120408723c */ /* 0x008fe20000001814 */
[----:B------:R-:W-:Y:S06]  /*3cc70*/  LDSM.16.MT88.4 R16, [R28+0x6000] ;  /* 0x006000001c10783b */ /* 0x000fec0000004200 */
[----:B------:R-:W-:-:S02]  /*3cc80*/  IMAD.MOV.U32 R22, RZ, RZ, R13 ;  /* 0x000000ffff167224 */ /* 0x000fc400078e000d */
[----:B------:R-:W-:Y:S02]  /*3cc90*/  IMAD.MOV.U32 R23, RZ, RZ, R12 ;  /* 0x000000ffff177224 */ /* 0x000fe400078e000c */
[----:B------:R-:W0:Y:S11]  /*3cca0*/  LDSM.16.MT88.4 R12, [R0+0x5080] ;  /* 0x00508000000c783b */ /* 0x000e360000004200 */
[----:B------:R-:W-:Y:S01]  /*3ccb0*/  @!UPT UIADD3 URZ, URZ, URZ, URZ ;  /* 0x0000003f3f3ff290 */ /* 0x000fe2000fffe03f */
[----:B------:R-:W-:Y:S01]  /*3ccc0*/  STL.64 [R1+0x130], R8 ;  /* 0x0001300801007387 */ /* 0x000fe20000100a00 */
[----:B------:R-:W-:Y:S02]  /*3ccd0*/  STL.64 [R1+0x138], R10 ;  /* 0x0001380a01007387 */ /* 0x000fe40000100a00 */
[----:B------:R1:W-:Y:S02]  /*3cce0*/  STL.64 [R1+0x2f58], R22 ;  /* 0x002f581601007387 */ /* 0x0003e40000100a00 */
[----:B------:R-:W2:Y:S01]  /*3ccf0*/  LDL.LU R20, [R1+0x180] ;  /* 0x0001800001147983 */ /* 0x000ea20000300800 */
[----:B------:R-:W2:Y:S04]  /*3cd00*/  LDL.LU R21, [R1+0x184] ;  /* 0x0001840001157983 */ /* 0x000ea80000300800 */
[----:B-1----:R-:W2:Y:S01]  /*3cd10*/  LDL.LU R22, [R1+0x188] ;  /* 0x0001880001167983 */ /* 0x002ea20000300800 */
[----:B------:R-:W2:Y:S03]  /*3cd20*/  LDL.LU R23, [R1+0x18c] ;  /* 0x00018c0001177983 */ /* 0x000ea60000300800 */
[----:B0-----:R-:W-:Y:S01]  /*3cd30*/  STL.64 [R1+0x2ea8], R14 ;  /* 0x002ea80e01007387 */ /* 0x001fe20000100a00 */
[----:B------:R-:W-:Y:S02]  /*3cd40*/  STL.64 [R1+0x2ea0], R12 ;  /* 0x002ea00c01007387 */ /* 0x000fe40000100a00 */
[----:B------:R0:W-:Y:S02]  /*3cd50*/  STL.64 [R1+0x2e08], R18 ;  /* 0x002e081201007387 */ /* 0x0001e40000100a00 */
[----:B------:R1:W-:Y:S02]  /*3cd60*/  STL.64 [R1+0x2e00], R16 ;  /* 0x002e001001007387 */ /* 0x0003e40000100a00 */
[----:B0-----:R-:W-:-:S02]  /*3cd70*/  IMAD.MOV.U32 R18, RZ, RZ, R29 ;  /* 0x000000ffff127224 */ /* 0x001fc400078e001d */
[----:B------:R-:W3:Y:S01]  /*3cd80*/  LDL.LU R29, [R1+0x2f64] ;  /* 0x002f6400011d7983 */ /* 0x000ee20000300800 */
[----:B------:R-:W-:Y:S02]  /*3cd90*/  IMAD.MOV.U32 R19, RZ, RZ, R2 ;  /* 0x000000ffff137224 */ /* 0x000fe400078e0002 */
[----:B------:R-:W4:Y:S03]  /*3cda0*/  LDL.LU R2, [R1+0x2f60] ;  /* 0x002f600001027983 */ /* 0x000f260000300800 */
[----:B------:R0:W-:Y:S01]  /*3cdb0*/  STL.64 [R1+0x2f50], R18 ;  /* 0x002f501201007387 */ /* 0x0001e20000100a00 */
[----:B-1----:R-:W4:Y:S02]  /*3cdc0*/  LDL.LU R16, [R1+0x2e0] ;  /* 0x0002e00001107983 */ /* 0x002f240000300800 */
[----:B------:R-:W4:Y:S01]  /*3cdd0*/  LDL.LU R17, [R1+0x2e4] ;  /* 0x0002e40001117983 */ /* 0x000f220000300800 */
[----:B0-----:R-:W4:Y:S01]  /*3cde0*/  LDL.LU R18, [R1+0x2e8] ;  /* 0x0002e80001127983 */ /* 0x001f220000300800 */
[----:B------:R-:W4:Y:S02]  /*3cdf0*/  LDL.LU R19, [R1+0x2ec] ;  /* 0x0002ec0001137983 */ /* 0x000f240000300800 */
[----:B------:R-:W4:Y:S01]  /*3ce00*/  LDL.LU R8, [R1+0x2d0] ;  /* 0x0002d00001087983 */ /* 0x000f220000300800 */
[----:B---3--:R-:W0:Y:S01]  /*3ce10*/  LDSM.16.M88.4 R12, [R29+0x10080] ;  /* 0x010080001d0c783b */ /* 0x008e220000000200 */
[----:B--2---:R-:W-:Y:S03]  /*3ce20*/  HMMA.16816.F32 R20, R4, R26, R20 ;  /* 0x0000001a0414723c */ /* 0x004fe60000001814 */
[----:B0-----:R0:W-:Y:S02]  /*3ce30*/  STL.64 [R1+0x20], R12 ;  /* 0x0000200c01007387 */ /* 0x0011e40000100a00 */
[----:B0-----:R-:W-:-:S02]  /*3ce40*/  IMAD.MOV.U32 R13, RZ, RZ, R26 ;  /* 0x000000ffff0d7224 */ /* 0x001fc400078e001a */
[----:B------:R-:W-:Y:S02]  /*3ce50*/  IMAD.MOV.U32 R12, RZ, RZ, R27 ;  /* 0x000000ffff0c7224 */ /* 0x000fe400078e001b */
[----:B------:R-:W0:Y:S04]  /*3ce60*/  LDSM.16.M88.4 R24, [R29+0x12080] ;  /* 0x012080001d18783b */ /* 0x000e280000000200 */
[----:B------:R-:W-:Y:S01]  /*3ce70*/  STL.64 [R1+0x28], R14 ;  /* 0x0000280e01007387 */ /* 0x000fe20000100a00 */
[----:B------:R-:W2:Y:S02]  /*3ce80*/  LDL.LU R9, [R1+0x2d4] ;  /* 0x0002d40001097983 */ /* 0x000ea40000300800 */
[----:B------:R-:W2:Y:S07]  /*3ce90*/  LDL.LU R10, [R1+0x2d8] ;  /* 0x0002d800010a7983 */ /* 0x000eae0000300800 */
[----:B------:R-:W-:Y:S01]  /*3cea0*/  STL.64 [R1+0x120], R20 ;  /* 0x0001201401007387 */ /* 0x000fe20000100a00 */
[----:B------:R-:W-:Y:S02]  /*3ceb0*/  STL.64 [R1+0x128], R22 ;  /* 0x0001281601007387 */ /* 0x000fe40000100a00 */
[----:B------:R-:W-:Y:S02]  /*3cec0*/  LDSM.16.M88.4 R20, [R29+0x14080] ;  /* 0x014080001d14783b */ /* 0x000fe40000000200 */
[----:B0-----:R-:W-:Y:S02]  /*3ced0*/  STL.64 [R1+0x10], R24 ;  /* 0x0000101801007387 */ /* 0x001fe40000100a00 */
[----:B------:R-:W-:Y:S02]  /*3cee0*/  STL.64 [R1+0x18], R26 ;  /* 0x0000181a01007387 */ /* 0x000fe40000100a00 */
[----:B------:R-:W0:Y:S02]  /*3cef0*/  LDSM.16.M88.4 R24, [R29+0x16080] ;  /* 0x016080001d18783b */ /* 0x000e240000000200 */
[----:B0-----:R-:W-:Y:S02]  /*3cf00*/  STL [R1+0x2bbc], R26 ;  /* 0x002bbc1a01007387 */ /* 0x001fe40000100800 */
[----:B------:R-:W-:Y:S02]  /*3cf10*/  STL.64 [R1], R20 ;  /* 0x0000001401007387 */ /* 0x000fe40000100a00 */
[----:B------:R-:W-:Y:S02]  /*3cf20*/  STL.64 [R1+0x8], R22 ;  /* 0x0000081601007387 */ /* 0x000fe40000100a00 */
[----:B------:R-:W0:Y:S04]  /*3cf30*/  LDSM.16.M88.4 R20, [R29+0x18080] ;  /* 0x018080001d14783b */ /* 0x000e280000000200 */
[----:B------:R-:W-:Y:S04]  /*3cf40*/  STL [R1+0x2bb8], R27 ;  /* 0x002bb81b01007387 */ /* 0x000fe80000100800 */
[----:B0-----:R-:W-:Y:S01]  /*3cf50*/  STL.64 [R1+0x70], R20 ;  /* 0x0000701401007387 */ /* 0x001fe20000100a00 */
[----:B------:R-:W-:Y:S02]  /*3cf60*/  STL.64 [R1+0x78], R22 ;  /* 0x0000781601007387 */ /* 0x000fe40000100a00 */
[----:B------:R-:W0:Y:S04]  /*3cf70*/  LDSM.16.M88.4 R20, [R29+0x1a080] ;  /* 0x01a080001d14783b */ /* 0x000e280000000200 */
[----:B----4-:R-:W-:Y:S01]  /*3cf80*/  IMAD.MOV.U32 R11, RZ, RZ, R2 ;  /* 0x000000ffff0b7224 */ /* 0x010fe200078e0002 */
[----:B0-----:R-:W-:Y:S01]  /*3cf90*/  STL.64 [R1+0x60], R20 ;  /* 0x0000601401007387 */ /* 0x001fe20000100a00 */
[----:B------:R-:W-:Y:S02]  /*3cfa0*/  STL.64 [R1+0x68], R22 ;  /* 0x0000681601007387 */ /* 0x000fe40000100a00 */
[----:B------:R-:W-:-:S02]  /*3cfb0*/  IMAD.MOV.U32 R2, RZ, RZ, R23 ;  /* 0x000000ffff027224 */ /* 0x000fc400078e0017 */
[----:B------:R-:W0:Y:S04]  /*3cfc0*/  LDSM.16.M88.4 R20, [R29+0x1c080] ;  /* 0x01c080001d14783b */ /* 0x000e280000000200 */
[----:B------:R-:W-:Y:S04]  /*3cfd0*/  STL [R1+0x2bc0], R2 ;  /* 0x002bc00201007387 */ /* 0x000fe80000100800 */
[----:B0-----:R-:W-:Y:S01]  /*3cfe0*/  STL.64 [R1+0xe0], R20 ;  /* 0x0000e01401007387 */ /* 0x001fe20000100a00 */
[----:B------:R-:W-:Y:S02]  /*3cff0*/  STL.64 [R1+0xe8], R22 ;  /* 0x0000e81601007387 */ /* 0x000fe40000100a00 */
[----:B------:R-:W0:Y:S02]  /*3d000*/  LDSM.16.M88.4 R20, [R29+0x1e080] ;  /* 0x01e080001d14783b */ /* 0x000e240000000200 */
[----:B0-----:R-:W-:Y:S02]  /*3d010*/  STL.64 [R1+0xf0], R20 ;  /* 0x0000f01401007387 */ /* 0x001fe40000100a00 */
[----:B------:R0:W-:Y:S02]  /*3d020*/  STL.64 [R1+0xf8], R22 ;  /* 0x0000f81601007387 */ /* 0x0001e40000100a00 */
[----:B0-----:R-:W3:Y:S01]  /*3d030*/  LDL.LU.64 R22, [R1+0x2f58] ;  /* 0x002f580001167983 */ /* 0x001ee20000300a00 */
[----:B------:R-:W-:-:S05]  /*3d040*/  IMAD.MOV.U32 R26, RZ, RZ, R21 ;  /* 0x000000ffff1a7224 */ /* 0x000fca00078e0015 */
[----:B------:R0:W-:Y:S01]  /*3d050*/  STL [R1+0x2f38], R26 ;  /* 0x002f381a01007387 */ /* 0x0001e20000100800 */
[----:B------:R-:W-:Y:S03]  /*3d060*/  STL.64 [R1+0x2f30], R24 ;  /* 0x002f301801007387 */ /* 0x000fe60000100a00 */
[----:B0-----:R-:W4:Y:S01]  /*3d070*/  LDL.LU.64 R26, [R1+0xd8] ;  /* 0x0000d800011a7983 */ /* 0x001f220000300a00 */
[----:B------:R-:W-:Y:S01]  /*3d080*/  STL [R1+0x2710], R29 ;  /* 0x0027101d01007387 */ /* 0x000fe20000100800 */
[----:B---3--:R-:W-:Y:S02]  /*3d090*/  HMMA.16816.F32 R20, R4, R22, R16 ;  /* 0x000000160414723c */ /* 0x008fe40000001810 */
[----:B------:R-:W2:Y:S01]  /*3d0a0*/  LDL.LU.64 R18, [R1+0x2f50] ;  /* 0x002f500001127983 */ /* 0x000ea20000300a00 */
[----:B------:R-:W3:Y:S11]  /*3d0b0*/  LDL.64 R14, [R1+0xb8] ;  /* 0x0000b800010e7983 */ /* 0x000ef60000100a00 */
[----:B------:R-:W-:Y:S09]  /*3d0c0*/  @!UPT UIADD3 URZ, URZ, URZ, URZ ;  /* 0x0000003f3f3ff290 */ /* 0x000ff2000fffe03f */
[----:B------:R-:W-:Y:S01]  /*3d0d0*/  STL.64 [R1+0x110], R20 ;  /* 0x0001101401007387 */ /* 0x000fe20000100a00 */
[----:B------:R-:W-:Y:S02]  /*3d0e0*/  STL.64 [R1+0x118], R22 ;  /* 0x0001181601007387 */ /* 0x000fe40000100a00 */
[----:B------:R-:W0:Y:S02]  /*3d0f0*/  LDSM.16.MT88.4 R20, [R28+0x6080] ;  /* 0x006080001c14783b */ /* 0x000e240000004200 */
[----:B0-----:R0:W-:Y:S02]  /*3d100*/  STL.64 [R1+0x2d68], R22 ;  /* 0x002d681601007387 */ /* 0x0011e40000100a00 */
[----:B------:R1:W-:Y:S02]  /*3d110*/  STL.64 [R1+0x2d60], R20 ;  /* 0x002d601401007387 */ /* 0x0003e40000100a00 */
[----:B0-----:R-:W-:Y:S02]  /*3d120*/  IMAD.MOV.U32 R22, RZ, RZ, R13 ;  /* 0x000000ffff167224 */ /* 0x001fe400078e000d */
[----:B------:R-:W-:-:S05]  /*3d130*/  IMAD.MOV.U32 R23, RZ, RZ, R12 ;  /* 0x000000ffff177224 */ /* 0x000fca00078e000c */
[----:B------:R0:W-:Y:S01]  /*3d140*/  STL.64 [R1+0x2f10], R22 ;  /* 0x002f101601007387 */ /* 0x0001e20000100a00 */
[----:B-1----:R-:W3:Y:S02]  /*3d150*/  LDL.LU R20, [R1+0x340] ;  /* 0x0003400001147983 */ /* 0x002ee40000300800 */
[----:B------:R-:W3:Y:S01]  /*3d160*/  LDL.LU R21, [R1+0x344] ;  /* 0x0003440001157983 */ /* 0x000ee20000300800 */
[----:B0-----:R-:W3:Y:S01]  /*3d170*/  LDL.LU R22, [R1+0x348] ;  /* 0x0003480001167983 */ /* 0x001ee20000300800 */
[----:B------:R-:W3:Y:S02]  /*3d180*/  LDL.LU R23, [R1+0x34c] ;  /* 0x00034c0001177983 */ /* 0x000ee40000300800 */
[----:B------:R-:W-:Y:S01]  /*3d190*/  STL [R1+0x2cc0], R28 ;  /* 0x002cc01c01007387 */ /* 0x000fe20000100800 */
[----:B--2---:R-:W-:Y:S01]  /*3d1a0*/  HMMA.16816.F32 R4, R4, R18, R8 ;  /* 0x000000120404723c */ /* 0x004fe20000001808 */
[----:B------:R-:W3:Y:S01]  /*3d1b0*/  LDL.LU.64 R10, [R1+0x2f48] ;  /* 0x002f4800010a7983 */ /* 0x000ee20000300a00 */
[----:B------:R-:W3:Y:S11]  /*3d1c0*/  LDL.LU.64 R8, [R1+0x2f40] ;  /* 0x002f400001087983 */ /* 0x000ef60000300a00 */
[----:B------:R-:W-:Y:S10]  /*3d1d0*/  @!UPT UIADD3 URZ, URZ, URZ, URZ ;  /* 0x0000003f3f3ff290 */ /* 0x000ff4000fffe03f */
[----:B------:R-:W-:Y:S01]  /*3d1e0*/  STL.64 [R1+0xc0], R4 ;  /* 0x0000c00401007387 */ /* 0x000fe20000100a00 */
[----:B------:R-:W-:Y:S02]  /*3d1f0*/  STL.64 [R1+0xc8], R6 ;  /* 0x0000c80601007387 */ /* 0x000fe40000100a00 */
[----:B------:R0:W1:Y:S04]  /*3d200*/  LDSM.16.MT88.4 R4, [R0+0x6000] ;  /* 0x006000000004783b */ /* 0x0000680000004200 */
[----:B----4-:R-:W-:Y:S01]  /*3d210*/  IMAD.MOV.U32 R17, RZ, RZ, R26 ;  /* 0x000000ffff117224 */ /* 0x010fe200078e001a */
[----:B0-----:R-:W2:Y:S01]  /*3d220*/  LDL.LU R0, [R1+0x2f3c] ;  /* 0x002f3c0001007983 */ /* 0x001ea20000300800 */
[----:B------:R-:W-:-:S03]  /*3d230*/  IMAD.MOV.U32 R16, RZ, RZ, R27 ;  /* 0x000000ffff107224 */ /* 0x000fc600078e001b */
[----:B-1----:R-:W-:Y:S01]  /*3d240*/  STL.64 [R1+0x2d08], R6 ;  /* 0x002d080601007387 */ /* 0x002fe20000100a00 */
[----:B------:R0:W-:Y:S03]  /*3d250*/  STL.64 [R1+0x2d00], R4 ;  /* 0x002d000401007387 */ /* 0x0001e60000100a00 */
[----:B0-----:R-:W4:Y:S01]  /*3d260*/  LDL.LU R4, [R1+0x330] ;  /* 0x0003300001047983 */ /* 0x001f220000300800 */
[----:B------:R-:W4:Y:S02]  /*3d270*/  LDL.LU R5, [R1+0x334] ;  /* 0x0003340001057983 */ /* 0x000f240000300800 */
[----:B------:R-:W4:Y:S02]  /*3d280*/  LDL.LU R6, [R1+0x338] ;  /* 0x0003380001067983 */ /* 0x000f240000300800 */
[----:B------:R-:W4:Y:S01]  /*3d290*/  LDL.LU R7, [R1+0x33c] ;  /* 0x00033c0001077983 */ /* 0x000f220000300800 */
[C---:B---3--:R-:W-:Y:S01]  /*3d2a0*/  HMMA.16816.F32 R20, R8.reuse, R26, R20 ;  /* 0x0000001a0814723c */ /* 0x048fe20000001814 */
[----:B------:R-:W3:Y:S01]  /*3d2b0*/  LDL.LU R26, [R1+0x2f38] ;  /* 0x002f3800011a7983 */ /* 0x000ee20000300800 */
[----:B------:R-:W2:Y:S11]  /*3d2c0*/  LDL.LU.64 R24, [R1+0x2f30] ;  /* 0x002f300001187983 */ /* 0x000eb60000300a00 */
[----:B------:R-:W-:Y:S10]  /*3d2d0*/  @!UPT UIADD3 URZ, URZ, URZ, URZ ;  /* 0x0000003f3f3ff290 */ /* 0x000ff4000fffe03f */
[----:B------:R0:W-:Y:S01]  /*3d2e0*/  STL.64 [R1+0x100], R20 ;  /* 0x0001001401007387 */ /* 0x0001e20000100a00 */
[----:B------:R1:W-:Y:S02]  /*3d2f0*/  STL [R1+0x108], R22 ;  /* 0x0001081601007387 */ /* 0x0003e40000100800 */
[----:B------:R-:W-:Y:S01]  /*3d300*/  IMAD.MOV.U32 R27, RZ, RZ, R23 ;  /* 0x000000ffff1b7224 */ /* 0x000fe200078e0017 */
[----:B0-----:R-:W2:Y:S01]  /*3d310*/  LDL.LU R20, [R1+0x320] ;  /* 0x0003200001147983 */ /* 0x001ea20000300800 */
[----:B------:R-:W2:Y:S02]  /*3d320*/  LDL.LU R21, [R1+0x324] ;  /* 0x0003240001157983 */ /* 0x000ea40000300800 */
[----:B-1----:R-:W2:Y:S02]  /*3d330*/  LDL.LU R22, [R1+0x328] ;  /* 0x0003280001167983 */ /* 0x002ea40000300800 */
[----:B------:R-:W2:Y:S01]  /*3d340*/  LDL.LU R23, [R1+0x32c] ;  /* 0x00032c0001177983 */ /* 0x000ea20000300800 */
[----:B------:R-:W-:Y:S01]  /*3d350*/  STL.64 [R1+0x2ef8], R18 ;  /* 0x002ef81201007387 */ /* 0x000fe20000100a00 */
[----:B------:R0:W-:Y:S03]  /*3d360*/  STL.64 [R1+0x2ef0], R16 ;  /* 0x002ef01001007387 */ /* 0x0001e60000100a00 */
[----:B0-----:R-:W2:Y:S01]  /*3d370*/  LDL.LU R16, [R1+0x310] ;  /* 0x0003100001107983 */ /* 0x001ea20000300800 */
[----:B------:R-:W2:Y:S02]  /*3d380*/  LDL.LU R17, [R1+0x314] ;  /* 0x0003140001117983 */ /* 0x000ea40000300800 */
[----:B------:R-:W2:Y:S02]  /*3d390*/  LDL.LU R18, [R1+0x318] ;  /* 0x0003180001127983 */ /* 0x000ea40000300800 */
[----:B------:R-:W2:Y:S01]  /*3d3a0*/  LDL.LU R19, [R1+0x31c] ;  /* 0x00031c0001137983 */ /* 0x000ea20000300800 */
[----:B----4-:R-:W-:Y:S01]  /*3d3b0*/  HMMA.16816.F32 R4, R8, R14, R4 ;  /* 0x0000000e0804723c */ /* 0x010fe20000001804 */
[----:B--2---:R0:W-:Y:S01]  /*3d3c0*/  STL.64 [R1+0x2f20], R18 ;  /* 0x002f201201007387 */ /* 0x0041e20000100a00 */
[----:B------:R-:W-:Y:S03]  /*3d3d0*/  STL.64 [R1+0x2f18], R16 ;  /* 0x002f181001007387 */ /* 0x000fe60000100a00 */
[----:B0-----:R-:W2:Y:S01]  /*3d3e0*/  LDL.LU.64 R18, [R1+0xa8] ;  /* 0x0000a80001127983 */ /* 0x001ea20000300a00 */
[----:B------:R-:W-:Y:S02]  /*3d3f0*/  STL [R1+0x2d70], R27 ;  /* 0x002d701b01007387 */ /* 0x000fe40000100800 */
[----:B---3--:R0:W-:Y:S02]  /*3d400*/  STL [R1+0x2f08], R26 ;  /* 0x002f081a01007387 */ /* 0x0081e40000100800 */
[----:B------:R-:W-:Y:S01]  /*3d410*/  STL.64 [R1+0x2f00], R24 ;  /* 0x002f001801007387 */ /* 0x000fe20000100a00 */
[----:B0-----:R-:W3:Y:S01]  /*3d420*/  LDL.LU.64 R26, [R1+0x98] ;  /* 0x00009800011a7983 */ /* 0x001ee20000300a00 */
[----:B------:R-:W4:Y:S11]  /*3d430*/  LDL.LU R12, [R1+0x2c0] ;  /* 0x0002c000010c7983 */ /* 0x000f360000300800 */
[----:B------:R-:W-:Y:S02]  /*3d440*/  STL.64 [R1+0x140], R4 ;  /* 0x0001400401007387 */ /* 0x000fe40000100a00 */
[----:B------:R-:W-:Y:S01]  /*3d450*/  STL.64 [R1+0x148], R6 ;  /* 0x0001480601007387 */ /* 0x000fe20000100a00 */
[----:B------:R-:W4:Y:S01]  /*3d460*/  LDL.LU R13, [R1+0x2c4] ;  /* 0x0002c400010d7983 */ /* 0x000f220000300800 */
[----:B------:R-:W-:-:S02]  /*3d470*/  IMAD.MOV.U32 R29, RZ, RZ, R15 ;  /* 0x000000ffff1d7224 */ /* 0x000fc400078e000f */
[----:B------:R-:W-:Y:S02]  /*3d480*/  IMAD.MOV.U32 R14, RZ, RZ, R0 ;  /* 0x000000ffff0e7224 */ /* 0x000fe400078e0000 */
[----:B------:R-:W-:Y:S01]  /*3d490*/  IMAD.MOV.U32 R15, RZ, RZ, R3 ;  /* 0x000000ffff0f7224 */ /* 0x000fe200078e0003 */
[----:B------:R-:W2:Y:S01]  /*3d4a0*/  LDL.LU R0, [R1+0x2f2c] ;  /* 0x002f2c0001007983 */ /* 0x000ea20000300800 */
[----:B------:R-:W2:Y:S03]  /*3d4b0*/  LDL.LU R3, [R1+0x2f28] ;  /* 0x002f280001037983 */ /* 0x000ea60000300800 */
[----:B------:R0:W-:Y:S04]  /*3d4c0*/  STL.64 [R1+0x2eb8], R14 ;  /* 0x002eb80e01007387 */ /* 0x0001e80000100a00 */
[----:B----4-:R1:W-:Y:S01]  /*3d4d0*/  STL.64 [R1+0x2eb0], R12 ;  /* 0x002eb00c01007387 */ /* 0x0103e20000100a00 */
[----:B0-----:R-:W4:Y:S03]  /*3d4e0*/  LDL.LU.64 R14, [R1+0x48] ;  /* 0x00004800010e7983 */ /* 0x001f260000300a00 */
[----:B----4-:R0:W-:Y:S01]  /*3d4f0*/  STL.64 [R1+0x2ec8], R14 ;  /* 0x002ec80e01007387 */ /* 0x0101e20000100a00 */
[----:B-1----:R-:W4:Y:S02]  /*3d500*/  LDL.LU R12, [R1+0x300] ;  /* 0x00030000010c7983 */ /* 0x002f240000300800 */
[----:B------:R-:W4:Y:S01]  /*3d510*/  LDL.LU R13, [R1+0x304] ;  /* 0x00030400010d7983 */ /* 0x000f220000300800 */
[----:B0-----:R-:W3:Y:S01]  /*3d520*/  LDL.LU R14, [R1+0x308] ;  /* 0x00030800010e7983 */ /* 0x001ee20000300800 */
[----:B------:R-:W3:Y:S01]  /*3d530*/  LDL.LU R15, [R1+0x30c] ;  /* 0x00030c00010f7983 */ /* 0x000ee20000300800 */
[----:B--2---:R-:W-:Y:S01]  /*3d540*/  HMMA.16816.F32 R20, R8, R18, R20 ;  /* 0x000000120814723c */ /* 0x004fe20000001814 */
[----:B------:R-:W-:-:S02]  /*3d550*/  IMAD.MOV.U32 R6, RZ, RZ, R18 ;  /* 0x000000ffff067224 */ /* 0x000fc400078e0012 */
[----:B------:R-:W-:Y:S01]  /*3d560*/  IMAD.MOV.U32 R2, RZ, RZ, R19 ;  /* 0x000000ffff027224 */ /* 0x000fe200078e0013 */
[----:B---3--:R-:W-:Y:S01]  /*3d570*/  STL.64 [R1+0x2ed8], R14 ;  /* 0x002ed80e01007387 */ /* 0x008fe20000100a00 */
[----:B----4-:R0:W-:Y:S03]  /*3d580*/  STL.64 [R1+0x2ed0], R12 ;  /* 0x002ed00c01007387 */ /* 0x0101e60000100a00 */
[----:B0-----:R-:W2:Y:S01]  /*3d590*/  LDL.LU R12, [R1+0x2a0] ;  /* 0x0002a000010c7983 */ /* 0x001ea20000300800 */
[----:B------:R-:W2:Y:S02]  /*3d5a0*/  LDL.LU R13, [R1+0x2a4] ;  /* 0x0002a400010d7983 */ /* 0x000ea40000300800 */
[----:B------:R-:W3:Y:S02]  /*3d5b0*/  LDL.LU.64 R18, [R1+0x2f20] ;  /* 0x002f200001127983 */ /* 0x000ee40000300a00 */
[----:B------:R-:W3:Y:S02]  /*3d5c0*/  LDL.LU.64 R16, [R1+0x2f18] ;  /* 0x002f180001107983 */ /* 0x000ee40000300a00 */
[----:B------:R-:W-:-:S02]  /*3d5d0*/  IMAD.MOV.U32 R14, RZ, RZ, R3 ;  /* 0x000000ffff0e7224 */ /* 0x000fc400078e0003 */
[----:B------:R-:W-:-:S07]  /*3d5e0*/  IMAD.MOV.U32 R15, RZ, RZ, R0 ;  /* 0x000000ffff0f7224 */ /* 0x000fce00078e0000 */
[----:B------:R-:W-:Y:S01]  /*3d5f0*/  IMAD.MOV.U32 R3, RZ, RZ, R22 ;  /* 0x000000ffff037224 */ /* 0x000fe200078e0016 */
[----:B------:R0:W-:Y:S01]  /*3d600*/  STL.64 [R1+0x180], R20 ;  /* 0x0001801401007387 */ /* 0x0001e20000100a00 */
[----:B------:R-:W-:Y:S02]  /*3d610*/  IMAD.MOV.U32 R0, RZ, RZ, R23 ;  /* 0x000000ffff007224 */ /* 0x000fe400078e0017 */
[----:B------:R-:W4:Y:S02]  /*3d620*/  LDL.LU.64 R22, [R1+0x2f10] ;  /* 0x002f100001167983 */ /* 0x000f240000300a00 */
[----:B------:R-:W-:Y:S02]  /*3d630*/  IMAD.MOV.U32 R7, RZ, RZ, R27 ;  /* 0x000000ffff077224 */ /* 0x000fe400078e001b */
[----:B0-----:R-:W-:Y:S01]  /*3d640*/  IMAD.MOV.U32 R20, RZ, RZ, R26 ;  /* 0x000000ffff147224 */ /* 0x001fe200078e001a */
[C---:B---3--:R-:W-:Y:S01]  /*3d650*/  HMMA.16816.F32 R16, R8.reuse, R26, R16 ;  /* 0x0000001a0810723c */ /* 0x048fe20000001810 */
[----:B------:R-:W3:Y:S01]  /*3d660*/  LDL.LU R26, [R1+0x2f08] ;  /* 0x002f0800011a7983 */ /* 0x000ee20000300800 */
[----:B------:R-:W2:Y:S11]  /*3d670*/  LDL.LU.64 R24, [R1+0x2f00] ;  /* 0x002f000001187983 */ /* 0x000eb60000300a00 */
[----:B------:R-:W-:Y:S10]  /*3d680*/  @!UPT UIADD3 URZ, URZ, URZ, URZ ;  /* 0x0000003f3f3ff290 */ /* 0x000ff4000fffe03f */
[----:B------:R-:W-:Y:S01]  /*3d690*/  STL.64 [R1+0x1a0], R16 ;  /* 0x0001a01001007387 */ /* 0x000fe20000100a00 */
[----:B------:R0:W-:Y:S02]  /*3d6a0*/  STL [R1+0x1a8], R18 ;  /* 0x0001a81201007387 */ /* 0x0001e40000100800 */
[----:B------:R-:W-:Y:S02]  /*3d6b0*/  IMAD.MOV.U32 R27, RZ, RZ, R19 ;  /* 0x000000ffff1b7224 */ /* 0x000fe400078e0013 */
[----:B0-----:R-:W2:Y:S01]  /*3d6c0*/  LDL.LU.64 R18, [R1+0x2ef8] ;  /* 0x002ef80001127983 */ /* 0x001ea20000300a00 */
[----:B------:R-:W2:Y:S02]  /*3d6d0*/  LDL.LU.64 R16, [R1+0x2ef0] ;  /* 0x002ef00001107983 */ /* 0x000ea40000300a00 */
[----:B----4-:R0:W-:Y:S02]  /*3d6e0*/  STL.64 [R1+0x2ee8], R22 ;  /* 0x002ee81601007387 */ /* 0x0101e40000100a00 */
[----:B------:R-:W-:Y:S01]  /*3d6f0*/  STL [R1+0x2ee0], R20 ;  /* 0x002ee01401007387 */ /* 0x000fe20000100800 */
[----:B0-----:R-:W2:Y:S01]  /*3d700*/  LDL.LU.64 R22, [R1+0x88] ;  /* 0x0000880001167983 */ /* 0x001ea20000300a00 */
[----:B------:R0:W-:Y:S02]  /*3d710*/  STL.64 [R1+0x2e80], R6 ;  /* 0x002e800601007387 */ /* 0x0001e40000100a00 */
[----:B------:R-:W4:Y:S02]  /*3d720*/  LDL.LU R4, [R1+0x290] ;  /* 0x0002900001047983 */ /* 0x000f240000300800 */
[----:B------:R-:W4:Y:S01]  /*3d730*/  LDL.LU R5, [R1+0x294] ;  /* 0x0002940001057983 */ /* 0x000f220000300800 */
[----:B0-----:R-:W3:Y:S01]  /*3d740*/  LDL.LU R6, [R1+0x298] ;  /* 0x0002980001067983 */ /* 0x001ee20000300800 */
[----:B------:R-:W3:Y:S01]  /*3d750*/  LDL.LU R7, [R1+0x29c] ;  /* 0x00029c0001077983 */ /* 0x000ee20000300800 */
[----:B--2---:R-:W-:Y:S02]  /*3d760*/  HMMA.16816.F32 R12, R8, R22, R12 ;  /* 0x00000016080c723c */ /* 0x004fe4000000180c */
[----:B---3--:R0:W-:Y:S01]  /*3d770*/  STL.64 [R1+0x2e90], R6 ;  /* 0x002e900601007387 */ /* 0x0081e20000100a00 */
[----:B----4-:R1:W-:Y:S02]  /*3d780*/  STL.64 [R1+0x2e88], R4 ;  /* 0x002e880401007387 */ /* 0x0103e40000100a00 */
[----:B0-----:R-:W-:-:S02]  /*3d790*/  IMAD.MOV.U32 R6, RZ, RZ, R17 ;  /* 0x000000ffff067224 */ /* 0x001fc400078e0011 */
[----:B------:R-:W-:-:S05]  /*3d7a0*/  IMAD.MOV.U32 R7, RZ, RZ, R16 ;  /* 0x000000ffff077224 */ /* 0x000fca00078e0010 */
[----:B------:R0:W-:Y:S01]  /*3d7b0*/  STL.64 [R1+0x2ec0], R6 ;  /* 0x002ec00601007387 */ /* 0x0001e20000100a00 */
[----:B-1----:R-:W2:Y:S02]  /*3d7c0*/  LDL.LU R4, [R1+0x2f0] ;  /* 0x0002f00001047983 */ /* 0x002ea40000300800 */
[----:B------:R-:W2:Y:S02]  /*3d7d0*/  LDL.LU R5, [R1+0x2f4] ;  /* 0x0002f40001057983 */ /* 0x000ea40000300800 */
[----:B------:R-:W-:Y:S02]  /*3d7e0*/  IMAD.MOV.U32 R17, RZ, RZ, R22 ;  /* 0x000000ffff117224 */ /* 0x000fe400078e0016 */
[----:B------:R-:W-:Y:S01]  /*3d7f0*/  IMAD.MOV.U32 R16, RZ, RZ, R23 ;  /* 0x000000ffff107224 */ /* 0x000fe200078e0017 */
[----:B0-----:R-:W2:Y:S01]  /*3d800*/  LDL.LU R6, [R1+0x2f8] ;  /* 0x0002f80001067983 */ /* 0x001ea20000300800 */
[----:B------:R-:W2:Y:S02]  /*3d810*/  LDL.LU R7, [R1+0x2fc] ;  /* 0x0002fc0001077983 */ /* 0x000ea40000300800 */
[----:B------:R-:W-:Y:S02]  /*3d820*/  STL [R1+0x2db8], R27 ;  /* 0x002db81b01007387 */ /* 0x000fe40000100800 */
[----:B------:R0:W-:Y:S01]  /*3d830*/  STL.64 [R1+0x2db0], R24 ;  /* 0x002db01801007387 */ /* 0x0001e20000100a00 */
[----:B------:R1:W-:Y:S01]  /*3d840*/  STL [R1+0x2e98], R26 ;  /* 0x002e981a01007387 */ /* 0x0003e20000100800 */
[----:B------:R-:W-:-:S03]  /*3d850*/  IMAD.MOV.U32 R28, RZ, RZ, R12 ;  /* 0x000000ffff1c7224 */ /* 0x000fc600078e000c */
[----:B0-----:R-:W3:Y:S01]  /*3d860*/  LDL.LU R24, [R1+0x2b0] ;  /* 0x0002b00001187983 */ /* 0x001ee20000300800 */
[----:B------:R-:W3:Y:S02]  /*3d870*/  LDL.LU R25, [R1+0x2b4] ;  /* 0x0002b40001197983 */ /* 0x000ee40000300800 */
[----:B-1----:R-:W3:Y:S02]  /*3d880*/  LDL.LU R26, [R1+0x2b8] ;  /* 0x0002b800011a7983 */ /* 0x002ee40000300800 */
[----:B------:R-:W3:Y:S01]  /*3d890*/  LDL.LU R27, [R1+0x2bc] ;  /* 0x0002bc00011b7983 */ /* 0x000ee20000300800 */
[----:B------:R-:W4:Y:S01]  /*3d8a0*/  LDL.LU.64 R22, [R1+0x2ee8] ;  /* 0x002ee80001167983 */ /* 0x000f220000300a00 */
[----:B------:R-:W2:Y:S02]  /*3d8b0*/  LDL.LU R20, [R1+0x2ee0] ;  /* 0x002ee00001147983 */ /* 0x000ea40000300800 */
[----:B------:R-:W-:Y:S02]  /*3d8c0*/  STL [R1+0x2a4], R13 ;  /* 0x0002a40d01007387 */ /* 0x000fe40000100800 */
[----:B------:R0:W-:Y:S02]  /*3d8d0*/  STL.64 [R1+0x2a8], R14 ;  /* 0x0002a80e01007387 */ /* 0x0001e40000100a00 */
[----:B0-----:R-:W4:Y:S01]  /*3d8e0*/  LDL.LU.64 R14, [R1+0x2ed8] ;  /* 0x002ed800010e7983 */ /* 0x001f220000300a00 */
[----:B------:R-:W4:Y:S02]  /*3d8f0*/  LDL.LU.64 R12, [R1+0x2ed0] ;  /* 0x002ed000010c7983 */ /* 0x000f240000300a00 */
[C---:B----4-:R-:W-:Y:S11]  /*3d900*/  HMMA.16816.F32 R12, R8.reuse, R22, R12 ;  /* 0x00000016080c723c */ /* 0x050ff6000000180c */
[----:B------:R-:W-:Y:S11]  /*3d910*/  @!UPT UIADD3 URZ, URZ, URZ, URZ ;  /* 0x0000003f3f3ff290 */ /* 0x000ff6000fffe03f */
[----:B------:R-:W-:Y:S01]  /*3d920*/  @!UPT UIADD3 URZ, URZ, URZ, URZ ;  /* 0x0000003f3f3ff290 */ /* 0x000fe2000fffe03f */
[----:B------:R-:W-:Y:S01]  /*3d930*/  STL.64 [R1+0x310], R12 ;  /* 0x0003100c01007387 */ /* 0x000fe20000100a00 */
[----:B------:R0:W-:Y:S03]  /*3d940*/  STL.64 [R1+0x318], R14 ;  /* 0x0003180e01007387 */ /* 0x0001e60000100a00 */
[----:B0-----:R-:W2:Y:S01]  /*3d950*/  LDL.LU.64 R14, [R1+0x2ec8] ;  /* 0x002ec800010e7983 */ /* 0x001ea20000300a00 */
[----:B------:R0:W-:Y:S01]  /*3d960*/  STL.64 [R1+0x2e38], R22 ;  /* 0x002e381601007387 */ /* 0x0001e20000100a00 */
[C---:B--2---:R-:W-:Y:S01]  /*3d970*/  HMMA.16816.F32 R4, R8.reuse, R14, R4 ;  /* 0x0000000e0804723c */ /* 0x044fe20000001804 */
[----:B0-----:R-:W-:Y:S02]  /*3d980*/  IMAD.MOV.U32 R22, RZ, RZ, R14 ;  /* 0x000000ffff167224 */ /* 0x001fe400078e000e */
[----:B------:R-:W-:Y:S11]  /*3d990*/  IMAD.MOV.U32 R21, RZ, RZ, R15 ;  /* 0x000000ffff157224 */ /* 0x000ff600078e000f */
[----:B------:R-:W-:Y:S09]  /*3d9a0*/  @!UPT UIADD3 URZ, URZ, URZ, URZ ;  /* 0x0000003f3f3ff290 */ /* 0x000ff2000fffe03f */
[----:B------:R-:W-:Y:S01]  /*3d9b0*/  STL.64 [R1+0x340], R4 ;  /* 0x0003400401007387 */ /* 0x000fe20000100a00 */
[----:B------:R0:W-:Y:S03]  /*3d9c0*/  STL.64 [R1+0x348], R6 ;  /* 0x0003480601007387 */ /* 0x0001e60000100a00 */
[----:B0-----:R-:W3:Y:S01]  /*3d9d0*/  LDL.LU.64 R6, [R1+0x2ec0] ;  /* 0x002ec00001067983 */ /* 0x001ee20000300a00 */
[----:B------:R-:W2:Y:S02]  /*3d9e0*/  LDL.LU.64 R14, [R1+0x2eb8] ;  /* 0x002eb800010e7983 */ /* 0x000ea40000300a00 */
[----:B------:R-:W2:Y:S02]  /*3d9f0*/  LDL.LU.64 R12, [R1+0x2eb0] ;  /* 0x002eb000010c7983 */ /* 0x000ea40000300a00 */
[----:B--2---:R-:W-:Y:S01]  /*3da00*/  HMMA.16816.F32 R8, R8, R18, R12 ;  /* 0x000000120808723c */ /* 0x004fe2000000180c */
[----:B------:R-:W3:Y:S01]  /*3da10*/  LDL.LU.64 R14, [R1+0x2ea8] ;  /* 0x002ea800010e7983 */ /* 0x000ee20000300a00 */
[----:B------:R-:W3:Y:S11]  /*3da20*/  LDL.LU.64 R12, [R1+0x2ea0] ;  /* 0x002ea000010c7983 */ /* 0x000ef60000300a00 */
[----:B------:R-:W-:Y:S10]  /*3da30*/  @!UPT UIADD3 URZ, URZ, URZ, URZ ;  /* 0x0000003f3f3ff290 */ /* 0x000ff4000fffe03f */
[----:B------:R-:W-:Y:S01]  /*3da40*/  STL.64 [R1+0x330], R8 ;  /* 0x0003300801007387 */ /* 0x000fe20000100a00 */
[----:B------:R0:W-:Y:S03]  /*3da50*/  STL.64 [R1+0x338], R10 ;  /* 0x0003380a01007387 */ /* 0x0001e60000100a00 */
[----:B0-----:R-:W2:Y:S01]  /*3da60*/  LDL.LU R10, [R1+0xb8] ;  /* 0x0000b800010a7983 */ /* 0x001ea20000300800 */
[----:B------:R-:W-:Y:S01]  /*3da70*/  STL.64 [R1+0x2e18], R18 ;  /* 0x002e181201007387 */ /* 0x000fe20000100a00 */
[----:B---3--:R-:W-:Y:S02]  /*3da80*/  HMMA.16816.F32 R4, R12, R6, R24 ;  /* 0x000000060c04723c */ /* 0x008fe40000001818 */
[----:B------:R-:W3:Y:S11]  /*3da90*/  LDL.LU R26, [R1+0x2e98] ;  /* 0x002e9800011a7983 */ /* 0x000ef60000300800 */
[----:B------:R-:W-:Y:S10]  /*3daa0*/  @!UPT UIADD3 URZ, URZ, URZ, URZ ;  /* 0x0000003f3f3ff290 */ /* 0x000ff4000fffe03f */
[----:B------:R-:W-:Y:S01]  /*3dab0*/  STL.64 [R1+0x320], R4 ;  /* 0x0003200401007387 */ /* 0x000fe20000100a00 */
[----:B------:R0:W-:Y:S03]  /*3dac0*/  STL.64 [R1+0x328], R6 ;  /* 0x0003280601007387 */ /* 0x0001e60000100a00 */
[----:B0-----:R-:W2:Y:S01]  /*3dad0*/  LDL.LU.64 R6, [R1+0x2e90] ;  /* 0x002e900001067983 */ /* 0x001ea20000300a00 */
[----:B------:R-:W2:Y:S02]  /*3dae0*/  LDL.LU.64 R4, [R1+0x2e88] ;  /* 0x002e880001047983 */ /* 0x000ea40000300a00 */
[----:B------:R-:W-:-:S07]  /*3daf0*/  IMAD.MOV.U32 R11, RZ, RZ, R29 ;  /* 0x000000ffff0b7224 */ /* 0x000fce00078e001d */
[----:B--2---:R-:W-:Y:S01]  /*3db00*/  HMMA.16816.F32 R8, R12, R10, R4 ;  /* 0x0000000a0c08723c */ /* 0x004fe20000001804 */
[----:B------:R-:W2:Y:S11]  /*3db10*/  LDL.LU.64 R6, [R1+0x2e80] ;  /* 0x002e800001067983 */ /* 0x000eb60000300a00 */
[----:B------:R-:W-:Y:S11]  /*3db20*/  @!UPT UIADD3 URZ, URZ, URZ, URZ ;  /* 0x0000003f3f3ff290 */ /* 0x000ff6000fffe03f */
[----:B------:R0:W-:Y:S01]  /*3db30*/  STL.64 [R1+0x300], R8 ;  /* 0x0003000801007387 */ /* 0x0001e20000100a00 */
[----:B------:R-:W-:Y:S03]  /*3db40*/  STL.64 [R1+0x308], R10 ;  /* 0x0003080a01007387 */ /* 0x000fe60000100a00 */
[----:B0-----:R-:W4:Y:S04]  /*3db50*/  LDL.64 R8, [R1+0xe0] ;  /* 0x0000e00001087983 */ /* 0x001f280000100a00 */
[----:B----4-:R0:W-:Y:S04]  /*3db60*/  STL.64 [R1+0x2d80], R8 ;  /* 0x002d800801007387 */ /* 0x0101e80000100a00 */
[----:B0-----:R-:W4:Y:S04]  /*3db70*/  LDL R8, [R1+0x60] ;  /* 0x0000600001087983 */ /* 0x001f280000100800 */
[----:B------:R-:W4:Y:S04]  /*3db80*/  LDL R9, [R1+0x64] ;  /* 0x0000640001097983 */ /* 0x000f280000100800 */
[----:B----4-:R0:W-:Y:S01]  /*3db90*/  STL.64 [R1+0x2d98], R8 ;  /* 0x002d980801007387 */ /* 0x0101e20000100a00 */
[----:B------:R-:W4:Y:S03]  /*3dba0*/  LDL R4, [R1+0xf0] ;  /* 0x0000f00001047983 */ /* 0x000f260000100800 */
        /* <DEDUP_REMOVED lines=9> */
[----:B------:R-:W2:Y:S02]  /*3dc40*/  LDL.LU R11, [R1+0x1fc] ;  /* 0x0001fc00010b7983 */ /* 0x000ea40000300800 */
[----:B--2---:R-:W-:Y:S01]  /*3dc50*/  STL.64 [R1+0x2dc8], R10 ;  /* 0x002dc80a01007387 */ /* 0x004fe20000100a00 */
[----:B------:R-:W-:Y:S02]  /*3dc60*/  STL.64 [R1+0x2dc0], R8 ;  /* 0x002dc00801007387 */ /* 0x000fe40000100a00 */
[----:B------:R-:W2:Y:S02]  /*3dc70*/  LDL R24, [R1] ;  /* 0x0000000001187983 */ /* 0x000ea40000100800 */
[----:B------:R-:W2:Y:S02]  /*3dc80*/  LDL R25, [R1+0x4] ;  /* 0x0000040001197983 */ /* 0x000ea40000100800 */
[----:B--2---:R0:W-:Y:S04]  /*3dc90*/  STL.64 [R1+0x2dd0], R24 ;  /* 0x002dd01801007387 */ /* 0x0041e80000100a00 */
[----:B0-----:R-:W2:Y:S04]  /*3dca0*/  LDL.64 R24, [R1+0x10] ;  /* 0x0000100001187983 */ /* 0x001ea80000100a00 */
[----:B--2---:R0:W-:Y:S01]  /*3dcb0*/  STL.64 [R1+0x2de8], R24 ;  /* 0x002de81801007387 */ /* 0x0041e20000100a00 */
[----:B------:R-:W2:Y:S02]  /*3dcc0*/  LDL.LU R8, [R1+0x200] ;  /* 0x0002000001087983 */ /* 0x000ea40000300800 */
[----:B------:R-:W2:Y:S02]  /*3dcd0*/  LDL.LU R9, [R1+0x204] ;  /* 0x0002040001097983 */ /* 0x000ea40000300800 */
[----:B------:R-:W2:Y:S01]  /*3dce0*/  LDL.LU R10, [R1+0x208] ;  /* 0x00020800010a7983 */ /* 0x000ea20000300800 */
[----:B------:R-:W2:Y:S04]  /*3dcf0*/  LDL.LU R11, [R1+0x20c] ;  /* 0x00020c00010b7983 */ /* 0x000ea80000300800 */
[----:B0-----:R-:W2:Y:S04]  /*3dd00*/  LDL R24, [R1+0x20] ;  /* 0x0000200001187983 */ /* 0x001ea80000100800 */
[----:B------:R-:W2:Y:S01]  /*3dd10*/  LDL R25, [R1+0x24] ;  /* 0x0000240001197983 */ /* 0x000ea20000100800 */
[----:B------:R-:W-:-:S02]  /*3dd20*/  IMAD.MOV.U32 R18, RZ, RZ, R22 ;  /* 0x000000ffff127224 */ /* 0x000fc400078e0016 */
[----:B------:R-:W-:Y:S02]  /*3dd30*/  IMAD.MOV.U32 R22, RZ, RZ, R17 ;  /* 0x000000ffff167224 */ /* 0x000fe400078e0011 */
[----:B------:R-:W-:Y:S02]  /*3dd40*/  IMAD.MOV.U32 R23, RZ, RZ, R16 ;  /* 0x000000ffff177224 */ /* 0x000fe400078e0010 */
[----:B------:R-:W-:Y:S01]  /*3dd50*/  IMAD.MOV.U32 R19, RZ, RZ, R21 ;  /* 0x000000ffff137224 */ /* 0x000fe200078e0015 */
[----:B--2---:R-:W-:Y:S01]  /*3dd60*/  STL.64 [R1+0x2e10], R24 ;  /* 0x002e101801007387 */ /* 0x004fe20000100a00 */
[----:B------:R-:W-:Y:S02]  /*3dd70*/  STL.64 [R1+0x2de0], R10 ;  /* 0x002de00a01007387 */ /* 0x000fe40000100a00 */
[----:B------:R0:W-:Y:S02]  /*3dd80*/  STL.64 [R1+0x2dd8], R8 ;  /* 0x002dd80801007387 */ /* 0x0001e40000100a00 */
[----:B0-----:R-:W2:Y:S01]  /*3dd90*/  LDL.LU R8, [R1+0x210] ;  /* 0x0002100001087983 */ /* 0x001ea20000300800 */
[----:B------:R-:W2:Y:S02]  /*3dda0*/  LDL.LU R9, [R1+0x214] ;  /* 0x0002140001097983 */ /* 0x000ea40000300800 */
[----:B------:R-:W2:Y:S02]  /*3ddb0*/  LDL.LU R10, [R1+0x218] ;  /* 0x00021800010a7983 */ /* 0x000ea40000300800 */
[----:B------:R-:W2:Y:S01]  /*3ddc0*/  LDL.LU R11, [R1+0x21c] ;  /* 0x00021c00010b7983 */ /* 0x000ea20000300800 */
[----:B------:R-:W-:Y:S01]  /*3ddd0*/  STL.64 [R1+0x2e50], R22 ;  /* 0x002e501601007387 */ /* 0x000fe20000100a00 */
[----:B------:R0:W-:Y:S02]  /*3dde0*/  STL.64 [R1+0x2e30], R18 ;  /* 0x002e301201007387 */ /* 0x0001e40000100a00 */
[----:B------:R-:W2:Y:S02]  /*3ddf0*/  LDL.LU R16, [R1+0x250] ;  /* 0x0002500001107983 */ /* 0x000ea40000300800 */
[----:B------:R-:W2:Y:S01]  /*3de00*/  LDL.LU R17, [R1+0x254] ;  /* 0x0002540001117983 */ /* 0x000ea20000300800 */
[----:B0-----:R-:W2:Y:S01]  /*3de10*/  LDL.LU R18, [R1+0x258] ;  /* 0x0002580001127983 */ /* 0x001ea20000300800 */
[----:B------:R-:W2:Y:S02]  /*3de20*/  LDL.LU R19, [R1+0x25c] ;  /* 0x00025c0001137983 */ /* 0x000ea40000300800 */
[----:B------:R-:W-:-:S02]  /*3de30*/  IMAD.MOV.U32 R22, RZ, RZ, R20 ;  /* 0x000000ffff167224 */ /* 0x000fc400078e0014 */
[----:B------:R-:W-:-:S05]  /*3de40*/  IMAD.MOV.U32 R23, RZ, RZ, R7 ;  /* 0x000000ffff177224 */ /* 0x000fca00078e0007 */
[----:B------:R-:W-:Y:S04]  /*3de50*/  STL.64 [R1+0x2e68], R22 ;  /* 0x002e681601007387 */ /* 0x000fe80000100a00 */
[----:B--2---:R-:W-:Y:S01]  /*3de60*/  STL.64 [R1+0x2e48], R18 ;  /* 0x002e481201007387 */ /* 0x004fe20000100a00 */
[----:B------:R0:W-:Y:S03]  /*3de70*/  STL.64 [R1+0x2e40], R16 ;  /* 0x002e401001007387 */ /* 0x0001e60000100a00 */
        /* <DEDUP_REMOVED lines=10> */
[----:B---3--:R-:W-:Y:S01]  /*3df20*/  IMAD.MOV.U32 R5, RZ, RZ, R26 ;  /* 0x000000ffff057224 */ /* 0x008fe200078e001a */
[----:B--2---:R-:W-:Y:S01]  /*3df30*/  STL.64 [R1+0x2e78], R18 ;  /* 0x002e781201007387 */ /* 0x004fe20000100a00 */
[----:B------:R0:W-:Y:S03]  /*3df40*/  STL.64 [R1+0x2e70], R16 ;  /* 0x002e701001007387 */ /* 0x0001e60000100a00 */
[----:B0-----:R-:W2:Y:S01]  /*3df50*/  LDL.LU R16, [R1+0x280] ;  /* 0x0002800001107983 */ /* 0x001ea20000300800 */
[----:B------:R-:W2:Y:S02]  /*3df60*/  LDL.LU R17, [R1+0x284] ;  /* 0x0002840001117983 */ /* 0x000ea40000300800 */
[----:B------:R-:W2:Y:S02]  /*3df70*/  LDL.LU R18, [R1+0x288] ;  /* 0x0002880001127983 */ /* 0x000ea40000300800 */
[----:B------:R-:W2:Y:S01]  /*3df80*/  LDL.LU R19, [R1+0x28c] ;  /* 0x00028c0001137983 */ /* 0x000ea20000300800 */
[----:B------:R-:W3:Y:S01]  /*3df90*/  LDL.LU R24, [R1+0x230] ;  /* 0x0002300001187983 */ /* 0x000ee20000300800 */
[----:B------:R-:W3:Y:S02]  /*3dfa0*/  LDL.LU R25, [R1+0x234] ;  /* 0x0002340001197983 */ /* 0x000ee40000300800 */
[----:B------:R-:W2:Y:S02]  /*3dfb0*/  LDL.LU R26, [R1+0x238] ;  /* 0x00023800011a7983 */ /* 0x000ea40000300800 */
[----:B------:R-:W2:Y:S02]  /*3dfc0*/  LDL.LU R27, [R1+0x23c] ;  /* 0x00023c00011b7983 */ /* 0x000ea40000300800 */
[----:B------:R-:W-:-:S02]  /*3dfd0*/  IMAD.MOV.U32 R22, RZ, RZ, R6 ;  /* 0x000000ffff167224 */ /* 0x000fc400078e0006 */
[----:B------:R-:W-:Y:S01]  /*3dfe0*/  IMAD.MOV.U32 R23, RZ, RZ, R2 ;  /* 0x000000ffff177224 */ /* 0x000fe200078e0002 */
[----:B--2---:R-:W-:Y:S01]  /*3dff0*/  STL.64 [R1+0x2e28], R26 ;  /* 0x002e281a01007387 */ /* 0x004fe20000100a00 */
[----:B---3--:R0:W-:Y:S03]  /*3e000*/  STL.64 [R1+0x2e20], R24 ;  /* 0x002e201801007387 */ /* 0x0081e60000100a00 */
[----:B0-----:R-:W2:Y:S01]  /*3e010*/  LDL.LU R24, [R1+0x240] ;  /* 0x0002400001187983 */ /* 0x001ea20000300800 */
[----:B------:R-:W2:Y:S02]  /*3e020*/  LDL.LU R25, [R1+0x244] ;  /* 0x0002440001197983 */ /* 0x000ea40000300800 */
[----:B------:R-:W2:Y:S02]  /*3e030*/  LDL.LU R26, [R1+0x248] ;  /* 0x00024800011a7983 */ /* 0x000ea40000300800 */
[----:B------:R-:W2:Y:S01]  /*3e040*/  LDL.LU R27, [R1+0x24c] ;  /* 0x00024c00011b7983 */ /* 0x000ea20000300800 */
[----:B------:R-:W-:Y:S01]  /*3e050*/  STL.64 [R1+0x2df8], R10 ;  /* 0x002df80a01007387 */ /* 0x000fe20000100a00 */
[----:B------:R0:W-:Y:S03]  /*3e060*/  STL.64 [R1+0x2df0], R8 ;  /* 0x002df00801007387 */ /* 0x0001e60000100a00 */
[----:B0-----:R-:W3:Y:S01]  /*3e070*/  LDL.LU R8, [R1+0x220] ;  /* 0x0002200001087983 */ /* 0x001ee20000300800 */
[----:B------:R-:W3:Y:S02]  /*3e080*/  LDL.LU R9, [R1+0x224] ;  /* 0x0002240001097983 */ /* 0x000ee40000300800 */
[----:B------:R-:W3:Y:S02]  /*3e090*/  LDL.LU R10, [R1+0x228] ;  /* 0x00022800010a7983 */ /* 0x000ee40000300800 */
[----:B------:R-:W3:Y:S01]  /*3e0a0*/  LDL.LU R11, [R1+0x22c] ;  /* 0x00022c00010b7983 */ /* 0x000ee20000300800 */
[----:B----4-:R0:W-:Y:S04]  /*3e0b0*/  STL.64 [R1+0x2d78], R4 ;  /* 0x002d780401007387 */ /* 0x0101e80000100a00 */
[----:B0-----:R-:W4:Y:S01]  /*3e0c0*/  LDL.LU R4, [R1+0x1c0] ;  /* 0x0001c00001047983 */ /* 0x001f220000300800 */
[----:B------:R-:W4:Y:S02]  /*3e0d0*/  LDL.LU R5, [R1+0x1c4] ;  /* 0x0001c40001057983 */ /* 0x000f240000300800 */
[----:B------:R-:W2:Y:S02]  /*3e0e0*/  LDL.LU R6, [R1+0x1c8] ;  /* 0x0001c80001067983 */ /* 0x000ea40000300800 */
[----:B------:R-:W2:Y:S01]  /*3e0f0*/  LDL.LU R7, [R1+0x1cc] ;  /* 0x0001cc0001077983 */ /* 0x000ea20000300800 */
[C---:B------:R-:W-:Y:S01]  /*3e100*/  HMMA.16816.F32 R20, R12.reuse, R22, R16 ;  /* 0x000000160c14723c */ /* 0x040fe20000001810 */
[----:B--2---:R-:W-:Y:S01]  /*3e110*/  STL.64 [R1+0x2d90], R6 ;  /* 0x002d900601007387 */ /* 0x004fe20000100a00 */
[----:B----4-:R0:W-:Y:S03]  /*3e120*/  STL.64 [R1+0x2d88], R4 ;  /* 0x002d880401007387 */ /* 0x0101e60000100a00 */
[----:B0-----:R-:W2:Y:S01]  /*3e130*/  LDL.LU R4, [R1+0x1d0] ;  /* 0x0001d00001047983 */ /* 0x001ea20000300800 */
[----:B------:R-:W2:Y:S02]  /*3e140*/  LDL.LU R5, [R1+0x1d4] ;  /* 0x0001d40001057983 */ /* 0x000ea40000300800 */
[----:B------:R-:W2:Y:S02]  /*3e150*/  LDL.LU R6, [R1+0x1d8] ;  /* 0x0001d80001067983 */ /* 0x000ea40000300800 */
[----:B------:R-:W2:Y:S01]  /*3e160*/  LDL.LU R7, [R1+0x1dc] ;  /* 0x0001dc0001077983 */ /* 0x000ea20000300800 */
[----:B------:R-:W4:Y:S01]  /*3e170*/  LDL.LU.64 R18, [R1+0x2e78] ;  /* 0x002e780001127983 */ /* 0x000f220000300a00 */
[----:B------:R-:W4:Y:S11]  /*3e180*/  LDL.LU.64 R16, [R1+0x2e70] ;  /* 0x002e700001107983 */ /* 0x000f360000300a00 */
[----:B------:R-:W-:Y:S02]  /*3e190*/  STL.64 [R1+0x2f0], R20 ;  /* 0x0002f01401007387 */ /* 0x000fe40000100a00 */
[----:B------:R0:W-:Y:S02]  /*3e1a0*/  STL.64 [R1+0x2f8], R22 ;  /* 0x0002f81601007387 */ /* 0x0001e40000100a00 */
        /* <DEDUP_REMOVED lines=13> */
[----:B------:R0:W-:Y:S02]  /*3e280*/  STL [R1+0x2d8], R22 ;  /* 0x0002d81601007387 */ /* 0x0001e40000100800 */
[----:B------:R-:W-:Y:S02]  /*3e290*/  IMAD.MOV.U32 R29, RZ, RZ, R23 ;  /* 0x000000ffff1d7224 */ /* 0x000fe400078e0017 */
[----:B0-----:R-:W4:Y:S03]  /*3e2a0*/  LDL.LU.64 R22, [R1+0x2e38] ;  /* 0x002e380001167983 */ /* 0x001f260000300a00 */
[----:B------:R-:W-:Y:S01]  /*3e2b0*/  STL [R1+0x2c88], R29 ;  /* 0x002c881d01007387 */ /* 0x000fe20000100800 */
[C---:B----4-:R-:W-:Y:S01]  /*3e2c0*/  HMMA.16816.F32 R20, R12.reuse, R22, R16 ;  /* 0x000000160c14723c */ /* 0x050fe20000001810 */
[----:B------:R-:W4:Y:S11]  /*3e2d0*/  LDL.LU.64 R18, [R1+0x2e30] ;  /* 0x002e300001127983 */ /* 0x000f360000300a00 */
[----:B------:R-:W-:Y:S11]  /*3e2e0*/  @!UPT UIADD3 URZ, URZ, URZ, URZ ;  /* 0x0000003f3f3ff290 */ /* 0x000ff6000fffe03f */
[----:B------:R0:W-:Y:S01]  /*3e2f0*/  STL.64 [R1+0x2c0], R20 ;  /* 0x0002c01401007387 */ /* 0x0001e20000100a00 */
[----:B------:R1:W-:Y:S03]  /*3e300*/  STL.64 [R1+0x2c8], R22 ;  /* 0x0002c81601007387 */ /* 0x0003e60000100a00 */
[----:B0-----:R-:W2:Y:S01]  /*3e310*/  LDL.LU R20, [R1+0x1b0] ;  /* 0x0001b00001147983 */ /* 0x001ea20000300800 */
[----:B------:R-:W2:Y:S02]  /*3e320*/  LDL.LU R21, [R1+0x1b4] ;  /* 0x0001b40001157983 */ /* 0x000ea40000300800 */
[----:B-1----:R-:W2:Y:S02]  /*3e330*/  LDL.LU R22, [R1+0x1b8] ;  /* 0x0001b80001167983 */ /* 0x002ea40000300800 */
[----:B------:R-:W2:Y:S01]  /*3e340*/  LDL.LU R23, [R1+0x1bc] ;  /* 0x0001bc0001177983 */ /* 0x000ea20000300800 */
[C---:B----4-:R-:W-:Y:S01]  /*3e350*/  HMMA.16816.F32 R16, R12.reuse, R18, R24 ;  /* 0x000000120c10723c */ /* 0x050fe20000001818 */
[----:B------:R-:W4:Y:S01]  /*3e360*/  LDL.LU.64 R26, [R1+0x2e28] ;  /* 0x002e2800011a7983 */ /* 0x000f220000300a00 */
[----:B------:R-:W4:Y:S11]  /*3e370*/  LDL.LU.64 R24, [R1+0x2e20] ;  /* 0x002e200001187983 */ /* 0x000f360000300a00 */
[----:B------:R-:W-:Y:S10]  /*3e380*/  @!UPT UIADD3 URZ, URZ, URZ, URZ ;  /* 0x0000003f3f3ff290 */ /* 0x000ff4000fffe03f */
[----:B------:R-:W-:Y:S01]  /*3e390*/  STL.64 [R1+0x2b0], R16 ;  /* 0x0002b01001007387 */ /* 0x000fe20000100a00 */
[----:B------:R0:W-:Y:S02]  /*3e3a0*/  STL [R1+0x2b8], R18 ;  /* 0x0002b81201007387 */ /* 0x0001e40000100800 */
[----:B------:R-:W-:Y:S02]  /*3e3b0*/  IMAD.MOV.U32 R29, RZ, RZ, R19 ;  /* 0x000000ffff1d7224 */ /* 0x000fe400078e0013 */
[----:B0-----:R-:W4:Y:S03]  /*3e3c0*/  LDL.LU.64 R18, [R1+0x2e18] ;  /* 0x002e180001127983 */ /* 0x001f260000300a00 */
[----:B------:R-:W-:Y:S01]  /*3e3d0*/  STL [R1+0x2c8c], R29 ;  /* 0x002c8c1d01007387 */ /* 0x000fe20000100800 */
[----:B----4-:R-:W-:Y:S01]  /*3e3e0*/  HMMA.16816.F32 R12, R12, R18, R24 ;  /* 0x000000120c0c723c */ /* 0x010fe20000001818 */
[----:B------:R-:W3:Y:S01]  /*3e3f0*/  LDL.LU.64 R24, [R1+0x2e10] ;  /* 0x002e100001187983 */ /* 0x000ee20000300a00 */
[----:B------:R-:W3:Y:S02]  /*3e400*/  LDL.LU.64 R18, [R1+0x2e08] ;  /* 0x002e080001127983 */ /* 0x000ee40000300a00 */
[----:B------:R-:W3:Y:S11]  /*3e410*/  LDL.LU.64 R16, [R1+0x2e00] ;  /* 0x002e000001107983 */ /* 0x000ef60000300a00 */
[----:B------:R-:W-:Y:S08]  /*3e420*/  @!UPT UIADD3 URZ, URZ, URZ, URZ ;  /* 0x0000003f3f3ff290 */ /* 0x000ff0000fffe03f */
[----:B------:R0:W-:Y:S01]  /*3e430*/  STL.64 [R1+0x290], R12 ;  /* 0x0002900c01007387 */ /* 0x0001e20000100a00 */
[----:B------:R-:W-:Y:S03]  /*3e440*/  STL.64 [R1+0x298], R14 ;  /* 0x0002980e01007387 */ /* 0x000fe60000100a00 */
[----:B0-----:R-:W4:Y:S01]  /*3e450*/  LDL.LU.64 R12, [R1+0x70] ;  /* 0x00007000010c7983 */ /* 0x001f220000300a00 */
[C---:B---3--:R-:W-:Y:S03]  /*3e460*/  HMMA.16816.F32 R24, R16.reuse, R24, R8 ;  /* 0x000000181018723c */ /* 0x048fe60000001808 */
[----:B------:R-:W3:Y:S01]  /*3e470*/  LDL.LU.64 R10, [R1+0x2df8] ;  /* 0x002df800010a7983 */ /* 0x000ee20000300a00 */
[----:B------:R-:W3:Y:S11]  /*3e480*/  LDL.LU.64 R8, [R1+0x2df0] ;  /* 0x002df00001087983 */ /* 0x000ef60000300a00 */
[----:B------:R-:W-:Y:S08]  /*3e490*/  @!UPT UIADD3 URZ, URZ, URZ, URZ ;  /* 0x0000003f3f3ff290 */ /* 0x000ff0000fffe03f */
[----:B------:R0:W-:Y:S01]  /*3e4a0*/  STL.64 [R1+0x280], R24 ;  /* 0x0002801801007387 */ /* 0x0001e20000100a00 */
[----:B------:R-:W-:Y:S03]  /*3e4b0*/  STL.64 [R1+0x288], R26 ;  /* 0x0002881a01007387 */ /* 0x000fe60000100a00 */
[----:B0-----:R-:W3:Y:S02]  /*3e4c0*/  LDL.LU.64 R24, [R1+0x2de8] ;  /* 0x002de80001187983 */ /* 0x001ee40000300a00 */
[C---:B---3--:R-:W-:Y:S01]  /*3e4d0*/  HMMA.16816.F32 R8, R16.reuse, R24, R8 ;  /* 0x000000181008723c */ /* 0x048fe20000001808 */
[----:B------:R-:W-:Y:S02]  /*3e4e0*/  IMAD.MOV.U32 R15, RZ, RZ, R24 ;  /* 0x000000ffff0f7224 */ /* 0x000fe400078e0018 */
[----:B------:R-:W-:Y:S11]  /*3e4f0*/  IMAD.MOV.U32 R14, RZ, RZ, R25 ;  /* 0x000000ffff0e7224 */ /* 0x000ff600078e0019 */
[----:B------:R-:W-:Y:S09]  /*3e500*/  @!UPT UIADD3 URZ, URZ, URZ, URZ ;  /* 0x0000003f3f3ff290 */ /* 0x000ff2000fffe03f */
[----:B------:R-:W-:Y:S01]  /*3e510*/  STL.64 [R1+0x270], R8 ;  /* 0x0002700801007387 */ /* 0x000fe20000100a00 */
[----:B------:R0:W-:Y:S03]  /*3e520*/  STL.64 [R1+0x278], R10 ;  /* 0x0002780a01007387 */ /* 0x0001e60000100a00 */
[----:B0-----:R-:W3:Y:S01]  /*3e530*/  LDL.LU.64 R10, [R1+0x2de0] ;  /* 0x002de000010a7983 */ /* 0x001ee20000300a00 */
[----:B------:R-:W3:Y:S02]  /*3e540*/  LDL.LU.64 R8, [R1+0x2dd8] ;  /* 0x002dd80001087983 */ /* 0x000ee40000300a00 */
[----:B------:R-:W3:Y:S02]  /*3e550*/  LDL.LU.64 R24, [R1+0x2dd0] ;  /* 0x002dd00001187983 */ /* 0x000ee40000300a00 */
[C---:B---3--:R-:W-:Y:S01]  /*3e560*/  HMMA.16816.F32 R24, R16.reuse, R24, R8 ;  /* 0x000000181018723c */ /* 0x048fe20000001808 */
[----:B------:R-:W3:Y:S01]  /*3e570*/  LDL.LU.64 R10, [R1+0x2dc8] ;  /* 0x002dc800010a7983 */ /* 0x000ee20000300a00 */
[----:B------:R-:W3:Y:S11]  /*3e580*/  LDL.LU.64 R8, [R1+0x2dc0] ;  /* 0x002dc00001087983 */ /* 0x000ef60000300a00 */
[----:B------:R-:W-:Y:S10]  /*3e590*/  @!UPT UIADD3 URZ, URZ, URZ, URZ ;  /* 0x0000003f3f3ff290 */ /* 0x000ff4000fffe03f */
[----:B------:R-:W-:Y:S01]  /*3e5a0*/  STL.64 [R1+0x260], R24 ;  /* 0x0002601801007387 */ /* 0x000fe20000100a00 */
[----:B------:R0:W-:Y:S03]  /*3e5b0*/  STL.64 [R1+0x268], R26 ;  /* 0x0002681a01007387 */ /* 0x0001e60000100a00 */
[----:B0-----:R-:W2:Y:S01]  /*3e5c0*/  LDL.LU R27, [R1+0x2db8] ;  /* 0x002db800011b7983 */ /* 0x001ea20000300800 */
[----:B------:R-:W3:Y:S02]  /*3e5d0*/  LDL.LU.64 R24, [R1+0x2db0] ;  /* 0x002db00001187983 */ /* 0x000ee40000300a00 */
[C---:B---3--:R-:W-:Y:S11]  /*3e5e0*/  HMMA.16816.F32 R8, R16.reuse, R24, R8 ;  /* 0x000000181008723c */ /* 0x048ff60000001808 */
[----:B------:R-:W-:Y:S11]  /*3e5f0*/  @!UPT UIADD3 URZ, URZ, URZ, URZ ;  /* 0x0000003f3f3ff290 */ /* 0x000ff6000fffe03f */
[----:B------:R-:W-:Y:S01]  /*3e600*/  @!UPT UIADD3 URZ, URZ, URZ, URZ ;  /* 0x0000003f3f3ff290 */ /* 0x000fe2000fffe03f */
[----:B------:R-:W-:Y:S01]  /*3e610*/  STL.64 [R1+0x250], R8 ;  /* 0x0002500801007387 */ /* 0x000fe20000100a00 */
[----:B------:R0:W-:Y:S03]  /*3e620*/  STL.64 [R1+0x258], R10 ;  /* 0x0002580a01007387 */ /* 0x0001e60000100a00 */
[----:B0-----:R-:W4:Y:S01]  /*3e630*/  LDL.LU.64 R10, [R1+0x2da8] ;  /* 0x002da800010a7983 */ /* 0x001f220000300a00 */
[----:B------:R-:W4:Y:S02]  /*3e640*/  LDL.LU.64 R8, [R1+0x2da0] ;  /* 0x002da00001087983 */ /* 0x000f240000300a00 */
[C---:B----4-:R-:W-:Y:S11]  /*3e650*/  HMMA.16816.F32 R8, R16.reuse, R12, R8 ;  /* 0x0000000c1008723c */ /* 0x050ff60000001808 */
[----:B------:R-:W-:Y:S11]  /*3e660*/  @!UPT UIADD3 URZ, URZ, URZ, URZ ;  /* 0x0000003f3f3ff290 */ /* 0x000ff6000fffe03f */
[----:B------:R-:W-:Y:S01]  /*3e670*/  @!UPT UIADD3 URZ, URZ, URZ, URZ ;  /* 0x0000003f3f3ff290 */ /* 0x000fe2000fffe03f */
[----:B------:R0:W-:Y:S01]  /*3e680*/  STL.64 [R1+0x240], R8 ;  /* 0x0002400801007387 */ /* 0x0001e20000100a00 */
[----:B------:R2:W-:Y:S03]  /*3e690*/  STL.64 [R1+0x248], R10 ;  /* 0x0002480a01007387 */ /* 0x0005e60000100a00 */
[----:B0-----:R-:W2:Y:S01]  /*3e6a0*/  LDL.LU.64 R8, [R1+0x2d98] ;  /* 0x002d980001087983 */ /* 0x001ea20000300a00 */
[----:B------:R-:W-:Y:S02]  /*3e6b0*/  STL.64 [R1+0x2d40], R12 ;  /* 0x002d400c01007387 */ /* 0x000fe40000100a00 */
[----:B------:R-:W3:Y:S01]  /*3e6c0*/  LDL R29, [R1+0x15dc] ;  /* 0x0015dc00011d7983 */ /* 0x000ee20000100800 */
[----:B--2---:R-:W-:Y:S01]  /*3e6d0*/  HMMA.16816.F32 R8, R16, R8, R4 ;  /* 0x000000081008723c */ /* 0x004fe20000001804 */
[----:B------:R-:W2:Y:S01]  /*3e6e0*/  LDL.LU.64 R6, [R1+0x2d90] ;  /* 0x002d900001067983 */ /* 0x000ea20000300a00 */
[----:B------:R-:W2:Y:S11]  /*3e6f0*/  LDL.LU.64 R4, [R1+0x2d88] ;  /* 0x002d880001047983 */ /* 0x000eb60000300a00 */
[----:B------:R-:W-:Y:S10]  /*3e700*/  @!UPT UIADD3 URZ, URZ, URZ, URZ ;  /* 0x0000003f3f3ff290 */ /* 0x000ff4000fffe03f */
[----:B------:R0:W-:Y:S04]  /*3e710*/  STL.64 [R1+0x230], R8 ;  /* 0x0002300801007387 */ /* 0x0001e80000100a00 */
[----:B0-----:R-:W2:Y:S01]  /*3e720*/  LDL.LU.64 R8, [R1+0x2d80] ;  /* 0x002d800001087983 */ /* 0x001ea20000300a00 */
[----:B------:R-:W-:Y:S02]  /*3e730*/  IMAD.MOV.U32 R26, RZ, RZ, R11 ;  /* 0x000000ffff1a7224 */ /* 0x000fe400078e000b */
[----:B------:R-:W-:-:S03]  /*3e740*/  IMAD.MOV.U32 R2, RZ, RZ, R10 ;  /* 0x000000ffff027224 */ /* 0x000fc600078e000a */
[----:B------:R-:W-:Y:S02]  /*3e750*/  STL [R1+0x2bc8], R26 ;  /* 0x002bc81a01007387 */ /* 0x000fe40000100800 */
[----:B------:R-:W-:Y:S01]  /*3e760*/  STL [R1+0x2bc4], R2 ;  /* 0x002bc40201007387 */ /* 0x000fe20000100800 */
[----:B--2---:R-:W-:Y:S11]  /*3e770*/  HMMA.16816.F32 R4, R16, R8, R4 ;  /* 0x000000081004723c */ /* 0x004ff60000001804 */
[----:B------:R-:W-:Y:S11]  /*3e780*/  @!UPT UIADD3 URZ, URZ, URZ, URZ ;  /* 0x0000003f3f3ff290 */ /* 0x000ff6000fffe03f */
[----:B------:R-:W-:Y:S01]  /*3e790*/  @!UPT UIADD3 URZ, URZ, URZ, URZ ;  /* 0x0000003f3f3ff290 */ /* 0x000fe2000fffe03f */
[----:B------:R0:W-:Y:S01]  /*3e7a0*/  STL.64 [R1+0x220], R4 ;  /* 0x0002200401007387 */ /* 0x0001e20000100a00 */
[----:B------:R1:W-:Y:S03]  /*3e7b0*/  STL.64 [R1+0x228], R6 ;  /* 0x0002280601007387 */ /* 0x0003e60000100a00 */
[----:B0-----:R-:W2:Y:S01]  /*3e7c0*/  LDL.LU.64 R4, [R1+0x2d78] ;  /* 0x002d780001047983 */ /* 0x001ea20000300a00 */
[----:B-1----:R-:W-:Y:S02]  /*3e7d0*/  IMAD.MOV.U32 R7, RZ, RZ, R8 ;  /* 0x000000ffff077224 */ /* 0x002fe400078e0008 */
[----:B------:R-:W4:Y:S02]  /*3e7e0*/  LDL.64 R12, [R1+0x20] ;  /* 0x00002000010c7983 */ /* 0x000f240000100a00 */
[----:B------:R-:W-:Y:S01]  /*3e7f0*/  IMAD.MOV.U32 R6, RZ, RZ, R9 ;  /* 0x000000ffff067224 */ /* 0x000fe200078e0009 */
[----:B------:R-:W2:Y:S01]  /*3e800*/  LDL.LU R8, [R1+0x1a0] ;  /* 0x0001a00001087983 */ /* 0x000ea20000300800 */
[----:B------:R-:W2:Y:S02]  /*3e810*/  LDL.LU R9, [R1+0x1a4] ;  /* 0x0001a40001097983 */ /* 0x000ea40000300800 */
[----:B------:R-:W2:Y:S02]  /*3e820*/  LDL.LU R10, [R1+0x1a8] ;  /* 0x0001a800010a7983 */ /* 0x000ea40000300800 */
[----:B------:R-:W-:-:S02]  /*3e830*/  IMAD.MOV.U32 R11, RZ, RZ, R27 ;  /* 0x000000ffff0b7224 */ /* 0x000fc400078e001b */
[----:B------:R-:W3:Y:S04]  /*3e840*/  LDL.LU R27, [R1+0x2d70] ;  /* 0x002d7000011b7983 */ /* 0x000ee80000300800 */
[----:B--2---:R-:W-:Y:S01]  /*3e850*/  STL.64 [R1+0x2cd0], R10 ;  /* 0x002cd00a01007387 */ /* 0x004fe20000100a00 */
[----:B------:R0:W-:Y:S03]  /*3e860*/  STL.64 [R1+0x2cc8], R8 ;  /* 0x002cc80801007387 */ /* 0x0001e60000100a00 */
[----:B0-----:R-:W2:Y:S01]  /*3e870*/  LDL.LU.64 R8, [R1] ;  /* 0x0000000001087983 */ /* 0x001ea20000300a00 */
[----:B------:R-:W-:Y:S03]  /*3e880*/  HMMA.16816.F32 R16, R16, R4, R20 ;  /* 0x000000041010723c */ /* 0x000fe60000001814 */
[----:B--2---:R-:W-:Y:S01]  /*3e890*/  STL.64 [R1+0x2d48], R8 ;  /* 0x002d480801007387 */ /* 0x004fe20000100a00 */
[----:B------:R-:W2:Y:S02]  /*3e8a0*/  LDL.LU.64 R22, [R1+0x2d68] ;  /* 0x002d680001167983 */ /* 0x000ea40000300a00 */
[----:B------:R-:W2:Y:S11]  /*3e8b0*/  LDL.LU.64 R20, [R1+0x2d60] ;  /* 0x002d600001147983 */ /* 0x000eb60000300a00 */
[----:B------:R-:W-:Y:S06]  /*3e8c0*/  @!UPT UIADD3 URZ, URZ, URZ, URZ ;  /* 0x0000003f3f3ff290 */ /* 0x000fec000fffe03f */
[----:B------:R-:W-:Y:S01]  /*3e8d0*/  STL.64 [R1+0x210], R16 ;  /* 0x0002101001007387 */ /* 0x000fe20000100a00 */
[----:B------:R0:W-:Y:S02]  /*3e8e0*/  STL.64 [R1+0x2d18], R4 ;  /* 0x002d180401007387 */ /* 0x0001e40000100a00 */
[----:B0-----:R-:W-:Y:S02]  /*3e8f0*/  IMAD.MOV.U32 R4, RZ, RZ, R7 ;  /* 0x000000ffff047224 */ /* 0x001fe400078e0007 */
[----:B------:R-:W-:-:S05]  /*3e900*/  IMAD.MOV.U32 R5, RZ, RZ, R6 ;  /* 0x000000ffff057224 */ /* 0x000fca00078e0006 */
        /* <DEDUP_REMOVED lines=11> */
[----:B------:R-:W2:Y:S01]  /*3e9c0*/  LDL.LU.64 R16, [R1+0x60] ;  /* 0x0000600001107983 */ /* 0x000ea20000300a00 */
[----:B------:R-:W-:-:S02]  /*3e9d0*/  IMAD.MOV.U32 R26, RZ, RZ, R18 ;  /* 0x000000ffff1a7224 */ /* 0x000fc400078e0012 */
[----:B------:R-:W-:Y:S01]  /*3e9e0*/  IMAD.MOV.U32 R2, RZ, RZ, R19 ;  /* 0x000000ffff027224 */ /* 0x000fe200078e0013 */
[----:B--2---:R0:W-:Y:S04]  /*3e9f0*/  STL.64 [R1+0x2d38], R16 ;  /* 0x002d381001007387 */ /* 0x0041e80000100a00 */
[----:B0-----:R-:W2:Y:S01]  /*3ea00*/  LDL.LU R16, [R1+0x190] ;  /* 0x0001900001107983 */ /* 0x001ea20000300800 */
[----:B------:R-:W2:Y:S02]  /*3ea10*/  LDL.LU R17, [R1+0x194] ;  /* 0x0001940001117983 */ /* 0x000ea40000300800 */
[----:B------:R-:W2:Y:S02]  /*3ea20*/  LDL.LU R18, [R1+0x198] ;  /* 0x0001980001127983 */ /* 0x000ea40000300800 */
[----:B------:R-:W2:Y:S02]  /*3ea30*/  LDL.LU R19, [R1+0x19c] ;  /* 0x00019c0001137983 */ /* 0x000ea40000300800 */
[----:B------:R-:W-:-:S02]  /*3ea40*/  IMAD.MOV.U32 R8, RZ, RZ, R15 ;  /* 0x000000ffff087224 */ /* 0x000fc400078e000f */
[----:B------:R-:W-:-:S07]  /*3ea50*/  IMAD.MOV.U32 R9, RZ, RZ, R14 ;  /* 0x000000ffff097224 */ /* 0x000fce00078e000e */
[C---:B------:R-:W-:Y:S01]  /*3ea60*/  HMMA.16816.F32 R8, R20.reuse, R8, R4 ;  /* 0x000000081408723c */ /* 0x040fe20000001804 */
[----:B------:R4:W-:Y:S01]  /*3ea70*/  STL [R1+0x2bd0], R2 ;  /* 0x002bd00201007387 */ /* 0x0009e20000100800 */
[----:B------:R0:W-:Y:S02]  /*3ea80*/  STL [R1+0x2bcc], R26 ;  /* 0x002bcc1a01007387 */ /* 0x0001e40000100800 */
[----:B----4-:R-:W-:Y:S02]  /*3ea90*/  IMAD.MOV.U32 R2, RZ, RZ, R13 ;  /* 0x000000ffff027224 */ /* 0x010fe400078e000d */
[----:B0-----:R-:W-:Y:S02]  /*3eaa0*/  IMAD.MOV.U32 R26, RZ, RZ, R12 ;  /* 0x000000ffff1a7224 */ /* 0x001fe400078e000c */
[C---:B--2---:R-:W-:Y:S11]  /*3eab0*/  HMMA.16816.F32 R16, R20.reuse, R12, R16 ;  /* 0x0000000c1410723c */ /* 0x044ff60000001810 */
[----:B------:R-:W-:Y:S11]  /*3eac0*/  @!UPT UIADD3 URZ, URZ, URZ, URZ ;  /* 0x0000003f3f3ff290 */ /* 0x000ff6000fffe03f */
[----:B------:R-:W-:Y:S01]  /*3ead0*/  @!UPT UIADD3 URZ, URZ, URZ, URZ ;  /* 0x0000003f3f3ff290 */ /* 0x000fe2000fffe03f */
[----:B------:R0:W-:Y:S01]  /*3eae0*/  STL.64 [R1+0x1f0], R16 ;  /* 0x0001f01001007387 */ /* 0x0001e20000100a00 */
[----:B------:R1:W-:Y:S02]  /*3eaf0*/  STL.64 [R1+0x1f8], R18 ;  /* 0x0001f81201007387 */ /* 0x0003e40000100a00 */
[----:B------:R-:W2:Y:S02]  /*3eb00*/  LDL.LU R12, [R1+0x150] ;  /* 0x00015000010c7983 */ /* 0x000ea40000300800 */
[----:B------:R-:W2:Y:S01]  /*3eb10*/  LDL.LU R13, [R1+0x154] ;  /* 0x00015400010d7983 */ /* 0x000ea20000300800 */
[----:B------:R-:W2:Y:S01]  /*3eb20*/  LDL.LU R14, [R1+0x158] ;  /* 0x00015800010e7983 */ /* 0x000ea20000300800 */
[----:B------:R-:W2:Y:S03]  /*3eb30*/  LDL.LU R15, [R1+0x15c] ;  /* 0x00015c00010f7983 */ /* 0x000ea60000300800 */
[----:B0-----:R-:W4:Y:S01]  /*3eb40*/  LDL.LU R16, [R1+0x130] ;  /* 0x0001300001107983 */ /* 0x001f220000300800 */
[----:B------:R-:W4:Y:S02]  /*3eb50*/  LDL.LU R17, [R1+0x134] ;  /* 0x0001340001117983 */ /* 0x000f240000300800 */
[----:B-1----:R-:W4:Y:S02]  /*3eb60*/  LDL.LU R18, [R1+0x138] ;  /* 0x0001380001127983 */ /* 0x002f240000300800 */
[----:B------:R-:W4:Y:S01]  /*3eb70*/  LDL.LU R19, [R1+0x13c] ;  /* 0x00013c0001137983 */ /* 0x000f220000300800 */
[----:B------:R-:W2:Y:S01]  /*3eb80*/  LDL.LU.64 R6, [R1+0x2d58] ;  /* 0x002d580001067983 */ /* 0x000ea20000300a00 */
[----:B------:R-:W2:Y:S02]  /*3eb90*/  LDL.LU.64 R4, [R1+0x2d50] ;  /* 0x002d500001047983 */ /* 0x000ea40000300a00 */
[----:B------:R0:W-:Y:S02]  /*3eba0*/  STL.64 [R1+0x1e0], R8 ;  /* 0x0001e00801007387 */ /* 0x0001e40000100a00 */
[----:B------:R-:W-:Y:S01]  /*3ebb0*/  STL.64 [R1+0x1e8], R10 ;  /* 0x0001e80a01007387 */ /* 0x000fe20000100a00 */
[----:B0-----:R-:W2:Y:S02]  /*3ebc0*/  LDL.LU.64 R8, [R1+0x2d48] ;  /* 0x002d480001087983 */ /* 0x001ea40000300a00 */
[C---:B--2---:R-:W-:Y:S11]  /*3ebd0*/  HMMA.16816.F32 R4, R20.reuse, R8, R4 ;  /* 0x000000081404723c */ /* 0x044ff60000001804 */
[----:B------:R-:W-:Y:S11]  /*3ebe0*/  @!UPT UIADD3 URZ, URZ, URZ, URZ ;  /* 0x0000003f3f3ff290 */ /* 0x000ff6000fffe03f */
[----:B------:R-:W-:Y:S01]  /*3ebf0*/  @!UPT UIADD3 URZ, URZ, URZ, URZ ;  /* 0x0000003f3f3ff290 */ /* 0x000fe2000fffe03f */
[----:B------:R0:W-:Y:S01]  /*3ec00*/  STL.64 [R1+0x1d0], R4 ;  /* 0x0001d00401007387 */ /* 0x0001e20000100a00 */
[----:B------:R1:W-:Y:S03]  /*3ec10*/  STL.64 [R1+0x1d8], R6 ;  /* 0x0001d80601007387 */ /* 0x0003e60000100a00 */
[----:B0-----:R-:W2:Y:S01]  /*3ec20*/  LDL.LU R4, [R1+0x120] ;  /* 0x0001200001047983 */ /* 0x001ea20000300800 */
[----:B------:R-:W2:Y:S02]  /*3ec30*/  LDL.LU R5, [R1+0x124] ;  /* 0x0001240001057983 */ /* 0x000ea40000300800 */
[----:B-1----:R-:W2:Y:S02]  /*3ec40*/  LDL.LU R6, [R1+0x128] ;  /* 0x0001280001067983 */ /* 0x002ea40000300800 */
[----:B------:R-:W2:Y:S01]  /*3ec50*/  LDL.LU R7, [R1+0x12c] ;  /* 0x00012c0001077983 */ /* 0x000ea20000300800 */
[----:B------:R0:W-:Y:S04]  /*3ec60*/  STL.64 [R1+0x2cd8], R8 ;  /* 0x002cd80801007387 */ /* 0x0001e80000100a00 */
[----:B0-----:R-:W2:Y:S01]  /*3ec70*/  LDL.LU R8, [R1+0x140] ;  /* 0x0001400001087983 */ /* 0x001ea20000300800 */
[----:B------:R-:W2:Y:S02]  /*3ec80*/  LDL.LU R9, [R1+0x144] ;  /* 0x0001440001097983 */ /* 0x000ea40000300800 */
[----:B------:R-:W2:Y:S02]  /*3ec90*/  LDL.LU R10, [R1+0x148] ;  /* 0x00014800010a7983 */ /* 0x000ea40000300800 */
[----:B------:R-:W2:Y:S01]  /*3eca0*/  LDL.LU R11, [R1+0x14c] ;  /* 0x00014c00010b7983 */ /* 0x000ea20000300800 */
[----:B------:R-:W-:Y:S01]  /*3ecb0*/  HMMA.16816.F32 R12, R20, R24, R12 ;  /* 0x00000018140c723c */ /* 0x000fe2000000180c */
[----:B--2---:R-:W-:Y:S01]  /*3ecc0*/  STL.64 [R1+0x2cf0], R10 ;  /* 0x002cf00a01007387 */ /* 0x004fe20000100a00 */
[----:B------:R0:W-:Y:S02]  /*3ecd0*/  STL.64 [R1+0x2ce8], R8 ;  /* 0x002ce80801007387 */ /* 0x0001e40000100a00 */
[----:B0-----:R-:W-:-:S02]  /*3ece0*/  IMAD.MOV.U32 R8, RZ, RZ, R26 ;  /* 0x000000ffff087224 */ /* 0x001fc400078e001a */
        /* <DEDUP_REMOVED lines=12> */
[----:B------:R0:W-:Y:S04]  /*3edb0*/  STL.64 [R1+0x1c0], R12 ;  /* 0x0001c00c01007387 */ /* 0x0001e80000100a00 */
[----:B0-----:R-:W4:Y:S01]  /*3edc0*/  LDL.LU.64 R12, [R1+0x2d40] ;  /* 0x002d4000010c7983 */ /* 0x001f220000300a00 */
[----:B------:R-:W-:-:S05]  /*3edd0*/  IMAD.MOV.U32 R2, RZ, RZ, R14 ;  /* 0x000000ffff027224 */ /* 0x000fca00078e000e */
[----:B------:R-:W-:Y:S01]  /*3ede0*/  STL [R1+0x2cb0], R2 ;  /* 0x002cb00201007387 */ /* 0x000fe20000100800 */
[C---:B----4-:R-:W-:Y:S11]  /*3edf0*/  HMMA.16816.F32 R16, R20.reuse, R12, R16 ;  /* 0x0000000c1410723c */ /* 0x050ff60000001810 */
[----:B------:R-:W-:Y:S11]  /*3ee00*/  @!UPT UIADD3 URZ, URZ, URZ, URZ ;  /* 0x0000003f3f3ff290 */ /* 0x000ff6000fffe03f */
[----:B------:R-:W-:Y:S01]  /*3ee10*/  @!UPT UIADD3 URZ, URZ, URZ, URZ ;  /* 0x0000003f3f3ff290 */ /* 0x000fe2000fffe03f */
[----:B------:R0:W-:Y:S01]  /*3ee20*/  STL.64 [R1+0x1b0], R16 ;  /* 0x0001b01001007387 */ /* 0x0001e20000100a00 */
[----:B------:R-:W-:Y:S03]  /*3ee30*/  STL.64 [R1+0x1b8], R18 ;  /* 0x0001b81201007387 */ /* 0x000fe60000100a00 */
[----:B0-----:R-:W4:Y:S01]  /*3ee40*/  LDL.LU.64 R16, [R1+0x2d38] ;  /* 0x002d380001107983 */ /* 0x001f220000300a00 */
[----:B------:R0:W-:Y:S03]  /*3ee50*/  STL.64 [R1+0x2ce0], R12 ;  /* 0x002ce00c01007387 */ /* 0x0001e60000100a00 */
[----:B0-----:R-:W2:Y:S01]  /*3ee60*/  LDL.64 R12, [R1+0x10] ;  /* 0x00001000010c7983 */ /* 0x001ea20000100a00 */
[C---:B----4-:R-:W-:Y:S03]  /*3ee70*/  HMMA.16816.F32 R4, R20.reuse, R16, R4 ;  /* 0x000000101404723c */ /* 0x050fe60000001804 */
[----:B--2---:R0:W-:Y:S04]  /*3ee80*/  STL.64 [R1+0x2cf8], R12 ;  /* 0x002cf80c01007387 */ /* 0x0041e80000100a00 */
[----:B0-----:R-:W2:Y:S01]  /*3ee90*/  LDL.LU R12, [R1+0x100] ;  /* 0x00010000010c7983 */ /* 0x001ea20000300800 */
[----:B------:R-:W2:Y:S02]  /*3eea0*/  LDL.LU R13, [R1+0x104] ;  /* 0x00010400010d7983 */ /* 0x000ea40000300800 */
[----:B------:R-:W2:Y:S11]  /*3eeb0*/  LDL.LU R14, [R1+0x108] ;  /* 0x00010800010e7983 */ /* 0x000eb60000300800 */
[----:B------:R-:W-:Y:S02]  /*3eec0*/  @!UPT UIADD3 URZ, URZ, URZ, URZ ;  /* 0x0000003f3f3ff290 */ /* 0x000fe4000fffe03f */
[----:B------:R0:W-:Y:S01]  /*3eed0*/  STL.64 [R1+0x170], R4 ;  /* 0x0001700401007387 */ /* 0x0001e20000100a00 */
[----:B------:R1:W-:Y:S04]  /*3eee0*/  STL.64 [R1+0x178], R6 ;  /* 0x0001780601007387 */ /* 0x0003e80000100a00 */
[----:B0-----:R-:W1:Y:S01]  /*3eef0*/  LDL.LU.64 R4, [R1+0x2d30] ;  /* 0x002d300001047983 */ /* 0x001e620000300a00 */
[----:B------:R-:W-:Y:S02]  /*3ef00*/  IMAD.MOV.U32 R26, RZ, RZ, R15 ;  /* 0x000000ffff1a7224 */ /* 0x000fe400078e000f */
[----:B---3--:R-:W-:Y:S01]  /*3ef10*/  IMAD.MOV.U32 R15, RZ, RZ, R27 ;  /* 0x000000ffff0f7224 */ /* 0x008fe200078e001b */
[C---:B-1----:R-:W-:Y:S01]  /*3ef20*/  HMMA.16816.F32 R4, R20.reuse, R4, R8 ;  /* 0x000000041404723c */ /* 0x042fe20000001808 */
[----:B------:R-:W3:Y:S01]  /*3ef30*/  LDL.LU.64 R10, [R1+0x2d28] ;  /* 0x002d2800010a7983 */ /* 0x000ee20000300a00 */
[----:B------:R-:W3:Y:S11]  /*3ef40*/  LDL.LU.64 R8, [R1+0x2d20] ;  /* 0x002d200001087983 */ /* 0x000ef60000300a00 */
[----:B------:R-:W-:Y:S10]  /*3ef50*/  @!UPT UIADD3 URZ, URZ, URZ, URZ ;  /* 0x0000003f3f3ff290 */ /* 0x000ff4000fffe03f */
[----:B------:R0:W-:Y:S01]  /*3ef60*/  STL [R1+0x164], R5 ;  /* 0x0001640501007387 */ /* 0x0001e20000100800 */
[----:B------:R1:W-:Y:S02]  /*3ef70*/  STL.64 [R1+0x168], R6 ;  /* 0x0001680601007387 */ /* 0x0003e40000100a00 */
[----:B------:R-:W-:Y:S02]  /*3ef80*/  IMAD.MOV.U32 R27, RZ, RZ, R4 ;  /* 0x000000ffff1b7224 */ /* 0x000fe400078e0004 */
[----:B0-----:R-:W3:Y:S02]  /*3ef90*/  LDL.LU.64 R4, [R1+0x2d18] ;  /* 0x002d180001047983 */ /* 0x001ee40000300a00 */
[----:B---3--:R-:W-:Y:S02]  /*3efa0*/  HMMA.16816.F32 R20, R20, R4, R8 ;  /* 0x000000041414723c */ /* 0x008fe40000001808 */
[----:B------:R-:W2:Y:S01]  /*3efb0*/  LDL.LU.64 R8, [R1+0x2d10] ;  /* 0x002d100001087983 */ /* 0x000ea20000300a00 */
[----:B-1----:R-:W2:Y:S02]  /*3efc0*/  LDL.LU.64 R6, [R1+0x2d08] ;  /* 0x002d080001067983 */ /* 0x002ea40000300a00 */
[----:B------:R-:W2:Y:S11]  /*3efd0*/  LDL.LU.64 R4, [R1+0x2d00] ;  /* 0x002d000001047983 */ /* 0x000eb60000300a00 */
[----:B------:R-:W-:Y:S07]  /*3efe0*/  @!UPT UIADD3 URZ, URZ, URZ, URZ ;  /* 0x0000003f3f3ff290 */ /* 0x000fee000fffe03f */
[----:B------:R0:W-:Y:S01]  /*3eff0*/  STL.64 [R1+0x150], R20 ;  /* 0x0001501401007387 */ /* 0x0001e20000100a00 */
[----:B------:R-:W-:Y:S03]  /*3f000*/  STL.64 [R1+0x158], R22 ;  /* 0x0001581601007387 */ /* 0x000fe60000100a00 */
[----:B0-----:R-:W3:Y:S01]  /*3f010*/  LDL.LU R20, [R1+0x180] ;  /* 0x0001800001147983 */ /* 0x001ee20000300800 */
[----:B------:R-:W3:Y:S01]  /*3f020*/  LDL.LU R21, [R1+0x184] ;  /* 0x0001840001157983 */ /* 0x000ee20000300800 */
[C---:B--2---:R-:W-:Y:S02]  /*3f030*/  HMMA.16816.F32 R8, R4.reuse, R8, R12 ;  /* 0x000000080408723c */ /* 0x044fe4000000180c */
[----:B------:R-:W2:Y:S11]  /*3f040*/  LDL.LU.64 R12, [R1+0x2cf8] ;  /* 0x002cf800010c7983 */ /* 0x000eb60000300a00 */
[----:B------:R-:W-:Y:S10]  /*3f050*/  @!UPT UIADD3 URZ, URZ, URZ, URZ ;  /* 0x0000003f3f3ff290 */ /* 0x000ff4000fffe03f */
[----:B------:R-:W-:Y:S01]  /*3f060*/  STL.64 [R1+0x120], R8 ;  /* 0x0001200801007387 */ /* 0x000fe20000100a00 */
[----:B------:R0:W-:Y:S03]  /*3f070*/  STL.64 [R1+0x128], R10 ;  /* 0x0001280a01007387 */ /* 0x0001e60000100a00 */
[----:B0-----:R-:W4:Y:S01]  /*3f080*/  LDL.LU.64 R10, [R1+0x2cf0] ;  /* 0x002cf000010a7983 */ /* 0x001f220000300a00 */
[----:B------:R-:W4:Y:S02]  /*3f090*/  LDL.LU.64 R8, [R1+0x2ce8] ;  /* 0x002ce80001087983 */ /* 0x000f240000300a00 */
[----:B--2---:R-:W-:Y:S01]  /*3f0a0*/  IMAD.MOV.U32 R2, RZ, RZ, R13 ;  /* 0x000000ffff027224 */ /* 0x004fe200078e000d */
[----:B----4-:R-:W-:Y:S01]  /*3f0b0*/  HMMA.16816.F32 R8, R4, R12, R8 ;  /* 0x0000000c0408723c */ /* 0x010fe20000001808 */
[----:B------:R-:W2:Y:S11]  /*3f0c0*/  LDL.LU.64 R12, [R1+0x2ce0] ;  /* 0x002ce000010c7983 */ /* 0x000eb60000300a00 */
[----:B------:R-:W-:Y:S11]  /*3f0d0*/  @!UPT UIADD3 URZ, URZ, URZ, URZ ;  /* 0x0000003f3f3ff290 */ /* 0x000ff6000fffe03f */
[----:B------:R0:W-:Y:S04]  /*3f0e0*/  STL.64 [R1+0x110], R8 ;  /* 0x0001100801007387 */ /* 0x0001e80000100a00 */
[----:B0-----:R-:W3:Y:S01]  /*3f0f0*/  LDL.LU.64 R8, [R1+0x2cd8] ;  /* 0x002cd80001087983 */ /* 0x001ee20000300a00 */
[----:B------:R-:W-:Y:S02]  /*3f100*/  IMAD.MOV.U32 R22, RZ, RZ, R3 ;  /* 0x000000ffff167224 */ /* 0x000fe400078e0003 */
[----:B------:R-:W-:Y:S02]  /*3f110*/  IMAD.MOV.U32 R23, RZ, RZ, R0 ;  /* 0x000000ffff177224 */ /* 0x000fe400078e0000 */
[----:B------:R-:W-:Y:S02]  /*3f120*/  IMAD.MOV.U32 R3, RZ, RZ, R10 ;  /* 0x000000ffff037224 */ /* 0x000fe400078e000a */
[----:B------:R-:W-:-:S03]  /*3f130*/  IMAD.MOV.U32 R0, RZ, RZ, R11 ;  /* 0x000000ffff007224 */ /* 0x000fc600078e000b */
[C---:B---3--:R-:W-:Y:S11]  /*3f140*/  HMMA.16816.F32 R20, R4.reuse, R8, R20 ;  /* 0x000000080414723c */ /* 0x048ff60000001814 */
[----:B------:R-:W-:Y:S11]  /*3f150*/  @!UPT UIADD3 URZ, URZ, URZ, URZ ;  /* 0x0000003f3f3ff290 */ /* 0x000ff6000fffe03f */
[----:B------:R-:W-:Y:S01]  /*3f160*/  @!UPT UIADD3 URZ, URZ, URZ, URZ ;  /* 0x0000003f3f3ff290 */ /* 0x000fe2000fffe03f */
[----:B------:R0:W-:Y:S01]  /*3f170*/  STL.64 [R1+0x100], R20 ;  /* 0x0001001401007387 */ /* 0x0001e20000100a00 */
[----:B------:R-:W-:Y:S02]  /*3f180*/  STL.64 [R1+0x108], R22 ;  /* 0x0001081601007387 */ /* 0x000fe40000100a00 */
[----:B------:R-:W3:Y:S02]  /*3f190*/  LDL.LU.64 R10, [R1+0x2cd0] ;  /* 0x002cd000010a7983 */ /* 0x000ee40000300a00 */
[----:B0-----:R-:W-:Y:S02]  /*3f1a0*/  IMAD.MOV.U32 R21, RZ, RZ, R8 ;  /* 0x000000ffff157224 */ /* 0x001fe400078e0008 */
[----:B------:R-:W-:Y:S02]  /*3f1b0*/  IMAD.MOV.U32 R20, RZ, RZ, R9 ;  /* 0x000000ffff147224 */ /* 0x000fe400078e0009 */
[----:B------:R-:W3:Y:S03]  /*3f1c0*/  LDL.LU.64 R8, [R1+0x2cc8] ;  /* 0x002cc80001087983 */ /* 0x000ee60000300a00 */
[----:B------:R0:W-:Y:S02]  /*3f1d0*/  STL.64 [R1+0x2cb8], R20 ;  /* 0x002cb81401007387 */ /* 0x0001e40000100a00 */
[----:B0-----:R-:W4:Y:S01]  /*3f1e0*/  LDL.LU R20, [R1+0x310] ;  /* 0x0003100001147983 */ /* 0x001f220000300800 */
[----:B------:R-:W4:Y:S02]  /*3f1f0*/  LDL.LU R21, [R1+0x314] ;  /* 0x0003140001157983 */ /* 0x000f240000300800 */
[----:B------:R-:W4:Y:S02]  /*3f200*/  LDL.LU R22, [R1+0x318] ;  /* 0x0003180001167983 */ /* 0x000f240000300800 */
[----:B------:R-:W4:Y:S01]  /*3f210*/  LDL.LU R23, [R1+0x31c] ;  /* 0x00031c0001177983 */ /* 0x000f220000300800 */
[----:B------:R-:W-:Y:S01]  /*3f220*/  STL.64 [R1+0x2c58], R26 ;  /* 0x002c581a01007387 */ /* 0x000fe20000100a00 */
[----:B------:R0:W-:Y:S01]  /*3f230*/  STL.64 [R1+0x2c50], R24 ;  /* 0x002c501801007387 */ /* 0x0001e20000100a00 */
[----:B---3--:R-:W-:Y:S11]  /*3f240*/  HMMA.16816.F32 R8, R4, R24, R8 ;  /* 0x000000180408723c */ /* 0x008ff60000001808 */
[----:B------:R-:W-:Y:S11]  /*3f250*/  @!UPT UIADD3 URZ, URZ, URZ, URZ ;  /* 0x0000003f3f3ff290 */ /* 0x000ff6000fffe03f */
[----:B------:R-:W-:Y:S01]  /*3f260*/  @!UPT UIADD3 URZ, URZ, URZ, URZ ;  /* 0x0000003f3f3ff290 */ /* 0x000fe2000fffe03f */
[----:B------:R-:W-:Y:S01]  /*3f270*/  STL.64 [R1+0xd0], R8 ;  /* 0x0000d00801007387 */ /* 0x000fe20000100a00 */
[----:B------:R-:W-:Y:S02]  /*3f280*/  STL.64 [R1+0xd8], R10 ;  /* 0x0000d80a01007387 */ /* 0x000fe40000100a00 */
[----:B------:R-:W1:Y:S04]  /*3f290*/  LDSM.16.MT88.4 R8, [R29+0x6080] ;  /* 0x006080001d08783b */ /* 0x000e680000004200 */
[----:B0-----:R-:W3:Y:S01]  /*3f2a0*/  LDL.LU.64 R24, [R1+0xe0] ;  /* 0x0000e00001187983 */ /* 0x001ee20000300a00 */
[----:B-1----:R-:W-:Y:S01]  /*3f2b0*/  STL.64 [R1+0x2c98], R10 ;  /* 0x002c980a01007387 */ /* 0x002fe20000100a00 */
[----:B------:R0:W-:Y:S02]  /*3f2c0*/  STL.64 [R1+0x2c90], R8 ;  /* 0x002c900801007387 */ /* 0x0001e40000100a00 */
[----:B0-----:R-:W-:-:S02]  /*3f2d0*/  IMAD.MOV.U32 R8, RZ, RZ, R28 ;  /* 0x000000ffff087224 */ /* 0x001fc400078e001c */
[----:B------:R-:W2:Y:S01]  /*3f2e0*/  LDL.LU R28, [R1+0x2cc0] ;  /* 0x002cc000011c7983 */ /* 0x000ea20000300800 */
[----:B------:R-:W2:Y:S02]  /*3f2f0*/  LDL.LU R9, [R1+0x2a4] ;  /* 0x0002a40001097983 */ /* 0x000ea40000300800 */
[----:B------:R-:W2:Y:S02]  /*3f300*/  LDL.LU R10, [R1+0x2a8] ;  /* 0x0002a800010a7983 */ /* 0x000ea40000300800 */
[----:B------:R-:W2:Y:S02]  /*3f310*/  LDL.LU R11, [R1+0x2ac] ;  /* 0x0002ac00010b7983 */ /* 0x000ea40000300800 */
[C---:B--2---:R-:W-:Y:S11]  /*3f320*/  HMMA.16816.F32 R8, R4.reuse, R12, R8 ;  /* 0x0000000c0408723c */ /* 0x044ff60000001808 */
[----:B------:R-:W-:Y:S11]  /*3f330*/  @!UPT UIADD3 URZ, URZ, URZ, URZ ;  /* 0x0000003f3f3ff290 */ /* 0x000ff6000fffe03f */
[----:B------:R-:W-:Y:S01]  /*3f340*/  @!UPT UIADD3 URZ, URZ, URZ, URZ ;  /* 0x0000003f3f3ff290 */ /* 0x000fe2000fffe03f */
[----:B------:R0:W-:Y:S02]  /*3f350*/  STL.64 [R1+0xc0], R8 ;  /* 0x0000c00801007387 */ /* 0x0001e40000100a00 */
[----:B0-----:R-:W-:Y:S02]  /*3f360*/  IMAD.MOV.U32 R9, RZ, RZ, R12 ;  /* 0x000000ffff097224 */ /* 0x001fe400078e000c */
[----:B------:R-:W-:Y:S02]  /*3f370*/  IMAD.MOV.U32 R8, RZ, RZ, R13 ;  /* 0x000000ffff087224 */ /* 0x000fe400078e000d */
[----:B------:R-:W0:Y:S04]  /*3f380*/  LDSM.16.MT88.4 R12, [R28+0x7000] ;  /* 0x007000001c0c783b */ /* 0x000e280000004200 */
[----:B------:R-:W-:Y:S04]  /*3f390*/  STL.64 [R1+0xc8], R10 ;  /* 0x0000c80a01007387 */ /* 0x000fe80000100a00 */
[----:B0-----:R-:W-:Y:S01]  /*3f3a0*/  STL.64 [R1+0x2bf0], R14 ;  /* 0x002bf00e01007387 */ /* 0x001fe20000100a00 */
[----:B------:R0:W-:Y:S03]  /*3f3b0*/  STL.64 [R1+0x2be8], R12 ;  /* 0x002be80c01007387 */ /* 0x0001e60000100a00 */
[----:B0-----:R-:W3:Y:S01]  /*3f3c0*/  LDL.LU R12, [R1+0x340] ;  /* 0x00034000010c7983 */ /* 0x001ee20000300800 */
[----:B------:R-:W3:Y:S02]  /*3f3d0*/  LDL.LU R13, [R1+0x344] ;  /* 0x00034400010d7983 */ /* 0x000ee40000300800 */
[----:B------:R-:W3:Y:S02]  /*3f3e0*/  LDL.LU R14, [R1+0x348] ;  /* 0x00034800010e7983 */ /* 0x000ee40000300800 */
[----:B------:R-:W3:Y:S01]  /*3f3f0*/  LDL.LU R15, [R1+0x34c] ;  /* 0x00034c00010f7983 */ /* 0x000ee20000300800 */
[----:B----4-:R-:W-:Y:S01]  /*3f400*/  HMMA.16816.F32 R20, R4, R16, R20 ;  /* 0x000000100414723c */ /* 0x010fe20000001814 */
[----:B------:R-:W-:-:S02]  /*3f410*/  IMAD.MOV.U32 R11, RZ, RZ, R16 ;  /* 0x000000ffff0b7224 */ /* 0x000fc400078e0010 */
[----:B------:R-:W-:Y:S02]  /*3f420*/  IMAD.MOV.U32 R10, RZ, RZ, R17 ;  /* 0x000000ffff0a7224 */ /* 0x000fe400078e0011 */
[----:B------:R-:W0:Y:S11]  /*3f430*/  LDSM.16.MT88.4 R16, [R28+0x7080] ;  /* 0x007080001c10783b */ /* 0x000e360000004200 */
[----:B------:R-:W-:Y:S07]  /*3f440*/  @!UPT UIADD3 URZ, URZ, URZ, URZ ;  /* 0x0000003f3f3ff290 */ /* 0x000fee000fffe03f */
[----:B------:R1:W-:Y:S01]  /*3f450*/  STL.64 [R1+0xb0], R20 ;  /* 0x0000b01401007387 */ /* 0x0003e20000100a00 */
[----:B------:R-:W-:Y:S03]  /*3f460*/  STL.64 [R1+0xb8], R22 ;  /* 0x0000b81601007387 */ /* 0x000fe60000100a00 */
[----:B-1----:R-:W2:Y:S04]  /*3f470*/  LDL.LU.64 R20, [R1+0x2cb8] ;  /* 0x002cb80001147983 */ /* 0x002ea80000300a00 */
[----:B0-----:R-:W-:Y:S01]  /*3f480*/  STL.64 [R1+0x2b68], R18 ;  /* 0x002b681201007387 */ /* 0x001fe20000100a00 */
[----:B------:R-:W-:Y:S02]  /*3f490*/  STL.64 [R1+0x2b60], R16 ;  /* 0x002b601001007387 */ /* 0x000fe40000100a00 */
[----:B------:R-:W-:Y:S01]  /*3f4a0*/  STL [R1+0x2a80], R28 ;  /* 0x002a801c01007387 */ /* 0x000fe20000100800 */
[----:B---3--:R-:W-:Y:S11]  /*3f4b0*/  HMMA.16816.F32 R12, R4, R24, R12 ;  /* 0x00000018040c723c */ /* 0x008ff6000000180c */
[----:B------:R-:W-:Y:S11]  /*3f4c0*/  @!UPT UIADD3 URZ, URZ, URZ, URZ ;  /* 0x0000003f3f3ff290 */ /* 0x000ff6000fffe03f */
[----:B------:R-:W-:Y:S01]  /*3f4d0*/  @!UPT UIADD3 URZ, URZ, URZ, URZ ;  /* 0x0000003f3f3ff290 */ /* 0x000fe2000fffe03f */
[----:B------:R0:W-:Y:S01]  /*3f4e0*/  STL.64 [R1+0xa0], R12 ;  /* 0x0000a00c01007387 */ /* 0x0001e20000100a00 */
[----:B------:R1:W-:Y:S03]  /*3f4f0*/  STL.64 [R1+0xa8], R14 ;  /* 0x0000a80e01007387 */ /* 0x0003e60000100a00 */
[----:B0-----:R-:W3:Y:S01]  /*3f500*/  LDL.LU R12, [R1+0x290] ;  /* 0x00029000010c7983 */ /* 0x001ee20000300800 */
[----:B------:R-:W3:Y:S02]  /*3f510*/  LDL.LU R13, [R1+0x294] ;  /* 0x00029400010d7983 */ /* 0x000ee40000300800 */
[----:B-1----:R-:W4:Y:S02]  /*3f520*/  LDL.LU R14, [R1+0x298] ;  /* 0x00029800010e7983 */ /* 0x002f240000300800 */
[----:B------:R-:W4:Y:S02]  /*3f530*/  LDL.LU R15, [R1+0x29c] ;  /* 0x00029c00010f7983 */ /* 0x000f240000300800 */
[----:B------:R-:W-:-:S02]  /*3f540*/  IMAD.MOV.U32 R17, RZ, RZ, R24 ;  /* 0x000000ffff117224 */ /* 0x000fc400078e0018 */
[----:B------:R-:W-:Y:S01]  /*3f550*/  IMAD.MOV.U32 R16, RZ, RZ, R25 ;  /* 0x000000ffff107224 */ /* 0x000fe200078e0019 */
[----:B----4-:R-:W-:Y:S01]  /*3f560*/  STL.64 [R1+0x2c00], R14 ;  /* 0x002c000e01007387 */ /* 0x010fe20000100a00 */
[----:B---3--:R0:W-:Y:S02]  /*3f570*/  STL.64 [R1+0x2bf8], R12 ;  /* 0x002bf80c01007387 */ /* 0x0081e40000100a00 */
[----:B0-----:R-:W-:Y:S02]  /*3f580*/  IMAD.MOV.U32 R12, RZ, RZ, R17 ;  /* 0x000000ffff0c7224 */ /* 0x001fe400078e0011 */
[----:B------:R-:W-:-:S05]  /*3f590*/  IMAD.MOV.U32 R13, RZ, RZ, R16 ;  /* 0x000000ffff0d7224 */ /* 0x000fca00078e0010 */
[----:B------:R0:W-:Y:S01]  /*3f5a0*/  STL.64 [R1+0x2c18], R12 ;  /* 0x002c180c01007387 */ /* 0x0001e20000100a00 */
[----:B------:R-:W3:Y:S02]  /*3f5b0*/  LDL.LU R16, [R1+0x260] ;  /* 0x0002600001107983 */ /* 0x000ee40000300800 */
[----:B------:R-:W3:Y:S02]  /*3f5c0*/  LDL.LU R17, [R1+0x264] ;  /* 0x0002640001117983 */ /* 0x000ee40000300800 */
[----:B------:R-:W4:Y:S01]  /*3f5d0*/  LDL.LU R18, [R1+0x268] ;  /* 0x0002680001127983 */ /* 0x000f220000300800 */
[----:B------:R-:W4:Y:S01]  /*3f5e0*/  LDL.LU R19, [R1+0x26c] ;  /* 0x00026c0001137983 */ /* 0x000f220000300800 */
[----:B0-----:R-:W-:Y:S02]  /*3f5f0*/  IMAD.MOV.U32 R12, RZ, RZ, R11 ;  /* 0x000000ffff0c7224 */ /* 0x001fe400078e000b */
[----:B------:R-:W-:-:S05]  /*3f600*/  IMAD.MOV.U32 R13, RZ, RZ, R10 ;  /* 0x000000ffff0d7224 */ /* 0x000fca00078e000a */
[----:B------:R0:W-:Y:S02]  /*3f610*/  STL.64 [R1+0x2c30], R12 ;  /* 0x002c300c01007387 */ /* 0x0001e40000100a00 */
[----:B0-----:R-:W-:Y:S02]  /*3f620*/  IMAD.MOV.U32 R12, RZ, RZ, R9 ;  /* 0x000000ffff0c7224 */ /* 0x001fe400078e0009 */
[----:B------:R-:W-:-:S05]  /*3f630*/  IMAD.MOV.U32 R13, RZ, RZ, R8 ;  /* 0x000000ffff0d7224 */ /* 0x000fca00078e0008 */
[----:B------:R0:W-:Y:S04]  /*3f640*/  STL.64 [R1+0x2c48], R12 ;  /* 0x002c480c01007387 */ /* 0x0001e80000100a00 */
[----:B0-----:R-:W3:Y:S01]  /*3f650*/  LDL.LU R12, [R1+0x2e0] ;  /* 0x0002e000010c7983 */ /* 0x001ee20000300800 */
[----:B------:R-:W3:Y:S02]  /*3f660*/  LDL.LU R13, [R1+0x2e4] ;  /* 0x0002e400010d7983 */ /* 0x000ee40000300800 */
[----:B------:R-:W3:Y:S02]  /*3f670*/  LDL.LU R14, [R1+0x2e8] ;  /* 0x0002e800010e7983 */ /* 0x000ee40000300800 */
[----:B------:R-:W3:Y:S02]  /*3f680*/  LDL.LU R15, [R1+0x2ec] ;  /* 0x0002ec00010f7983 */ /* 0x000ee40000300800 */
[----:B--2---:R-:W-:-:S02]  /*3f690*/  IMAD.MOV.U32 R24, RZ, RZ, R21 ;  /* 0x000000ffff187224 */ /* 0x004fc400078e0015 */
[----:B------:R-:W-:Y:S01]  /*3f6a0*/  IMAD.MOV.U32 R25, RZ, RZ, R20 ;  /* 0x000000ffff197224 */ /* 0x000fe200078e0014 */
[----:B------:R-:W2:Y:S04]  /*3f6b0*/  LDL R8, [R1+0xf0] ;  /* 0x0000f00001087983 */ /* 0x000ea80000100800 */
[----:B------:R-:W2:Y:S04]  /*3f6c0*/  LDL R9, [R1+0xf4] ;  /* 0x0000f40001097983 */ /* 0x000ea80000100800 */
[----:B------:R-:W0:Y:S04]  /*3f6d0*/  LDSM.16.MT88.4 R20, [R29+0x7000] ;  /* 0x007000001d14783b */ /* 0x000e280000004200 */
[----:B---3--:R-:W-:Y:S01]  /*3f6e0*/  STL.64 [R1+0x2c68], R14 ;  /* 0x002c680e01007387 */ /* 0x008fe20000100a00 */
[----:B------:R1:W-:Y:S02]  /*3f6f0*/  STL.64 [R1+0x2c60], R12 ;  /* 0x002c600c01007387 */ /* 0x0003e40000100a00 */
[----:B------:R3:W-:Y:S01]  /*3f700*/  STL.64 [R1+0x2c70], R24 ;  /* 0x002c701801007387 */ /* 0x0007e20000100a00 */
[----:B-1----:R-:W2:Y:S01]  /*3f710*/  LDL.LU R12, [R1+0x2f0] ;  /* 0x0002f000010c7983 */ /* 0x002ea20000300800 */
[----:B------:R-:W2:Y:S02]  /*3f720*/  LDL.LU R13, [R1+0x2f4] ;  /* 0x0002f400010d7983 */ /* 0x000ea40000300800 */
[----:B------:R-:W2:Y:S02]  /*3f730*/  LDL.LU R14, [R1+0x2f8] ;  /* 0x0002f800010e7983 */ /* 0x000ea40000300800 */
[----:B------:R-:W2:Y:S02]  /*3f740*/  LDL.LU R15, [R1+0x2fc] ;  /* 0x0002fc00010f7983 */ /* 0x000ea40000300800 */
[----:B--2---:R-:W-:Y:S01]  /*3f750*/  STL.64 [R1+0x2c80], R14 ;  /* 0x002c800e01007387 */ /* 0x004fe20000100a00 */
[----:B------:R-:W-:Y:S02]  /*3f760*/  STL.64 [R1+0x2c78], R12 ;  /* 0x002c780c01007387 */ /* 0x000fe40000100a00 */
[----:B---3--:R-:W2:Y:S02]  /*3f770*/  LDL.LU R24, [R1+0x300] ;  /* 0x0003000001187983 */ /* 0x008ea40000300800 */
[----:B------:R-:W2:Y:S01]  /*3f780*/  LDL.LU R25, [R1+0x304] ;  /* 0x0003040001197983 */ /* 0x000ea20000300800 */
[----:B------:R-:W3:Y:S01]  /*3f790*/  LDL.LU R26, [R1+0x308] ;  /* 0x00030800011a7983 */ /* 0x000ee20000300800 */
[----:B------:R-:W3:Y:S03]  /*3f7a0*/  LDL.LU R27, [R1+0x30c] ;  /* 0x00030c00011b7983 */ /* 0x000ee60000300800 */
        /* <DEDUP_REMOVED lines=8> */
[----:B------:R-:W3:Y:S02]  /*3f830*/  LDL.LU R14, [R1+0x328] ;  /* 0x00032800010e7983 */ /* 0x000ee40000300800 */
[----:B------:R-:W3:Y:S01]  /*3f840*/  LDL.LU R15, [R1+0x32c] ;  /* 0x00032c00010f7983 */ /* 0x000ee20000300800 */
[----:B----4-:R-:W-:Y:S01]  /*3f850*/  STL.64 [R1+0x2be0], R18 ;  /* 0x002be01201007387 */ /* 0x010fe20000100a00 */
[----:B------:R1:W-:Y:S03]  /*3f860*/  STL.64 [R1+0x2bd8], R16 ;  /* 0x002bd81001007387 */ /* 0x0003e60000100a00 */
[----:B-1----:R-:W3:Y:S01]  /*3f870*/  LDL.LU.64 R16, [R1+0x20] ;  /* 0x0000200001107983 */ /* 0x002ee20000300a00 */
[----:B------:R-:W4:Y:S02]  /*3f880*/  LDL.64 R18, [R1+0x28] ;  /* 0x0000280001127983 */ /* 0x000f240000100a00 */
[----:B0-----:R-:W-:Y:S02]  /*3f890*/  STL.64 [R1+0x2ae8], R22 ;  /* 0x002ae81601007387 */ /* 0x001fe40000100a00 */
[----:B------:R0:W-:Y:S02]  /*3f8a0*/  STL.64 [R1+0x2ae0], R20 ;  /* 0x002ae01401007387 */ /* 0x0001e40000100a00 */
[----:B0-----:R-:W3:Y:S01]  /*3f8b0*/  LDL.LU R20, [R1+0x10] ;  /* 0x0000100001147983 */ /* 0x001ee20000300800 */
[----:B------:R-:W-:-:S02]  /*3f8c0*/  IMAD.MOV.U32 R21, RZ, RZ, R2 ;  /* 0x000000ffff157224 */ /* 0x000fc400078e0002 */
[----:B------:R-:W3:Y:S02]  /*3f8d0*/  LDL.LU R2, [R1+0x2cb0] ;  /* 0x002cb00001027983 */ /* 0x000ee40000300800 */
[----:B------:R-:W3:Y:S01]  /*3f8e0*/  LDL R22, [R1+0x18] ;  /* 0x0000180001167983 */ /* 0x000ee20000100800 */
[----:B------:R-:W3:Y:S01]  /*3f8f0*/  LDL R23, [R1+0x1c] ;  /* 0x00001c0001177983 */ /* 0x000ee20000100800 */
[----:B--2---:R-:W-:Y:S03]  /*3f900*/  HMMA.16816.F32 R4, R4, R8, R24 ;  /* 0x000000080404723c */ /* 0x004fe60000001818 */
[----:B------:R-:W2:Y:S01]  /*3f910*/  LDL.LU.64 R26, [R1+0x2ca8] ;  /* 0x002ca800011a7983 */ /* 0x000ea20000300a00 */
[----:B------:R-:W2:Y:S02]  /*3f920*/  LDL.LU.64 R24, [R1+0x2ca0] ;  /* 0x002ca00001187983 */ /* 0x000ea40000300a00 */
[----:B------:R-:W3:Y:S02]  /*3f930*/  LDL.LU.64 R10, [R1+0x2c98] ;  /* 0x002c9800010a7983 */ /* 0x000ee40000300a00 */
[----:B------:R-:W3:Y:S11]  /*3f940*/  LDL.LU.64 R8, [R1+0x2c90] ;  /* 0x002c900001087983 */ /* 0x000ef60000300a00 */
[----:B------:R-:W-:Y:S04]  /*3f950*/  @!UPT UIADD3 URZ, URZ, URZ, URZ ;  /* 0x0000003f3f3ff290 */ /* 0x000fe8000fffe03f */
[----:B------:R-:W-:Y:S01]  /*3f960*/  STL.64 [R1+0x90], R4 ;  /* 0x0000900401007387 */ /* 0x000fe20000100a00 */
[----:B------:R-:W-:Y:S02]  /*3f970*/  STL.64 [R1+0x98], R6 ;  /* 0x0000980601007387 */ /* 0x000fe40000100a00 */
[----:B------:R0:W1:Y:S02]  /*3f980*/  LDSM.16.MT88.4 R4, [R29+0x7080] ;  /* 0x007080001d04783b */ /* 0x0000640000004200 */
[----:B0-----:R-:W2:Y:S04]  /*3f990*/  LDL.LU R29, [R1+0x2c8c] ;  /* 0x002c8c00011d7983 */ /* 0x001ea80000300800 */
[----:B-1----:R-:W-:Y:S01]  /*3f9a0*/  STL.64 [R1+0x2a78], R6 ;  /* 0x002a780601007387 */ /* 0x002fe20000100a00 */
[----:B------:R0:W-:Y:S03]  /*3f9b0*/  STL.64 [R1+0x2a70], R4 ;  /* 0x002a700401007387 */ /* 0x0001e60000100a00 */
[----:B0-----:R-:W2:Y:S01]  /*3f9c0*/  LDL.LU.64 R4, [R1+0xf0] ;  /* 0x0000f00001047983 */ /* 0x001ea20000300a00 */
[----:B------:R-:W2:Y:S03]  /*3f9d0*/  LDL.LU.64 R6, [R1+0xf8] ;  /* 0x0000f80001067983 */ /* 0x000ea60000300a00 */
[----:B--2---:R-:W-:Y:S01]  /*3f9e0*/  STL.64 [R1+0x2c10], R6 ;  /* 0x002c100601007387 */ /* 0x004fe20000100a00 */
[----:B------:R0:W-:Y:S03]  /*3f9f0*/  STL.64 [R1+0x2c08], R4 ;  /* 0x002c080401007387 */ /* 0x0001e60000100a00 */
[----:B0-----:R-:W2:Y:S01]  /*3fa00*/  LDL.LU R4, [R1+0x2b0] ;  /* 0x0002b00001047983 */ /* 0x001ea20000300800 */
[----:B------:R-:W2:Y:S02]  /*3fa10*/  LDL.LU R5, [R1+0x2b4] ;  /* 0x0002b40001057983 */ /* 0x000ea40000300800 */
[----:B------:R-:W2:Y:S02]  /*3fa20*/  LDL.LU R6, [R1+0x2b8] ;  /* 0x0002b80001067983 */ /* 0x000ea40000300800 */
[----:B------:R-:W-:-:S02]  /*3fa30*/  IMAD.MOV.U32 R7, RZ, RZ, R29 ;  /* 0x000000ffff077224 */ /* 0x000fc400078e001d */
[----:B------:R-:W4:Y:S01]  /*3fa40*/  LDL.LU R29, [R1+0x2c88] ;  /* 0x002c8800011d7983 */ /* 0x000f220000300800 */
[C---:B---3--:R-:W-:Y:S08]  /*3fa50*/  HMMA.16816.F32 R12, R8.reuse, R16, R12 ;  /* 0x00000010080c723c */ /* 0x048ff0000000180c */
[C---:B------:R-:W-:Y:S01]  /*3fa60*/  HMMA.16816.F32 R24, R8.reuse, R20, R24 ;  /* 0x000000140818723c */ /* 0x040fe20000001818 */
[----:B--2---:R-:W-:Y:S01]  /*3fa70*/  STL.64 [R1+0x2c28], R6 ;  /* 0x002c280601007387 */ /* 0x004fe20000100a00 */
[----:B------:R0:W-:Y:S03]  /*3fa80*/  STL.64 [R1+0x2c20], R4 ;  /* 0x002c200401007387 */ /* 0x0001e60000100a00 */
[----:B0-----:R-:W2:Y:S01]  /*3fa90*/  LDL.LU R4, [R1+0x2c0] ;  /* 0x0002c00001047983 */ /* 0x001ea20000300800 */
[----:B------:R-:W2:Y:S02]  /*3faa0*/  LDL.LU R5, [R1+0x2c4] ;  /* 0x0002c40001057983 */ /* 0x000ea40000300800 */
[----:B------:R-:W3:Y:S02]  /*3fab0*/  LDL.LU R6, [R1+0x2c8] ;  /* 0x0002c80001067983 */ /* 0x000ee40000300800 */
[----:B------:R-:W3:Y:S02]  /*3fac0*/  LDL.LU R7, [R1+0x2cc] ;  /* 0x0002cc0001077983 */ /* 0x000ee40000300800 */
[----:B---3--:R-:W-:Y:S01]  /*3fad0*/  STL.64 [R1+0x2c40], R6 ;  /* 0x002c400601007387 */ /* 0x008fe20000100a00 */
[----:B--2---:R0:W-:Y:S03]  /*3fae0*/  STL.64 [R1+0x2c38], R4 ;  /* 0x002c380401007387 */ /* 0x0041e60000100a00 */
[----:B0-----:R-:W2:Y:S01]  /*3faf0*/  LDL.LU R4, [R1+0x2d0] ;  /* 0x0002d00001047983 */ /* 0x001ea20000300800 */
[----:B------:R-:W2:Y:S02]  /*3fb00*/  LDL.LU R5, [R1+0x2d4] ;  /* 0x0002d40001057983 */ /* 0x000ea40000300800 */
[----:B------:R-:W2:Y:S02]  /*3fb10*/  LDL.LU R6, [R1+0x2d8] ;  /* 0x0002d80001067983 */ /* 0x000ea40000300800 */
[----:B------:R-:W-:Y:S01]  /*3fb20*/  STL.64 [R1+0x80], R12 ;  /* 0x0000800c01007387 */ /* 0x000fe20000100a00 */
[----:B------:R0:W-:Y:S04]  /*3fb30*/  STL.64 [R1+0x88], R14 ;  /* 0x0000880e01007387 */ /* 0x0001e80000100a00 */
[----:B0-----:R-:W3:Y:S01]  /*3fb40*/  LDL.LU.64 R14, [R1+0x2c80] ;  /* 0x002c8000010e7983 */ /* 0x001ee20000300a00 */
[----:B------:R-:W3:Y:S02]  /*3fb50*/  LDL.LU.64 R12, [R1+0x2c78] ;  /* 0x002c7800010c7983 */ /* 0x000ee40000300a00 */
[----:B------:R0:W-:Y:S02]  /*3fb60*/  STL.64 [R1+0x50], R24 ;  /* 0x0000501801007387 */ /* 0x0001e40000100a00 */
[----:B------:R3:W-:Y:S01]  /*3fb70*/  STL.64 [R1+0x58], R26 ;  /* 0x0000581a01007387 */ /* 0x0007e20000100a00 */
[----:B0-----:R-:W3:Y:S01]  /*3fb80*/  LDL.LU.64 R24, [R1+0x2c70] ;  /* 0x002c700001187983 */ /* 0x001ee20000300a00 */
[----:B----4-:R-:W-:Y:S01]  /*3fb90*/  IMAD.MOV.U32 R7, RZ, RZ, R29 ;  /* 0x000000ffff077224 */ /* 0x010fe200078e001d */
[C---:B---3--:R-:W-:Y:S02]  /*3fba0*/  HMMA.16816.F32 R24, R8.reuse, R24, R12 ;  /* 0x000000180818723c */ /* 0x048fe4000000180c */
[----:B------:R-:W3:Y:S01]  /*3fbb0*/  LDL.LU.64 R14, [R1+0x2c68] ;  /* 0x002c6800010e7983 */ /* 0x000ee20000300a00 */
[----:B------:R-:W3:Y:S11]  /*3fbc0*/  LDL.LU.64 R12, [R1+0x2c60] ;  /* 0x002c6000010c7983 */ /* 0x000ef60000300a00 */
[----:B------:R-:W-:Y:S09]  /*3fbd0*/  @!UPT UIADD3 URZ, URZ, URZ, URZ ;  /* 0x0000003f3f3ff290 */ /* 0x000ff2000fffe03f */
[----:B------:R-:W-:Y:S01]  /*3fbe0*/  STL.64 [R1+0x40], R24 ;  /* 0x0000401801007387 */ /* 0x000fe20000100a00 */
[----:B------:R0:W-:Y:S02]  /*3fbf0*/  STL [R1+0x48], R26 ;  /* 0x0000481a01007387 */ /* 0x0001e40000100800 */
[----:B------:R-:W-:Y:S02]  /*3fc00*/  IMAD.MOV.U32 R29, RZ, RZ, R27 ;  /* 0x000000ffff1d7224 */ /* 0x000fe400078e001b */
[----:B0-----:R-:W4:Y:S01]  /*3fc10*/  LDL.LU.64 R26, [R1+0x2c58] ;  /* 0x002c5800011a7983 */ /* 0x001f220000300a00 */
[----:B------:R-:W3:Y:S02]  /*3fc20*/  LDL.LU.64 R24, [R1+0x2c50] ;  /* 0x002c500001187983 */ /* 0x000ee40000300a00 */
[C---:B---3--:R-:W-:Y:S11]  /*3fc30*/  HMMA.16816.F32 R12, R8.reuse, R24, R12 ;  /* 0x00000018080c723c */ /* 0x048ff6000000180c */
[----:B------:R-:W-:Y:S11]  /*3fc40*/  @!UPT UIADD3 URZ, URZ, URZ, URZ ;  /* 0x0000003f3f3ff290 */ /* 0x000ff6000fffe03f */
[----:B------:R-:W-:Y:S01]  /*3fc50*/  @!UPT UIADD3 URZ, URZ, URZ, URZ ;  /* 0x0000003f3f3ff290 */ /* 0x000fe2000fffe03f */
[----:B------:R0:W-:Y:S01]  /*3fc60*/  STL.64 [R1+0x30], R12 ;  /* 0x0000300c01007387 */ /* 0x0001e20000100a00 */
[----:B------:R2:W-:Y:S03]  /*3fc70*/  STL.64 [R1+0x38], R14 ;  /* 0x0000380e01007387 */ /* 0x0005e60000100a00 */
[----:B0-----:R-:W2:Y:S02]  /*3fc80*/  LDL.LU.64 R12, [R1+0x2c48] ;  /* 0x002c4800010c7983 */ /* 0x001ea40000300a00 */
[C---:B--2---:R-:W-:Y:S02]  /*3fc90*/  HMMA.16816.F32 R12, R8.reuse, R12, R4 ;  /* 0x0000000c080c723c */ /* 0x044fe40000001804 */
[----:B------:R-:W2:Y:S01]  /*3fca0*/  LDL.LU.64 R6, [R1+0x2c40] ;  /* 0x002c400001067983 */ /* 0x000ea20000300a00 */
[----:B------:R-:W2:Y:S11]  /*3fcb0*/  LDL.LU.64 R4, [R1+0x2c38] ;  /* 0x002c380001047983 */ /* 0x000eb60000300a00 */
[----:B------:R-:W-:Y:S09]  /*3fcc0*/  @!UPT UIADD3 URZ, URZ, URZ, URZ ;  /* 0x0000003f3f3ff290 */ /* 0x000ff2000fffe03f */
[----:B------:R0:W-:Y:S01]  /*3fcd0*/  STL.64 [R1+0x130], R12 ;  /* 0x0001300c01007387 */ /* 0x0001e20000100a00 */
[----:B------:R2:W-:Y:S03]  /*3fce0*/  STL [R1+0x138], R14 ;  /* 0x0001380e01007387 */ /* 0x0005e60000100800 */
[----:B0-----:R-:W2:Y:S01]  /*3fcf0*/  LDL.LU.64 R12, [R1+0x2c30] ;  /* 0x002c3000010c7983 */ /* 0x001ea20000300a00 */
[----:B------:R-:W-:Y:S02]  /*3fd00*/  IMAD.MOV.U32 R28, RZ, RZ, R15 ;  /* 0x000000ffff1c7224 */ /* 0x000fe400078e000f */
        /* <DEDUP_REMOVED lines=8> */
[----:B------:R-:W2:Y:S01]  /*3fd90*/  LDL.LU.64 R6, [R1+0x2c10] ;  /* 0x002c100001067983 */ /* 0x000ea20000300a00 */
[----:B------:R-:W3:Y:S11]  /*3fda0*/  LDL.LU.64 R4, [R1+0x2c08] ;  /* 0x002c080001047983 */ /* 0x000ef60000300a00 */
[----:B------:R-:W-:Y:S09]  /*3fdb0*/  @!UPT UIADD3 URZ, URZ, URZ, URZ ;  /* 0x0000003f3f3ff290 */ /* 0x000ff2000fffe03f */
[----:B------:R-:W-:Y:S01]  /*3fdc0*/  STL.64 [R1+0x180], R12 ;  /* 0x0001800c01007387 */ /* 0x000fe20000100a00 */
[----:B------:R0:W-:Y:S03]  /*3fdd0*/  STL.64 [R1+0x188], R14 ;  /* 0x0001880e01007387 */ /* 0x0001e60000100a00 */
[----:B0-----:R-:W3:Y:S01]  /*3fde0*/  LDL.LU.64 R14, [R1+0x2c00] ;  /* 0x002c0000010e7983 */ /* 0x001ee20000300a00 */
[----:B------:R-:W3:Y:S02]  /*3fdf0*/  LDL.LU.64 R12, [R1+0x2bf8] ;  /* 0x002bf800010c7983 */ /* 0x000ee40000300a00 */
[----:B---3--:R-:W-:Y:S01]  /*3fe00*/  HMMA.16816.F32 R8, R8, R4, R12 ;  /* 0x000000040808723c */ /* 0x008fe2000000180c */
[----:B------:R-:W3:Y:S01]  /*3fe10*/  LDL.LU.64 R14, [R1+0x2bf0] ;  /* 0x002bf000010e7983 */ /* 0x000ee20000300a00 */
[----:B------:R-:W3:Y:S11]  /*3fe20*/  LDL.LU.64 R12, [R1+0x2be8] ;  /* 0x002be800010c7983 */ /* 0x000ef60000300a00 */
[----:B------:R-:W-:Y:S10]  /*3fe30*/  @!UPT UIADD3 URZ, URZ, URZ, URZ ;  /* 0x0000003f3f3ff290 */ /* 0x000ff4000fffe03f */
[----:B------:R0:W-:Y:S01]  /*3fe40*/  STL.64 [R1+0x190], R8 ;  /* 0x0001900801007387 */ /* 0x0001e20000100a00 */
[----:B------:R1:W-:Y:S03]  /*3fe50*/  STL.64 [R1+0x198], R10 ;  /* 0x0001980a01007387 */ /* 0x0003e60000100a00 */
[----:B0-----:R-:W3:Y:S01]  /*3fe60*/  LDL.LU R8, [R1+0x270] ;  /* 0x0002700001087983 */ /* 0x001ee20000300800 */
[----:B------:R-:W3:Y:S02]  /*3fe70*/  LDL.LU R9, [R1+0x274] ;  /* 0x0002740001097983 */ /* 0x000ee40000300800 */
[----:B-1----:R-:W3:Y:S02]  /*3fe80*/  LDL.LU R10, [R1+0x278] ;  /* 0x00027800010a7983 */ /* 0x002ee40000300800 */
[----:B------:R-:W3:Y:S01]  /*3fe90*/  LDL.LU R11, [R1+0x27c] ;  /* 0x00027c00010b7983 */ /* 0x000ee20000300800 */
[----:B--2---:R0:W-:Y:S01]  /*3fea0*/  STL.64 [R1+0x2ba0], R6 ;  /* 0x002ba00601007387 */ /* 0x0041e20000100a00 */
[----:B------:R-:W2:Y:S02]  /*3feb0*/  LDL.LU R4, [R1+0x280] ;  /* 0x0002800001047983 */ /* 0x000ea40000300800 */
[----:B------:R-:W2:Y:S01]  /*3fec0*/  LDL.LU R5, [R1+0x284] ;  /* 0x0002840001057983 */ /* 0x000ea20000300800 */
[----:B0-----:R-:W2:Y:S01]  /*3fed0*/  LDL.LU R6, [R1+0x288] ;  /* 0x0002880001067983 */ /* 0x001ea20000300800 */
[----:B------:R-:W2:Y:S01]  /*3fee0*/  LDL.LU R7, [R1+0x28c] ;  /* 0x00028c0001077983 */ /* 0x000ea20000300800 */
[C---:B---3--:R-:W-:Y:S08]  /*3fef0*/  HMMA.16816.F32 R8, R12.reuse, R22, R8 ;  /* 0x000000160c08723c */ /* 0x048ff00000001808 */
[----:B--2---:R-:W-:Y:S11]  /*3ff00*/  HMMA.16816.F32 R4, R12, R18, R4 ;  /* 0x000000120c04723c */ /* 0x004ff60000001804 */
[----:B------:R-:W-:Y:S11]  /*3ff10*/  @!UPT UIADD3 URZ, URZ, URZ, URZ ;  /* 0x0000003f3f3ff290 */ /* 0x000ff6000fffe03f */
[----:B------:R-:W-:Y:S01]  /*3ff20*/  @!UPT UIADD3 URZ, URZ, URZ, URZ ;  /* 0x0000003f3f3ff290 */ /* 0x000fe2000fffe03f */
[----:B------:R0:W-:Y:S01]  /*3ff30*/  STL.64 [R1+0x200], R4 ;  /* 0x0002000401007387 */ /* 0x0001e20000100a00 */
[----:B------:R-:W-:Y:S02]  /*3ff40*/  STL.64 [R1+0x208], R6 ;  /* 0x0002080601007387 */ /* 0x000fe40000100a00 */
[----:B0-----:R-:W-:Y:S02]  /*3ff50*/  IMAD.MOV.U32 R5, RZ, RZ, R18 ;  /* 0x000000ffff057224 */ /* 0x001fe400078e0012 */
[----:B------:R-:W-:Y:S02]  /*3ff60*/  IMAD.MOV.U32 R4, RZ, RZ, R19 ;  /* 0x000000ffff047224 */ /* 0x000fe400078e0013 */
[----:B------:R-:W2:Y:S01]  /*3ff70*/  LDL.LU.64 R18, [R1+0x2be0] ;  /* 0x002be00001127983 */ /* 0x000ea20000300a00 */
[----:B------:R-:W2:Y:S02]  /*3ff80*/  LDL.LU.64 R16, [R1+0x2bd8] ;  /* 0x002bd80001107983 */ /* 0x000ea40000300a00 */
[----:B------:R-:W3:Y:S02]  /*3ff90*/  LDL.LU R20, [R1+0x1c0] ;  /* 0x0001c00001147983 */ /* 0x000ee40000300800 */
[----:B------:R-:W-:Y:S01]  /*3ffa0*/  STL.64 [R1+0x270], R8 ;  /* 0x0002700801007387 */ /* 0x000fe20000100a00 */
[----:B------:R-:W-:Y:S01]  /*3ffb0*/  STL.64 [R1+0x278], R10 ;  /* 0x0002780a01007387 */ /* 0x000fe20000100a00 */
[----:B------:R-:W3:Y:S02]  /*3ffc0*/  LDL.LU R21, [R1+0x1c4] ;  /* 0x0001c40001157983 */ /* 0x000ee40000300800 */
[----:B------:R-:W-:-:S02]  /*3ffd0*/  IMAD.MOV.U32 R22, RZ, RZ, R2 ;  /* 0x000000ffff167224 */ /* 0x000fc400078e0002 */
[----:B----4-:R-:W-:Y:S01]  /*3ffe0*/  IMAD.MOV.U32 R23, RZ, RZ, R26 ;  /* 0x000000ffff177224 */ /* 0x010fe200078e001a */
[----:B------:R-:W4:Y:S01]  /*3fff0*/  LDL.LU R2, [R1+0x2bd0] ;  /* 0x002bd00001027983 */ /* 0x000f220000300800 */
[----:B------:R-:W2:Y:S03]  /*40000*/  LDL.LU R26, [R1+0x2bcc] ;  /* 0x002bcc00011a7983 */ /* 0x000ea60000300800 */
[----:B------:R0:W-:Y:S04]  /*40010*/  STL.64 [R1+0x2b20], R22 ;  /* 0x002b201601007387 */ /* 0x0001e80000100a00 */
[----:B---3--:R-:W-:Y:S01]  /*40020*/  STL.64 [R1+0x2b18], R20 ;  /* 0x002b181401007387 */ /* 0x008fe20000100a00 */
[----:B0-----:R-:W2:Y:S02]  /*40030*/  LDL R22, [R1+0x8] ;  /* 0x0000080001167983 */ /* 0x001ea40000100800 */
[----:B------:R-:W2:Y:S02]  /*40040*/  LDL R23, [R1+0xc] ;  /* 0x00000c0001177983 */ /* 0x000ea40000100800 */
[----:B--2---:R-:W-:Y:S01]  /*40050*/  HMMA.16816.F32 R8, R12, R22, R16 ;  /* 0x000000160c08723c */ /* 0x004fe20000001810 */
[----:B------:R0:W-:Y:S04]  /*40060*/  STL.64 [R1+0x2b30], R22 ;  /* 0x002b301601007387 */ /* 0x0001e80000100a00 */
[----:B0-----:R-:W2:Y:S11]  /*40070*/  LDL.LU.64 R22, [R1+0x18] ;  /* 0x0000180001167983 */ /* 0x001eb60000300a00 */
[----:B------:R-:W-:Y:S07]  /*40080*/  @!UPT UIADD3 URZ, URZ, URZ, URZ ;  /* 0x0000003f3f3ff290 */ /* 0x000fee000fffe03f */
[----:B------:R-:W-:Y:S01]  /*40090*/  STL.64 [R1+0x280], R8 ;  /* 0x0002800801007387 */ /* 0x000fe20000100a00 */
[----:B------:R-:W-:Y:S03]  /*400a0*/  STL.64 [R1+0x288], R10 ;  /* 0x0002880a01007387 */ /* 0x000fe60000100a00 */
[----:B--2---:R0:W-:Y:S02]  /*400b0*/  STL.64 [R1+0x2b48], R22 ;  /* 0x002b481601007387 */ /* 0x0041e40000100a00 */
[----:B0-----:R-:W-:Y:S02]  /*400c0*/  IMAD.MOV.U32 R22, RZ, RZ, R5 ;  /* 0x000000ffff167224 */ /* 0x001fe400078e0005 */
[----:B------:R-:W-:-:S05]  /*400d0*/  IMAD.MOV.U32 R23, RZ, RZ, R4 ;  /* 0x000000ffff177224 */ /* 0x000fca00078e0004 */
[----:B------:R0:W-:Y:S01]  /*400e0*/  STL.64 [R1+0x2b70], R22 ;  /* 0x002b701601007387 */ /* 0x0001e20000100a00 */
[----:B------:R-:W2:Y:S02]  /*400f0*/  LDL.LU R16, [R1+0x210] ;  /* 0x0002100001107983 */ /* 0x000ea40000300800 */
[----:B------:R-:W2:Y:S02]  /*40100*/  LDL.LU R17, [R1+0x214] ;  /* 0x0002140001117983 */ /* 0x000ea40000300800 */
[----:B------:R-:W-:Y:S02]  /*40110*/  IMAD.MOV.U32 R18, RZ, RZ, R26 ;  /* 0x000000ffff127224 */ /* 0x000fe400078e001a */
[----:B----4-:R-:W-:Y:S01]  /*40120*/  IMAD.MOV.U32 R19, RZ, RZ, R2 ;  /* 0x000000ffff137224 */ /* 0x010fe200078e0002 */
[----:B------:R-:W3:Y:S01]  /*40130*/  LDL.LU R26, [R1+0x2bc8] ;  /* 0x002bc800011a7983 */ /* 0x000ee20000300800 */
[----:B------:R-:W4:Y:S03]  /*40140*/  LDL.LU R2, [R1+0x2bc4] ;  /* 0x002bc40001027983 */ /* 0x000f260000300800 */
[----:B------:R-:W-:Y:S04]  /*40150*/  STL.64 [R1+0x2b80], R18 ;  /* 0x002b801201007387 */ /* 0x000fe80000100a00 */
[----:B--2---:R1:W-:Y:S01]  /*40160*/  STL.64 [R1+0x2b78], R16 ;  /* 0x002b781001007387 */ /* 0x0043e20000100a00 */
[----:B0-----:R-:W2:Y:S02]  /*40170*/  LDL R22, [R1+0xe8] ;  /* 0x0000e80001167983 */ /* 0x001ea40000100800 */
[----:B------:R-:W2:Y:S02]  /*40180*/  LDL R23, [R1+0xec] ;  /* 0x0000ec0001177983 */ /* 0x000ea40000100800 */
[----:B--2---:R4:W-:Y:S01]  /*40190*/  STL.64 [R1+0x2b88], R22 ;  /* 0x002b881601007387 */ /* 0x0049e20000100a00 */
[----:B-1----:R-:W2:Y:S02]  /*401a0*/  LDL.LU R16, [R1+0x220] ;  /* 0x0002200001107983 */ /* 0x002ea40000300800 */
[----:B------:R-:W2:Y:S02]  /*401b0*/  LDL.LU R17, [R1+0x224] ;  /* 0x0002240001117983 */ /* 0x000ea40000300800 */
[----:B------:R-:W2:Y:S01]  /*401c0*/  LDL.LU R18, [R1+0x228] ;  /* 0x0002280001127983 */ /* 0x000ea20000300800 */
[----:B------:R-:W2:Y:S01]  /*401d0*/  LDL.LU R19, [R1+0x22c] ;  /* 0x00022c0001137983 */ /* 0x000ea20000300800 */
[----:B------:R-:W2:Y:S02]  /*401e0*/  LDL.LU R4, [R1+0x240] ;  /* 0x0002400001047983 */ /* 0x000ea40000300800 */
[----:B------:R-:W2:Y:S02]  /*401f0*/  LDL.LU R5, [R1+0x244] ;  /* 0x0002440001057983 */ /* 0x000ea40000300800 */
[----:B------:R-:W2:Y:S01]  /*40200*/  LDL.LU R6, [R1+0x248] ;  /* 0x0002480001067983 */ /* 0x000ea20000300800 */
[----:B------:R-:W2:Y:S01]  /*40210*/  LDL.LU R7, [R1+0x24c] ;  /* 0x00024c0001077983 */ /* 0x000ea20000300800 */
[----:B------:R-:W-:-:S02]  /*40220*/  IMAD.MOV.U32 R8, RZ, RZ, R27 ;  /* 0x000000ffff087224 */ /* 0x000fc400078e001b */
[----:B----4-:R-:W-:Y:S02]  /*40230*/  IMAD.MOV.U32 R22, RZ, RZ, R2 ;  /* 0x000000ffff167224 */ /* 0x010fe400078e0002 */
[----:B---3--:R-:W-:Y:S01]  /*40240*/  IMAD.MOV.U32 R23, RZ, RZ, R26 ;  /* 0x000000ffff177224 */ /* 0x008fe200078e001a */
[----:B--2---:R-:W-:Y:S01]  /*40250*/  STL.64 [R1+0x2bb0], R6 ;  /* 0x002bb00601007387 */ /* 0x004fe20000100a00 */
[----:B------:R0:W-:Y:S03]  /*40260*/  STL.64 [R1+0x2ba8], R4 ;  /* 0x002ba80401007387 */ /* 0x0001e60000100a00 */
[----:B0-----:R-:W2:Y:S01]  /*40270*/  LDL.LU R4, [R1+0x250] ;  /* 0x0002500001047983 */ /* 0x001ea20000300800 */
[----:B------:R-:W2:Y:S02]  /*40280*/  LDL.LU R5, [R1+0x254] ;  /* 0x0002540001057983 */ /* 0x000ea40000300800 */
[----:B------:R-:W2:Y:S02]  /*40290*/  LDL.LU R6, [R1+0x258] ;  /* 0x0002580001067983 */ /* 0x000ea40000300800 */
[----:B------:R-:W2:Y:S01]  /*402a0*/  LDL.LU R7, [R1+0x25c] ;  /* 0x00025c0001077983 */ /* 0x000ea20000300800 */
[----:B------:R0:W-:Y:S01]  /*402b0*/  STL.64 [R1+0x2b98], R18 ;  /* 0x002b981201007387 */ /* 0x0001e20000100a00 */
[----:B------:R-:W-:Y:S03]  /*402c0*/  STL.64 [R1+0x2b90], R16 ;  /* 0x002b901001007387 */ /* 0x000fe60000100a00 */
[----:B0-----:R-:W3:Y:S01]  /*402d0*/  LDL.64 R18, [R1+0x78] ;  /* 0x0000780001127983 */ /* 0x001ee20000100a00 */
[----:B------:R-:W4:Y:S02]  /*402e0*/  LDL.LU R20, [R1+0x230] ;  /* 0x0002300001147983 */ /* 0x000f240000300800 */
[----:B------:R-:W4:Y:S02]  /*402f0*/  LDL.LU R21, [R1+0x234] ;  /* 0x0002340001157983 */ /* 0x000f240000300800 */
[----:B------:R-:W2:Y:S01]  /*40300*/  LDL.LU R2, [R1+0x2bc0] ;  /* 0x002bc00001027983 */ /* 0x000ea20000300800 */
[----:B------:R-:W2:Y:S01]  /*40310*/  LDL.LU R26, [R1+0x2bbc] ;  /* 0x002bbc00011a7983 */ /* 0x000ea20000300800 */
[----:B------:R-:W2:Y:S02]  /*40320*/  LDL.LU R27, [R1+0x2bb8] ;  /* 0x002bb800011b7983 */ /* 0x000ea40000300800 */
[----:B------:R-:W3:Y:S02]  /*40330*/  LDL.LU R9, [R1+0x164] ;  /* 0x0001640001097983 */ /* 0x000ee40000300800 */
[----:B------:R-:W3:Y:S01]  /*40340*/  LDL.LU R10, [R1+0x168] ;  /* 0x00016800010a7983 */ /* 0x000ee20000300800 */
[----:B------:R-:W3:Y:S01]  /*40350*/  LDL.LU R11, [R1+0x16c] ;  /* 0x00016c00010b7983 */ /* 0x000ee20000300800 */
[C---:B--2---:R-:W-:Y:S03]  /*40360*/  HMMA.16816.F32 R4, R12.reuse, R26, R4 ;  /* 0x0000001a0c04723c */ /* 0x044fe60000001804 */
[----:B---3--:R0:W-:Y:S01]  /*40370*/  STL.64 [R1+0x2b08], R10 ;  /* 0x002b080a01007387 */ /* 0x0081e20000100a00 */
[----:B------:R-:W-:Y:S03]  /*40380*/  STL.64 [R1+0x2b00], R8 ;  /* 0x002b000801007387 */ /* 0x000fe60000100a00 */
[----:B0-----:R-:W4:Y:S01]  /*40390*/  LDL R10, [R1+0x68] ;  /* 0x00006800010a7983 */ /* 0x001f220000100800 */
[----:B------:R-:W-:Y:S11]  /*403a0*/  IMAD.MOV.U32 R11, RZ, RZ, R2 ;  /* 0x000000ffff0b7224 */ /* 0x000ff600078e0002 */
[----:B------:R-:W-:Y:S04]  /*403b0*/  @!UPT UIADD3 URZ, URZ, URZ, URZ ;  /* 0x0000003f3f3ff290 */ /* 0x000fe8000fffe03f */
[----:B------:R-:W-:Y:S01]  /*403c0*/  STL.64 [R1+0x260], R4 ;  /* 0x0002600401007387 */ /* 0x000fe20000100a00 */
[----:B------:R0:W-:Y:S02]  /*403d0*/  STL [R1+0x268], R6 ;  /* 0x0002680601007387 */ /* 0x0001e40000100800 */
[----:B------:R-:W-:Y:S02]  /*403e0*/  IMAD.MOV.U32 R2, RZ, RZ, R7 ;  /* 0x000000ffff027224 */ /* 0x000fe400078e0007 */
[----:B0-----:R-:W2:Y:S01]  /*403f0*/  LDL.LU.64 R6, [R1+0x2bb0] ;  /* 0x002bb00001067983 */ /* 0x001ea20000300a00 */
[----:B------:R-:W2:Y:S02]  /*40400*/  LDL.LU.64 R4, [R1+0x2ba8] ;  /* 0x002ba80001047983 */ /* 0x000ea40000300a00 */
[----:B------:R0:W-:Y:S02]  /*40410*/  STL.64 [R1+0x2b28], R26 ;  /* 0x002b281a01007387 */ /* 0x0001e40000100a00 */
[----:B------:R-:W3:Y:S01]  /*40420*/  LDL.LU R24, [R1+0x1d0] ;  /* 0x0001d00001187983 */ /* 0x000ee20000300800 */
[----:B------:R-:W3:Y:S04]  /*40430*/  LDL.LU R25, [R1+0x1d4] ;  /* 0x0001d40001197983 */ /* 0x000ee80000300800 */
        /* <DEDUP_REMOVED lines=8> */
[C---:B------:R-:W-:Y:S08]  /*404c0*/  HMMA.16816.F32 R4, R12.reuse, R18, R4 ;  /* 0x000000120c04723c */ /* 0x040ff00000001804 */
[----:B----4-:R-:W-:Y:S01]  /*404d0*/  HMMA.16816.F32 R20, R12, R10, R20 ;  /* 0x0000000a0c14723c */ /* 0x010fe20000001814 */
[----:B---3--:R-:W-:Y:S01]  /*404e0*/  STL.64 [R1+0x2b58], R26 ;  /* 0x002b581a01007387 */ /* 0x008fe20000100a00 */
[----:B--2---:R0:W-:Y:S03]  /*404f0*/  STL.64 [R1+0x2b50], R24 ;  /* 0x002b501801007387 */ /* 0x0041e60000100a00 */
[----:B0-----:R-:W2:Y:S01]  /*40500*/  LDL.LU R24, [R1+0x1f0] ;  /* 0x0001f00001187983 */ /* 0x001ea20000300800 */
[----:B------:R-:W2:Y:S02]  /*40510*/  LDL.LU R25, [R1+0x1f4] ;  /* 0x0001f40001197983 */ /* 0x000ea40000300800 */
[----:B------:R-:W2:Y:S02]  /*40520*/  LDL.LU R26, [R1+0x1f8] ;  /* 0x0001f800011a7983 */ /* 0x000ea40000300800 */
[----:B------:R-:W2:Y:S05]  /*40530*/  LDL.LU R27, [R1+0x1fc] ;  /* 0x0001fc00011b7983 */ /* 0x000eaa0000300800 */
[----:B------:R0:W-:Y:S01]  /*40540*/  STL.64 [R1+0x2a0], R4 ;  /* 0x0002a00401007387 */ /* 0x0001e20000100a00 */
[----:B------:R1:W-:Y:S02]  /*40550*/  STL.64 [R1+0x2a8], R6 ;  /* 0x0002a80601007387 */ /* 0x0003e40000100a00 */
[----:B0-----:R-:W-:Y:S01]  /*40560*/  IMAD.MOV.U32 R5, RZ, RZ, R18 ;  /* 0x000000ffff057224 */ /* 0x001fe200078e0012 */
[----:B-1----:R-:W3:Y:S01]  /*40570*/  LDL.LU.64 R6, [R1+0x2ba0] ;  /* 0x002ba00001067983 */ /* 0x002ee20000300a00 */
[----:B------:R-:W-:-:S02]  /*40580*/  IMAD.MOV.U32 R4, RZ, RZ, R19 ;  /* 0x000000ffff047224 */ /* 0x000fc400078e0013 */
[----:B------:R-:W4:Y:S02]  /*40590*/  LDL.LU.64 R18, [R1+0x2b98] ;  /* 0x002b980001127983 */ /* 0x000f240000300a00 */
[----:B------:R-:W4:Y:S01]  /*405a0*/  LDL.LU.64 R16, [R1+0x2b90] ;  /* 0x002b900001107983 */ /* 0x000f220000300a00 */
[----:B------:R-:W-:Y:S01]  /*405b0*/  STL.64 [R1+0x2c0], R20 ;  /* 0x0002c01401007387 */ /* 0x000fe20000100a00 */
[----:B------:R0:W-:Y:S03]  /*405c0*/  STL.64 [R1+0x2c8], R22 ;  /* 0x0002c81601007387 */ /* 0x0001e60000100a00 */
[----:B0-----:R-:W4:Y:S02]  /*405d0*/  LDL.LU.64 R22, [R1+0x2b88] ;  /* 0x002b880001167983 */ /* 0x001f240000300a00 */
[C---:B----4-:R-:W-:Y:S02]  /*405e0*/  HMMA.16816.F32 R20, R12.reuse, R22, R16 ;  /* 0x000000160c14723c */ /* 0x050fe40000001810 */
[----:B------:R-:W3:Y:S01]  /*405f0*/  LDL.LU.64 R18, [R1+0x2b80] ;  /* 0x002b800001127983 */ /* 0x000ee20000300a00 */
[----:B------:R-:W3:Y:S11]  /*40600*/  LDL.LU.64 R16, [R1+0x2b78] ;  /* 0x002b780001107983 */ /* 0x000ef60000300a00 */
[----:B------:R-:W-:Y:S09]  /*40610*/  @!UPT UIADD3 URZ, URZ, URZ, URZ ;  /* 0x0000003f3f3ff290 */ /* 0x000ff2000fffe03f */
[----:B------:R-:W-:Y:S01]  /*40620*/  STL.64 [R1+0x2e0], R20 ;  /* 0x0002e01401007387 */ /* 0x000fe20000100a00 */
[----:B------:R0:W-:Y:S03]  /*40630*/  STL.64 [R1+0x2e8], R22 ;  /* 0x0002e81601007387 */ /* 0x0001e60000100a00 */
[----:B0-----:R-:W2:Y:S01]  /*40640*/  LDL.LU.64 R22, [R1+0x2b70] ;  /* 0x002b700001167983 */ /* 0x001ea20000300a00 */
[----:B---3--:R-:W-:Y:S03]  /*40650*/  HMMA.16816.F32 R12, R12, R6, R16 ;  /* 0x000000060c0c723c */ /* 0x008fe60000001810 */
[----:B------:R-:W2:Y:S01]  /*40660*/  LDL.LU.64 R18, [R1+0x2b68] ;  /* 0x002b680001127983 */ /* 0x000ea20000300a00 */
[----:B------:R-:W2:Y:S11]  /*40670*/  LDL.LU.64 R16, [R1+0x2b60] ;  /* 0x002b600001107983 */ /* 0x000eb60000300a00 */
[----:B------:R-:W-:Y:S08]  /*40680*/  @!UPT UIADD3 URZ, URZ, URZ, URZ ;  /* 0x0000003f3f3ff290 */ /* 0x000ff0000fffe03f */
        /* <DEDUP_REMOVED lines=20> */
[----:B------:R0:W-:Y:S01]  /*407d0*/  STL.64 [R1+0x2af8], R6 ;  /* 0x002af80601007387 */ /* 0x0001e20000100a00 */
[----:B------:R1:W-:Y:S04]  /*407e0*/  STL.64 [R1+0x2af0], R4 ;  /* 0x002af00401007387 */ /* 0x0003e80000100a00 */
[----:B0-----:R-:W3:Y:S01]  /*407f0*/  LDL.LU.64 R6, [R1+0xe8] ;  /* 0x0000e80001067983 */ /* 0x001ee20000300a00 */
[C---:B--2---:R-:W-:Y:S03]  /*40800*/  HMMA.16816.F32 R20, R16.reuse, R22, R24 ;  /* 0x000000161014723c */ /* 0x044fe60000001818 */
[----:B---3--:R0:W-:Y:S01]  /*40810*/  STL.64 [R1+0x2b10], R6 ;  /* 0x002b100601007387 */ /* 0x0081e20000100a00 */
[----:B-1----:R-:W2:Y:S02]  /*40820*/  LDL.LU R4, [R1+0x170] ;  /* 0x0001700001047983 */ /* 0x002ea40000300800 */
[----:B------:R-:W2:Y:S01]  /*40830*/  LDL.LU R5, [R1+0x174] ;  /* 0x0001740001057983 */ /* 0x000ea20000300800 */
[----:B0-----:R-:W2:Y:S01]  /*40840*/  LDL.LU R6, [R1+0x178] ;  /* 0x0001780001067983 */ /* 0x001ea20000300800 */
[----:B------:R-:W2:Y:S02]  /*40850*/  LDL.LU R7, [R1+0x17c] ;  /* 0x00017c0001077983 */ /* 0x000ea40000300800 */
[----:B------:R-:W3:Y:S11]  /*40860*/  LDL.LU.64 R26, [R1+0x2b28] ;  /* 0x002b2800011a7983 */ /* 0x000ef60000300a00 */
[----:B------:R-:W-:Y:S02]  /*40870*/  @!UPT UIADD3 URZ, URZ, URZ, URZ ;  /* 0x0000003f3f3ff290 */ /* 0x000fe4000fffe03f */
[----:B------:R-:W-:Y:S01]  /*40880*/  STL.64 [R1+0x330], R20 ;  /* 0x0003301401007387 */ /* 0x000fe20000100a00 */
[----:B------:R0:W-:Y:S04]  /*40890*/  STL.64 [R1+0x338], R22 ;  /* 0x0003381601007387 */ /* 0x0001e80000100a00 */
[----:B0-----:R-:W3:Y:S01]  /*408a0*/  LDL.LU.64 R22, [R1+0x2b20] ;  /* 0x002b200001167983 */ /* 0x001ee20000300a00 */
[----:B------:R-:W3:Y:S02]  /*408b0*/  LDL.LU.64 R20, [R1+0x2b18] ;  /* 0x002b180001147983 */ /* 0x000ee40000300a00 */
[C---:B---3--:R-:W-:Y:S11]  /*408c0*/  HMMA.16816.F32 R20, R16.reuse, R26, R20 ;  /* 0x0000001a1014723c */ /* 0x048ff60000001814 */
[----:B------:R-:W-:Y:S11]  /*408d0*/  @!UPT UIADD3 URZ, URZ, URZ, URZ ;  /* 0x0000003f3f3ff290 */ /* 0x000ff6000fffe03f */
[----:B------:R-:W-:Y:S01]  /*408e0*/  @!UPT UIADD3 URZ, URZ, URZ, URZ ;  /* 0x0000003f3f3ff290 */ /* 0x000fe2000fffe03f */
[----:B------:R0:W-:Y:S01]  /*408f0*/  STL.64 [R1+0x328], R22 ;  /* 0x0003281601007387 */ /* 0x0001e20000100a00 */
[----:B------:R-:W-:Y:S02]  /*40900*/  IMAD.MOV.U32 R24, RZ, RZ, R20 ;  /* 0x000000ffff187224 */ /* 0x000fe400078e0014 */
[----:B------:R-:W-:Y:S02]  /*40910*/  IMAD.MOV.U32 R25, RZ, RZ, R21 ;  /* 0x000000ffff197224 */ /* 0x000fe400078e0015 */
[----:B------:R-:W3:Y:S01]  /*40920*/  LDL.LU R20, [R1+0x150] ;  /* 0x0001500001147983 */ /* 0x000ee20000300800 */
[----:B------:R-:W3:Y:S04]  /*40930*/  LDL.LU R21, [R1+0x154] ;  /* 0x0001540001157983 */ /* 0x000ee80000300800 */
[----:B0-----:R-:W3:Y:S01]  /*40940*/  LDL.LU R22, [R1+0x158] ;  /* 0x0001580001167983 */ /* 0x001ee20000300800 */
[----:B------:R-:W3:Y:S02]  /*40950*/  LDL.LU R23, [R1+0x15c] ;  /* 0x00015c0001177983 */ /* 0x000ee40000300800 */
[----:B------:R-:W-:Y:S02]  /*40960*/  STL.64 [R1+0x2ad0], R26 ;  /* 0x002ad01a01007387 */ /* 0x000fe40000100a00 */
[----:B------:R0:W-:Y:S02]  /*40970*/  STL.64 [R1+0x2ac8], R24 ;  /* 0x002ac81801007387 */ /* 0x0001e40000100a00 */
[----:B0-----:R-:W4:Y:S01]  /*40980*/  LDL.LU R24, [R1+0x1b0] ;  /* 0x0001b00001187983 */ /* 0x001f220000300800 */
[----:B------:R-:W4:Y:S02]  /*40990*/  LDL.LU R25, [R1+0x1b4] ;  /* 0x0001b40001197983 */ /* 0x000f240000300800 */
[----:B------:R-:W4:Y:S02]  /*409a0*/  LDL.LU R26, [R1+0x1b8] ;  /* 0x0001b800011a7983 */ /* 0x000f240000300800 */
[----:B------:R-:W4:Y:S01]  /*409b0*/  LDL.LU R27, [R1+0x1bc] ;  /* 0x0001bc00011b7983 */ /* 0x000f220000300800 */
[C---:B--2---:R-:W-:Y:S08]  /*409c0*/  HMMA.16816.F32 R8, R16.reuse, R10, R4 ;  /* 0x0000000a1008723c */ /* 0x044ff00000001804 */
[----:B----4-:R-:W-:Y:S01]  /*409d0*/  HMMA.16816.F32 R12, R16, R14, R24 ;  /* 0x0000000e100c723c */ /* 0x010fe20000001818 */
[----:B------:R-:W2:Y:S11]  /*409e0*/  LDL.LU.64 R26, [R1+0x28] ;  /* 0x00002800011a7983 */ /* 0x000eb60000300a00 */
[----:B------:R-:W-:Y:S11]  /*409f0*/  @!UPT UIADD3 URZ, URZ, URZ, URZ ;  /* 0x0000003f3f3ff290 */ /* 0x000ff6000fffe03f */
[----:B------:R0:W-:Y:S01]  /*40a00*/  STL.64 [R1+0x310], R12 ;  /* 0x0003100c01007387 */ /* 0x0001e20000100a00 */
[----:B------:R-:W-:Y:S03]  /*40a10*/  STL.64 [R1+0x318], R14 ;  /* 0x0003180e01007387 */ /* 0x000fe60000100a00 */
[----:B0-----:R-:W4:Y:S01]  /*40a20*/  LDL.LU R12, [R1+0x110] ;  /* 0x00011000010c7983 */ /* 0x001f220000300800 */
[----:B------:R-:W4:Y:S02]  /*40a30*/  LDL.LU R13, [R1+0x114] ;  /* 0x00011400010d7983 */ /* 0x000f240000300800 */
[----:B------:R-:W2:Y:S02]  /*40a40*/  LDL.LU.64 R6, [R1+0x2b10] ;  /* 0x002b100001067983 */ /* 0x000ea40000300a00 */
[----:B------:R-:W-:Y:S01]  /*40a50*/  STL.64 [R1+0x300], R8 ;  /* 0x0003000801007387 */ /* 0x000fe20000100a00 */
[----:B------:R0:W-:Y:S04]  /*40a60*/  STL.64 [R1+0x308], R10 ;  /* 0x0003080a01007387 */ /* 0x0001e80000100a00 */
[----:B0-----:R-:W2:Y:S01]  /*40a70*/  LDL.LU.64 R10, [R1+0x2b08] ;  /* 0x002b0800010a7983 */ /* 0x001ea20000300a00 */
[----:B------:R-:W2:Y:S02]  /*40a80*/  LDL.LU.64 R8, [R1+0x2b00] ;  /* 0x002b000001087983 */ /* 0x000ea40000300a00 */
[----:B------:R-:W-:-:S02]  /*40a90*/  IMAD.MOV.U32 R14, RZ, RZ, R3 ;  /* 0x000000ffff0e7224 */ /* 0x000fc400078e0003 */
[----:B------:R-:W-:Y:S01]  /*40aa0*/  IMAD.MOV.U32 R15, RZ, RZ, R0 ;  /* 0x000000ffff0f7224 */ /* 0x000fe200078e0000 */
[C---:B--2---:R-:W-:Y:S01]  /*40ab0*/  HMMA.16816.F32 R8, R16.reuse, R6, R8 ;  /* 0x000000061008723c */ /* 0x044fe20000001808 */
[----:B------:R-:W-:Y:S02]  /*40ac0*/  IMAD.MOV.U32 R25, RZ, RZ, R6 ;  /* 0x000000ffff197224 */ /* 0x000fe400078e0006 */
[----:B------:R-:W-:Y:S02]  /*40ad0*/  IMAD.MOV.U32 R24, RZ, RZ, R7 ;  /* 0x000000ffff187224 */ /* 0x000fe400078e0007 */
[----:B------:R-:W3:Y:S01]  /*40ae0*/  LDL.LU.64 R6, [R1+0x2af8] ;  /* 0x002af80001067983 */ /* 0x000ee20000300a00 */
[----:B------:R-:W2:Y:S11]  /*40af0*/  LDL.LU.64 R4, [R1+0x2af0] ;  /* 0x002af00001047983 */ /* 0x000eb60000300a00 */
[----:B------:R-:W-:Y:S06]  /*40b00*/  @!UPT UIADD3 URZ, URZ, URZ, URZ ;  /* 0x0000003f3f3ff290 */ /* 0x000fec000fffe03f */
[----:B------:R0:W-:Y:S01]  /*40b10*/  STL.64 [R1+0x2f0], R8 ;  /* 0x0002f00801007387 */ /* 0x0001e20000100a00 */
[----:B------:R-:W-:Y:S02]  /*40b20*/  IMAD.MOV.U32 R3, RZ, RZ, R10 ;  /* 0x000000ffff037224 */ /* 0x000fe400078e000a */
[----:B------:R-:W-:Y:S01]  /*40b30*/  IMAD.MOV.U32 R0, RZ, RZ, R11 ;  /* 0x000000ffff007224 */ /* 0x000fe200078e000b */
        /* <DEDUP_REMOVED lines=8> */
[----:B------:R-:W2:Y:S01]  /*40bc0*/  LDL.LU R10, [R1+0x48] ;  /* 0x00004800010a7983 */ /* 0x000ea20000300800 */
[----:B---3--:R-:W-:Y:S01]  /*40bd0*/  HMMA.16816.F32 R16, R16, R6, R20 ;  /* 0x000000061010723c */ /* 0x008fe20000001814 */
[----:B------:R-:W-:-:S05]  /*40be0*/  IMAD.MOV.U32 R11, RZ, RZ, R29 ;  /* 0x000000ffff0b7224 */ /* 0x000fca00078e001d */
[----:B--2---:R0:W-:Y:S01]  /*40bf0*/  STL.64 [R1+0x2a40], R10 ;  /* 0x002a400a01007387 */ /* 0x0041e20000100a00 */
[----:B------:R-:W-:Y:S02]  /*40c00*/  STL.64 [R1+0x2a38], R8 ;  /* 0x002a380801007387 */ /* 0x000fe40000100a00 */
[----:B------:R-:W-:Y:S02]  /*40c10*/  STL [R1+0x296c], R0 ;  /* 0x00296c0001007387 */ /* 0x000fe40000100800 */
[----:B------:R-:W-:Y:S01]  /*40c20*/  STL [R1+0x2968], R3 ;  /* 0x0029680301007387 */ /* 0x000fe20000100800 */
[----:B------:R-:W4:Y:S01]  /*40c30*/  LDL.LU.64 R22, [R1+0x2ae8] ;  /* 0x002ae80001167983 */ /* 0x000f220000300a00 */
[----:B------:R-:W4:Y:S10]  /*40c40*/  LDL.LU.64 R20, [R1+0x2ae0] ;  /* 0x002ae00001147983 */ /* 0x000f340000300a00 */
[----:B------:R-:W-:Y:S02]  /*40c50*/  STL.64 [R1+0x2b0], R16 ;  /* 0x0002b01001007387 */ /* 0x000fe40000100a00 */
[----:B------:R-:W-:Y:S01]  /*40c60*/  STL [R1+0x2b8], R18 ;  /* 0x0002b81201007387 */ /* 0x000fe20000100800 */
[----:B------:R1:W-:Y:S01]  /*40c70*/  STL.64 [R1+0x2ad8], R6 ;  /* 0x002ad80601007387 */ /* 0x0003e20000100a00 */
[----:B0-----:R-:W-:-:S02]  /*40c80*/  IMAD.MOV.U32 R11, RZ, RZ, R4 ;  /* 0x000000ffff0b7224 */ /* 0x001fc400078e0004 */
[----:B------:R-:W-:Y:S01]  /*40c90*/  IMAD.MOV.U32 R10, RZ, RZ, R5 ;  /* 0x000000ffff0a7224 */ /* 0x000fe200078e0005 */
[----:B------:R-:W2:Y:S01]  /*40ca0*/  LDL.LU R4, [R1+0x120] ;  /* 0x0001200001047983 */ /* 0x000ea20000300800 */
[----:B------:R-:W2:Y:S03]  /*40cb0*/  LDL.LU R5, [R1+0x124] ;  /* 0x0001240001057983 */ /* 0x000ea60000300800 */
[----:B-1----:R-:W2:Y:S01]  /*40cc0*/  LDL.LU R6, [R1+0x128] ;  /* 0x0001280001067983 */ /* 0x002ea20000300800 */
[----:B------:R-:W2:Y:S02]  /*40cd0*/  LDL.LU R7, [R1+0x12c] ;  /* 0x00012c0001077983 */ /* 0x000ea40000300800 */
[----:B------:R-:W-:Y:S02]  /*40ce0*/  IMAD.MOV.U32 R29, RZ, RZ, R19 ;  /* 0x000000ffff1d7224 */ /* 0x000fe400078e0013 */
[----:B------:R-:W-:-:S02]  /*40cf0*/  IMAD.MOV.U32 R18, RZ, RZ, R25 ;  /* 0x000000ffff127224 */ /* 0x000fc400078e0019 */
[----:B------:R-:W-:-:S05]  /*40d00*/  IMAD.MOV.U32 R19, RZ, RZ, R24 ;  /* 0x000000ffff137224 */ /* 0x000fca00078e0018 */
[----:B------:R-:W-:Y:S01]  /*40d10*/  STL.64 [R1+0x2a98], R18 ;  /* 0x002a981201007387 */ /* 0x000fe20000100a00 */
[----:B------:R-:W-:Y:S02]  /*40d20*/  STL [R1+0x2920], R29 ;  /* 0x0029201d01007387 */ /* 0x000fe40000100800 */
[----:B------:R-:W-:Y:S02]  /*40d30*/  IMAD.MOV.U32 R3, RZ, RZ, R26 ;  /* 0x000000ffff037224 */ /* 0x000fe400078e001a */
[----:B------:R-:W-:Y:S01]  /*40d40*/  IMAD.MOV.U32 R0, RZ, RZ, R27 ;  /* 0x000000ffff007224 */ /* 0x000fe200078e001b */
[C---:B----4-:R-:W-:Y:S08]  /*40d50*/  HMMA.16816.F32 R12, R20.reuse, R10, R12 ;  /* 0x0000000a140c723c */ /* 0x050ff0000000180c */
[----:B--2---:R-:W-:Y:S11]  /*40d60*/  HMMA.16816.F32 R4, R20, R26, R4 ;  /* 0x0000001a1404723c */ /* 0x004ff60000001804 */
[----:B------:R-:W-:Y:S11]  /*40d70*/  @!UPT UIADD3 URZ, URZ, URZ, URZ ;  /* 0x0000003f3f3ff290 */ /* 0x000ff6000fffe03f */
[----:B------:R-:W-:Y:S01]  /*40d80*/  @!UPT UIADD3 URZ, URZ, URZ, URZ ;  /* 0x0000003f3f3ff290 */ /* 0x000fe2000fffe03f */
[----:B------:R0:W-:Y:S01]  /*40d90*/  STL.64 [R1+0x290], R4 ;  /* 0x0002900401007387 */ /* 0x0001e20000100a00 */
[----:B------:R1:W-:Y:S03]  /*40da0*/  STL.64 [R1+0x298], R6 ;  /* 0x0002980601007387 */ /* 0x0003e60000100a00 */
[----:B0-----:R-:W2:Y:S01]  /*40db0*/  LDL.LU R4, [R1+0x100] ;  /* 0x0001000001047983 */ /* 0x001ea20000300800 */
[----:B------:R-:W-:Y:S02]  /*40dc0*/  STL.64 [R1+0x250], R12 ;  /* 0x0002500c01007387 */ /* 0x000fe40000100a00 */
[----:B------:R-:W-:Y:S02]  /*40dd0*/  STL.64 [R1+0x258], R14 ;  /* 0x0002580e01007387 */ /* 0x000fe40000100a00 */
[----:B------:R-:W2:Y:S01]  /*40de0*/  LDL.LU R5, [R1+0x104] ;  /* 0x0001040001057983 */ /* 0x000ea20000300800 */
[----:B-1----:R-:W2:Y:S01]  /*40df0*/  LDL.LU R6, [R1+0x108] ;  /* 0x0001080001067983 */ /* 0x002ea20000300800 */
[----:B------:R-:W2:Y:S02]  /*40e00*/  LDL.LU R7, [R1+0x10c] ;  /* 0x00010c0001077983 */ /* 0x000ea40000300800 */
[----:B------:R-:W2:Y:S02]  /*40e10*/  LDL.LU.64 R26, [R1+0x8] ;  /* 0x00000800011a7983 */ /* 0x000ea40000300a00 */
[----:B------:R-:W3:Y:S02]  /*40e20*/  LDL.LU.64 R18, [R1+0x68] ;  /* 0x0000680001127983 */ /* 0x000ee40000300a00 */
[----:B---3--:R0:W-:Y:S01]  /*40e30*/  STL.64 [R1+0x2aa8], R18 ;  /* 0x002aa81201007387 */ /* 0x0081e20000100a00 */
[----:B------:R1:W-:Y:S03]  /*40e40*/  STL.64 [R1+0x2a58], R10 ;  /* 0x002a580a01007387 */ /* 0x0003e60000100a00 */
[----:B0-----:R-:W3:Y:S01]  /*40e50*/  LDL.LU.64 R18, [R1+0x78] ;  /* 0x0000780001127983 */ /* 0x001ee20000300a00 */
[----:B-1----:R-:W-:-:S02]  /*40e60*/  IMAD.MOV.U32 R10, RZ, RZ, R3 ;  /* 0x000000ffff0a7224 */ /* 0x002fc400078e0003 */
[----:B------:R-:W-:Y:S01]  /*40e70*/  IMAD.MOV.U32 R11, RZ, RZ, R0 ;  /* 0x000000ffff0b7224 */ /* 0x000fe200078e0000 */
[----:B---3--:R0:W-:Y:S01]  /*40e80*/  STL.64 [R1+0x2ac0], R18 ;  /* 0x002ac01201007387 */ /* 0x0081e20000100a00 */
[----:B------:R-:W3:Y:S02]  /*40e90*/  LDL.LU R16, [R1+0xd0] ;  /* 0x0000d00001107983 */ /* 0x000ee40000300800 */
[----:B------:R-:W3:Y:S01]  /*40ea0*/  LDL.LU R17, [R1+0xd4] ;  /* 0x0000d40001117983 */ /* 0x000ee20000300800 */
[----:B0-----:R-:W3:Y:S01]  /*40eb0*/  LDL.LU R18, [R1+0xd8] ;  /* 0x0000d80001127983 */ /* 0x001ee20000300800 */
[----:B------:R-:W3:Y:S02]  /*40ec0*/  LDL.LU R19, [R1+0xdc] ;  /* 0x0000dc0001137983 */ /* 0x000ee40000300800 */
[----:B------:R0:W-:Y:S02]  /*40ed0*/  STL.64 [R1+0x2aa0], R10 ;  /* 0x002aa00a01007387 */ /* 0x0001e40000100a00 */
[----:B------:R-:W4:Y:S01]  /*40ee0*/  LDL.LU R8, [R1+0xb0] ;  /* 0x0000b00001087983 */ /* 0x000f220000300800 */
[----:B------:R-:W4:Y:S04]  /*40ef0*/  LDL.LU R9, [R1+0xb4] ;  /* 0x0000b40001097983 */ /* 0x000f280000300800 */
[----:B0-----:R-:W3:Y:S01]  /*40f00*/  LDL.LU R10, [R1+0xb8] ;  /* 0x0000b800010a7983 */ /* 0x001ee20000300800 */
[----:B------:R-:W3:Y:S01]  /*40f10*/  LDL.LU R11, [R1+0xbc] ;  /* 0x0000bc00010b7983 */ /* 0x000ee20000300800 */
[----:B--2---:R-:W-:Y:S02]  /*40f20*/  HMMA.16816.F32 R4, R20, R26, R4 ;  /* 0x0000001a1404723c */ /* 0x004fe40000001804 */
[----:B---3--:R-:W-:Y:S01]  /*40f30*/  STL.64 [R1+0x2ab8], R10 ;  /* 0x002ab80a01007387 */ /* 0x008fe20000100a00 */
[----:B----4-:R0:W-:Y:S03]  /*40f40*/  STL.64 [R1+0x2ab0], R8 ;  /* 0x002ab00801007387 */ /* 0x0101e60000100a00 */
[----:B0-----:R-:W2:Y:S01]  /*40f50*/  LDL.LU R8, [R1+0xc0] ;  /* 0x0000c00001087983 */ /* 0x001ea20000300800 */
[----:B------:R-:W2:Y:S02]  /*40f60*/  LDL.LU R9, [R1+0xc4] ;  /* 0x0000c40001097983 */ /* 0x000ea40000300800 */
[----:B------:R-:W2:Y:S02]  /*40f70*/  LDL.LU R10, [R1+0xc8] ;  /* 0x0000c800010a7983 */ /* 0x000ea40000300800 */
[----:B------:R-:W2:Y:S01]  /*40f80*/  LDL.LU R11, [R1+0xcc] ;  /* 0x0000cc00010b7983 */ /* 0x000ea20000300800 */
        /* <DEDUP_REMOVED lines=10> */
[----:B------:R0:W-:Y:S01]  /*41030*/  STL.64 [R1+0x240], R4 ;  /* 0x0002400401007387 */ /* 0x0001e20000100a00 */
[----:B------:R1:W-:Y:S02]  /*41040*/  STL.64 [R1+0x248], R6 ;  /* 0x0002480601007387 */ /* 0x0003e40000100a00 */
[----:B0-----:R-:W-:Y:S01]  /*41050*/  IMAD.MOV.U32 R5, RZ, RZ, R26 ;  /* 0x000000ffff057224 */ /* 0x001fe200078e001a */
[----:B-1----:R-:W4:Y:S01]  /*41060*/  LDL.LU.64 R6, [R1+0x2ad8] ;  /* 0x002ad80001067983 */ /* 0x002f220000300a00 */
[----:B------:R-:W-:-:S02]  /*41070*/  IMAD.MOV.U32 R4, RZ, RZ, R27 ;  /* 0x000000ffff047224 */ /* 0x000fc400078e001b */
[----:B------:R-:W2:Y:S02]  /*41080*/  LDL.LU.64 R26, [R1+0x2ad0] ;  /* 0x002ad000011a7983 */ /* 0x000ea40000300a00 */
[----:B------:R-:W3:Y:S01]  /*41090*/  LDL.LU.64 R24, [R1+0x2ac8] ;  /* 0x002ac80001187983 */ /* 0x000ee20000300a00 */
[C---:B--2---:R-:W-:Y:S11]  /*410a0*/  HMMA.16816.F32 R16, R20.reuse, R26, R16 ;  /* 0x0000001a1410723c */ /* 0x044ff60000001810 */
[----:B------:R-:W-:Y:S11]  /*410b0*/  @!UPT UIADD3 URZ, URZ, URZ, URZ ;  /* 0x0000003f3f3ff290 */ /* 0x000ff6000fffe03f */
[----:B------:R-:W-:Y:S01]  /*410c0*/  @!UPT UIADD3 URZ, URZ, URZ, URZ ;  /* 0x0000003f3f3ff290 */ /* 0x000fe2000fffe03f */
[----:B------:R-:W-:Y:S01]  /*410d0*/  STL.64 [R1+0x230], R16 ;  /* 0x0002301001007387 */ /* 0x000fe20000100a00 */
[----:B------:R0:W-:Y:S03]  /*410e0*/  STL.64 [R1+0x238], R18 ;  /* 0x0002381201007387 */ /* 0x0001e60000100a00 */
[----:B0-----:R-:W2:Y:S01]  /*410f0*/  LDL.LU.64 R18, [R1+0x2ac0] ;  /* 0x002ac00001127983 */ /* 0x001ea20000300a00 */
[----:B------:R-:W-:Y:S02]  /*41100*/  STL.64 [R1+0x2a50], R26 ;  /* 0x002a501a01007387 */ /* 0x000fe40000100a00 */
[----:B---3--:R0:W-:Y:S02]  /*41110*/  STL.64 [R1+0x2a48], R24 ;  /* 0x002a481801007387 */ /* 0x0081e40000100a00 */
[----:B0-----:R-:W3:Y:S01]  /*41120*/  LDL.LU R24, [R1+0x50] ;  /* 0x0000500001187983 */ /* 0x001ee20000300800 */
[----:B------:R-:W3:Y:S02]  /*41130*/  LDL.LU R25, [R1+0x54] ;  /* 0x0000540001197983 */ /* 0x000ee40000300800 */
[----:B------:R-:W3:Y:S02]  /*41140*/  LDL.LU R26, [R1+0x58] ;  /* 0x00005800011a7983 */ /* 0x000ee40000300800 */
[----:B------:R-:W3:Y:S01]  /*41150*/  LDL.LU R27, [R1+0x5c] ;  /* 0x00005c00011b7983 */ /* 0x000ee20000300800 */
[----:B--2---:R-:W-:Y:S01]  /*41160*/  HMMA.16816.F32 R8, R20, R18, R8 ;  /* 0x000000121408723c */ /* 0x004fe20000001808 */
[----:B------:R-:W-:-:S02]  /*41170*/  IMAD.MOV.U32 R3, RZ, RZ, R18 ;  /* 0x000000ffff037224 */ /* 0x000fc400078e0012 */
[----:B------:R-:W-:Y:S01]  /*41180*/  IMAD.MOV.U32 R0, RZ, RZ, R19 ;  /* 0x000000ffff007224 */ /* 0x000fe200078e0013 */
[----:B---3--:R-:W-:Y:S01]  /*41190*/  STL.64 [R1+0x2a68], R26 ;  /* 0x002a681a01007387 */ /* 0x008fe20000100a00 */
[----:B------:R0:W-:Y:S03]  /*411a0*/  STL.64 [R1+0x2a60], R24 ;  /* 0x002a601801007387 */ /* 0x0001e60000100a00 */
[----:B0-----:R-:W2:Y:S01]  /*411b0*/  LDL.LU R24, [R1+0x80] ;  /* 0x0000800001187983 */ /* 0x001ea20000300800 */
[----:B------:R-:W2:Y:S02]  /*411c0*/  LDL.LU R25, [R1+0x84] ;  /* 0x0000840001197983 */ /* 0x000ea40000300800 */
[----:B------:R-:W2:Y:S02]  /*411d0*/  LDL.LU R26, [R1+0x88] ;  /* 0x00008800011a7983 */ /* 0x000ea40000300800 */
[----:B------:R-:W2:Y:S10]  /*411e0*/  LDL.LU R27, [R1+0x8c] ;  /* 0x00008c00011b7983 */ /* 0x000eb40000300800 */
[----:B------:R-:W-:Y:S01]  /*411f0*/  STL.64 [R1+0x220], R8 ;  /* 0x0002200801007387 */ /* 0x000fe20000100a00 */
[----:B------:R0:W-:Y:S03]  /*41200*/  STL.64 [R1+0x228], R10 ;  /* 0x0002280a01007387 */ /* 0x0001e60000100a00 */
[----:B0-----:R-:W3:Y:S01]  /*41210*/  LDL.LU.64 R10, [R1+0x2ab8] ;  /* 0x002ab800010a7983 */ /* 0x001ee20000300a00 */
[----:B------:R-:W3:Y:S02]  /*41220*/  LDL.LU.64 R8, [R1+0x2ab0] ;  /* 0x002ab00001087983 */ /* 0x000ee40000300a00 */
[----:B------:R-:W3:Y:S02]  /*41230*/  LDL.LU.64 R18, [R1+0x2aa8] ;  /* 0x002aa80001127983 */ /* 0x000ee40000300a00 */
[C---:B---3--:R-:W-:Y:S11]  /*41240*/  HMMA.16816.F32 R8, R20.reuse, R18, R8 ;  /* 0x000000121408723c */ /* 0x048ff60000001808 */
[----:B------:R-:W-:Y:S11]  /*41250*/  @!UPT UIADD3 URZ, URZ, URZ, URZ ;  /* 0x0000003f3f3ff290 */ /* 0x000ff6000fffe03f */
[----:B------:R-:W-:Y:S01]  /*41260*/  @!UPT UIADD3 URZ, URZ, URZ, URZ ;  /* 0x0000003f3f3ff290 */ /* 0x000fe2000fffe03f */
[----:B------:R0:W-:Y:S01]  /*41270*/  STL.64 [R1+0x210], R8 ;  /* 0x0002100801007387 */ /* 0x0001e20000100a00 */
[----:B------:R1:W-:Y:S02]  /*41280*/  STL.64 [R1+0x218], R10 ;  /* 0x0002180a01007387 */ /* 0x0003e40000100a00 */
[----:B0-----:R-:W-:Y:S01]  /*41290*/  IMAD.MOV.U32 R9, RZ, RZ, R18 ;  /* 0x000000ffff097224 */ /* 0x001fe200078e0012 */
[----:B-1----:R-:W2:Y:S01]  /*412a0*/  LDL.LU.64 R10, [R1+0x2aa0] ;  /* 0x002aa000010a7983 */ /* 0x002ea20000300a00 */
[----:B------:R-:W-:Y:S02]  /*412b0*/  IMAD.MOV.U32 R8, RZ, RZ, R19 ;  /* 0x000000ffff087224 */ /* 0x000fe400078e0013 */
[----:B------:R-:W3:Y:S02]  /*412c0*/  LDL.LU.64 R18, [R1+0x2a98] ;  /* 0x002a980001127983 */ /* 0x000ee40000300a00 */
[----:B---3--:R-:W-:Y:S11]  /*412d0*/  HMMA.16816.F32 R12, R20, R18, R12 ;  /* 0x00000012140c723c */ /* 0x008ff6000000180c */
        /* <DEDUP_REMOVED lines=10> */
[----:B------:R-:W-:-:S02]  /*41380*/  IMAD.MOV.U32 R19, RZ, RZ, R28 ;  /* 0x000000ffff137224 */ /* 0x000fc400078e001c */
[----:B------:R-:W3:Y:S01]  /*41390*/  LDL.LU R28, [R1+0x2a80] ;  /* 0x002a8000011c7983 */ /* 0x000ee20000300800 */
[----:B----4-:R-:W-:Y:S07]  /*413a0*/  HMMA.16816.F32 R20, R20, R6, R12 ;  /* 0x000000061414723c */ /* 0x010fee000000180c */
[----:B------:R-:W-:Y:S02]  /*413b0*/  IMAD.MOV.U32 R13, RZ, RZ, R6 ;  /* 0x000000ffff0d7224 */ /* 0x000fe400078e0006 */
[----:B------:R-:W-:Y:S01]  /*413c0*/  IMAD.MOV.U32 R12, RZ, RZ, R7 ;  /* 0x000000ffff0c7224 */ /* 0x000fe200078e0007 */
[----:B--2---:R0:W-:Y:S01]  /*413d0*/  STL.64 [R1+0x2a20], R18 ;  /* 0x002a201201007387 */ /* 0x0041e20000100a00 */
[----:B---3--:R-:W-:Y:S11]  /*413e0*/  STL.64 [R1+0x2a18], R16 ;  /* 0x002a181001007387 */ /* 0x008ff60000100a00 */
[----:B------:R-:W-:Y:S01]  /*413f0*/  @!UPT UIADD3 URZ, URZ, URZ, URZ ;  /* 0x0000003f3f3ff290 */ /* 0x000fe2000fffe03f */
[----:B------:R-:W-:Y:S01]  /*41400*/  STL.64 [R1+0x1e0], R20 ;  /* 0x0001e01401007387 */ /* 0x000fe20000100a00 */
[----:B------:R1:W-:Y:S02]  /*41410*/  STL.64 [R1+0x1e8], R22 ;  /* 0x0001e81601007387 */ /* 0x0003e40000100a00 */
[----:B0-----:R-:W-:Y:S02]  /*41420*/  IMAD.MOV.U32 R18, RZ, RZ, R5 ;  /* 0x000000ffff127224 */ /* 0x001fe400078e0005 */
[----:B------:R-:W-:Y:S01]  /*41430*/  IMAD.MOV.U32 R19, RZ, RZ, R4 ;  /* 0x000000ffff137224 */ /* 0x000fe200078e0004 */
[----:B------:R-:W2:Y:S01]  /*41440*/  LDL.LU.64 R6, [R1+0x2a78] ;  /* 0x002a780001067983 */ /* 0x000ea20000300a00 */
[----:B------:R-:W2:Y:S02]  /*41450*/  LDL.LU.64 R4, [R1+0x2a70] ;  /* 0x002a700001047983 */ /* 0x000ea40000300a00 */
[----:B-1----:R-:W-:Y:S02]  /*41460*/  IMAD.MOV.U32 R22, RZ, RZ, R9 ;  /* 0x000000ffff167224 */ /* 0x002fe400078e0009 */
[----:B------:R-:W-:-:S02]  /*41470*/  IMAD.MOV.U32 R23, RZ, RZ, R8 ;  /* 0x000000ffff177224 */ /* 0x000fc400078e0008 */
[C---:B--2---:R-:W-:Y:S01]  /*41480*/  HMMA.16816.F32 R8, R4.reuse, R10, R24 ;  /* 0x0000000a0408723c */ /* 0x044fe20000001818 */
[----:B------:R-:W2:Y:S01]  /*41490*/  LDL.LU.64 R26, [R1+0x2a68] ;  /* 0x002a6800011a7983 */ /* 0x000ea20000300a00 */
[----:B------:R-:W2:Y:S11]  /*414a0*/  LDL.LU.64 R24, [R1+0x2a60] ;  /* 0x002a600001187983 */ /* 0x000eb60000300a00 */
[----:B------:R-:W-:Y:S10]  /*414b0*/  @!UPT UIADD3 URZ, URZ, URZ, URZ ;  /* 0x0000003f3f3ff290 */ /* 0x000ff4000fffe03f */
[----:B------:R-:W-:Y:S01]  /*414c0*/  STL.64 [R1+0x1d0], R8 ;  /* 0x0001d00801007387 */ /* 0x000fe20000100a00 */
        /* <DEDUP_REMOVED lines=8> */
[----:B0-----:R-:W4:Y:S01]  /*41550*/  LDL.LU.64 R10, [R1+0x2a40] ;  /* 0x002a4000010a7983 */ /* 0x001f220000300a00 */
[----:B------:R-:W4:Y:S02]  /*41560*/  LDL.LU.64 R8, [R1+0x2a38] ;  /* 0x002a380001087983 */ /* 0x000f240000300a00 */
[C---:B----4-:R-:W-:Y:S01]  /*41570*/  HMMA.16816.F32 R16, R4.reuse, R18, R8 ;  /* 0x000000120410723c */ /* 0x050fe20000001808 */
[----:B------:R-:W2:Y:S01]  /*41580*/  LDL.LU.64 R10, [R1+0x2a30] ;  /* 0x002a3000010a7983 */ /* 0x000ea20000300a00 */
[----:B------:R-:W2:Y:S02]  /*41590*/  LDL.LU.64 R8, [R1+0x2a28] ;  /* 0x002a280001087983 */ /* 0x000ea40000300a00 */
[----:B---3--:R0:W-:Y:S11]  /*415a0*/  STL.64 [R1+0x29a0], R24 ;  /* 0x0029a01801007387 */ /* 0x0081f60000100a00 */
[----:B------:R-:W-:Y:S08]  /*415b0*/  @!UPT UIADD3 URZ, URZ, URZ, URZ ;  /* 0x0000003f3f3ff290 */ /* 0x000ff0000fffe03f */
[----:B------:R-:W-:Y:S01]  /*415c0*/  STL.64 [R1+0x1b0], R16 ;  /* 0x0001b01001007387 */ /* 0x000fe20000100a00 */
[----:B------:R-:W-:Y:S02]  /*415d0*/  STL.64 [R1+0x1b8], R18 ;  /* 0x0001b81201007387 */ /* 0x000fe40000100a00 */
[----:B0-----:R-:W3:Y:S01]  /*415e0*/  LDL.LU R24, [R1+0x140] ;  /* 0x0001400001187983 */ /* 0x001ee20000300800 */
[----:B--2---:R-:W-:Y:S11]  /*415f0*/  HMMA.16816.F32 R8, R4, R26, R8 ;  /* 0x0000001a0408723c */ /* 0x004ff60000001808 */
[----:B------:R-:W-:Y:S11]  /*41600*/  @!UPT UIADD3 URZ, URZ, URZ, URZ ;  /* 0x0000003f3f3ff290 */ /* 0x000ff6000fffe03f */
[----:B------:R-:W-:Y:S01]  /*41610*/  @!UPT UIADD3 URZ, URZ, URZ, URZ ;  /* 0x0000003f3f3ff290 */ /* 0x000fe2000fffe03f */
[----:B------:R-:W-:Y:S01]  /*41620*/  STL.64 [R1+0x1a0], R8 ;  /* 0x0001a00801007387 */ /* 0x000fe20000100a00 */
[----:B------:R-:W-:Y:S02]  /*41630*/  STL.64 [R1+0x1a8], R10 ;  /* 0x0001a80a01007387 */ /* 0x000fe40000100a00 */
[----:B------:R-:W0:Y:S04]  /*41640*/  LDSM.16.MT88.4 R8, [R28+0x8000] ;  /* 0x008000001c08783b */ /* 0x000e280000004200 */
[----:B------:R-:W3:Y:S01]  /*41650*/  LDL.LU R25, [R1+0x144] ;  /* 0x0001440001197983 */ /* 0x000ee20000300800 */
[----:B------:R-:W3:Y:S01]  /*41660*/  LDL.LU R26, [R1+0x148] ;  /* 0x00014800011a7983 */ /* 0x000ee20000300800 */
[----:B------:R-:W3:Y:S03]  /*41670*/  LDL.LU R27, [R1+0x14c] ;  /* 0x00014c00011b7983 */ /* 0x000ee60000300800 */
[----:B0-----:R-:W-:Y:S01]  /*41680*/  STL.64 [R1+0x2a00], R10 ;  /* 0x002a000a01007387 */ /* 0x001fe20000100a00 */
[----:B------:R-:W-:Y:S02]  /*41690*/  STL.64 [R1+0x29f8], R8 ;  /* 0x0029f80801007387 */ /* 0x000fe40000100a00 */
[----:B------:R0:W-:Y:S02]  /*416a0*/  STL [R1+0x29d8], R28 ;  /* 0x0029d81c01007387 */ /* 0x0001e40000100800 */
[----:B0-----:R-:W2:Y:S04]  /*416b0*/  LDL R28, [R1+0x388] ;  /* 0x00038800011c7983 */ /* 0x001ea80000100800 */
[----:B--2---:R-:W0:Y:S04]  /*416c0*/  LDSM.16.M88.4 R16, [R28+0x10100] ;  /* 0x010100001c10783b */ /* 0x004e280000000200 */
[----:B0-----:R-:W-:Y:S01]  /*416d0*/  STL.64 [R1+0xc0], R16 ;  /* 0x0000c01001007387 */ /* 0x001fe20000100a00 */
[----:B------:R0:W-:Y:S03]  /*416e0*/  STL.64 [R1+0xc8], R18 ;  /* 0x0000c81201007387 */ /* 0x0001e60000100a00 */
[----:B0-----:R-:W2:Y:S01]  /*416f0*/  LDL.LU.64 R18, [R1+0x2a20] ;  /* 0x002a200001127983 */ /* 0x001ea20000300a00 */
[----:B------:R-:W2:Y:S02]  /*41700*/  LDL.LU.64 R16, [R1+0x2a18] ;  /* 0x002a180001107983 */ /* 0x000ea40000300a00 */
[----:B------:R-:W-:-:S02]  /*41710*/  IMAD.MOV.U32 R10, RZ, RZ, R3 ;  /* 0x000000ffff0a7224 */ /* 0x000fc400078e0003 */
[----:B------:R-:W-:-:S07]  /*41720*/  IMAD.MOV.U32 R11, RZ, RZ, R0 ;  /* 0x000000ffff0b7224 */ /* 0x000fce00078e0000 */
[----:B--2---:R-:W-:Y:S01]  /*41730*/  HMMA.16816.F32 R8, R4, R10, R16 ;  /* 0x0000000a0408723c */ /* 0x004fe20000001810 */
[----:B------:R-:W2:Y:S11]  /*41740*/  LDL.LU.64 R18, [R1+0x2a10] ;  /* 0x002a100001127983 */ /* 0x000eb60000300a00 */
[----:B------:R-:W-:Y:S11]  /*41750*/  @!UPT UIADD3 URZ, URZ, URZ, URZ ;  /* 0x0000003f3f3ff290 */ /* 0x000ff6000fffe03f */
[----:B------:R-:W-:Y:S01]  /*41760*/  STL.64 [R1+0x170], R8 ;  /* 0x0001700801007387 */ /* 0x000fe20000100a00 */
[----:B------:R-:W-:Y:S02]  /*41770*/  STL.64 [R1+0x178], R10 ;  /* 0x0001780a01007387 */ /* 0x000fe40000100a00 */
[----:B------:R-:W0:Y:S02]  /*41780*/  LDSM.16.M88.4 R8, [R28+0x12100] ;  /* 0x012100001c08783b */ /* 0x000e240000000200 */
[----:B0-----:R-:W-:Y:S02]  /*41790*/  STL.64 [R1+0xb0], R8 ;  /* 0x0000b00801007387 */ /* 0x001fe40000100a00 */
[----:B------:R-:W-:Y:S02]  /*417a0*/  IMAD.MOV.U32 R3, RZ, RZ, R8 ;  /* 0x000000ffff037224 */ /* 0x000fe400078e0008 */
[----:B------:R-:W-:Y:S02]  /*417b0*/  IMAD.MOV.U32 R0, RZ, RZ, R9 ;  /* 0x000000ffff007224 */ /* 0x000fe400078e0009 */
[----:B------:R3:W-:Y:S02]  /*417c0*/  STL.64 [R1+0xb8], R10 ;  /* 0x0000b80a01007387 */ /* 0x0007e40000100a00 */
[----:B------:R-:W-:-:S02]  /*417d0*/  IMAD.MOV.U32 R29, RZ, RZ, R10 ;  /* 0x000000ffff1d7224 */ /* 0x000fc400078e000a */
[C---:B---3--:R-:W-:Y:S03]  /*417e0*/  HMMA.16816.F32 R8, R4.reuse, R22, R24 ;  /* 0x000000160408723c */ /* 0x048fe60000001818 */
[----:B------:R-:W-:Y:S04]  /*417f0*/  STL [R1+0x2970], R29 ;  /* 0x0029701d01007387 */ /* 0x000fe80000100800 */
[----:B------:R-:W0:Y:S01]  /*41800*/  LDSM.16.M88.4 R20, [R28+0x16100] ;  /* 0x016100001c14783b */ /* 0x000e220000000200 */
[----:B------:R-:W-:Y:S02]  /*41810*/  IMAD.MOV.U32 R26, RZ, RZ, R13 ;  /* 0x000000ffff1a7224 */ /* 0x000fe400078e000d */
[----:B------:R-:W-:Y:S11]  /*41820*/  IMAD.MOV.U32 R27, RZ, RZ, R12 ;  /* 0x000000ffff1b7224 */ /* 0x000ff600078e000c */
[----:B------:R-:W-:Y:S02]  /*41830*/  @!UPT UIADD3 URZ, URZ, URZ, URZ ;  /* 0x0000003f3f3ff290 */ /* 0x000fe4000fffe03f */
[----:B------:R-:W-:Y:S01]  /*41840*/  STL.64 [R1+0x160], R8 ;  /* 0x0001600801007387 */ /* 0x000fe20000100a00 */
[----:B------:R-:W-:Y:S02]  /*41850*/  STL.64 [R1+0x168], R10 ;  /* 0x0001680a01007387 */ /* 0x000fe40000100a00 */
[----:B------:R1:W-:Y:S02]  /*41860*/  STL.64 [R1+0x2a08], R26 ;  /* 0x002a081a01007387 */ /* 0x0003e40000100a00 */
[----:B------:R-:W2:Y:S01]  /*41870*/  LDL.LU R24, [R1+0x180] ;  /* 0x0001800001187983 */ /* 0x000ea20000300800 */
[----:B------:R-:W2:Y:S04]  /*41880*/  LDL.LU R25, [R1+0x184] ;  /* 0x0001840001197983 */ /* 0x000ea80000300800 */
[----:B-1----:R-:W2:Y:S01]  /*41890*/  LDL.LU R26, [R1+0x188] ;  /* 0x00018800011a7983 */ /* 0x002ea20000300800 */
[----:B------:R-:W2:Y:S02]  /*418a0*/  LDL.LU R27, [R1+0x18c] ;  /* 0x00018c00011b7983 */ /* 0x000ea40000300800 */
[----:B------:R-:W3:Y:S02]  /*418b0*/  LDL.LU R8, [R1+0x190] ;  /* 0x0001900001087983 */ /* 0x000ee40000300800 */
[----:B------:R-:W3:Y:S01]  /*418c0*/  LDL.LU R9, [R1+0x194] ;  /* 0x0001940001097983 */ /* 0x000ee20000300800 */
[----:B------:R-:W3:Y:S01]  /*418d0*/  LDL.LU R10, [R1+0x198] ;  /* 0x00019800010a7983 */ /* 0x000ee20000300800 */
[----:B------:R-:W3:Y:S02]  /*418e0*/  LDL.LU R11, [R1+0x19c] ;  /* 0x00019c00010b7983 */ /* 0x000ee40000300800 */
[----:B------:R-:W4:Y:S02]  /*418f0*/  LDL R15, [R1+0x15dc] ;  /* 0x0015dc00010f7983 */ /* 0x000f240000100800 */
[----:B----4-:R1:W-:Y:S01]  /*41900*/  STL [R1+0x29a8], R15 ;  /* 0x0029a80f01007387 */ /* 0x0103e20000100800 */
[----:B------:R-:W4:Y:S02]  /*41910*/  LDL.LU R12, [R1+0x260] ;  /* 0x00026000010c7983 */ /* 0x000f240000300800 */
[----:B------:R-:W4:Y:S02]  /*41920*/  LDL.LU R13, [R1+0x264] ;  /* 0x00026400010d7983 */ /* 0x000f240000300800 */
[----:B------:R-:W3:Y:S02]  /*41930*/  LDL.LU R14, [R1+0x268] ;  /* 0x00026800010e7983 */ /* 0x000ee40000300800 */
[----:B-1----:R-:W-:Y:S01]  /*41940*/  IMAD.MOV.U32 R15, RZ, RZ, R2 ;  /* 0x000000ffff0f7224 */ /* 0x002fe200078e0002 */
[----:B--2---:R-:W-:Y:S01]  /*41950*/  HMMA.16816.F32 R16, R4, R18, R24 ;  /* 0x000000120410723c */ /* 0x004fe20000001818 */
[----:B0-----:R-:W-:-:S03]  /*41960*/  IMAD.MOV.U32 R2, RZ, RZ, R23 ;  /* 0x000000ffff027224 */ /* 0x001fc600078e0017 */
[----:B---3--:R-:W-:Y:S01]  /*41970*/  STL.64 [R1+0x29b8], R14 ;  /* 0x0029b80e01007387 */ /* 0x008fe20000100a00 */
[----:B----4-:R-:W-:Y:S02]  /*41980*/  STL.64 [R1+0x29b0], R12 ;  /* 0x0029b00c01007387 */ /* 0x010fe40000100a00 */
[----:B------:R-:W0:Y:S04]  /*41990*/  LDSM.16.M88.4 R12, [R28+0x14100] ;  /* 0x014100001c0c783b */ /* 0x000e280000000200 */
[----:B------:R-:W-:Y:S01]  /*419a0*/  STL [R1+0x28d8], R2 ;  /* 0x0028d80201007387 */ /* 0x000fe20000100800 */
[----:B0-----:R-:W-:Y:S01]  /*419b0*/  STL.64 [R1+0xa0], R12 ;  /* 0x0000a00c01007387 */ /* 0x001fe20000100a00 */
[----:B------:R-:W-:Y:S02]  /*419c0*/  STL.64 [R1+0xa8], R14 ;  /* 0x0000a80e01007387 */ /* 0x000fe40000100a00 */
[----:B------:R-:W2:Y:S02]  /*419d0*/  LDL.LU.64 R26, [R1+0x2a08] ;  /* 0x002a0800011a7983 */ /* 0x000ea40000300a00 */
[----:B------:R-:W-:Y:S01]  /*419e0*/  STL.64 [R1+0x90], R20 ;  /* 0x0000901401007387 */ /* 0x000fe20000100a00 */
[----:B------:R-:W-:Y:S05]  /*419f0*/  STL.64 [R1+0x98], R22 ;  /* 0x0000981601007387 */ /* 0x000fea0000100a00 */
[----:B------:R-:W-:Y:S02]  /*41a00*/  STL.64 [R1+0x150], R16 ;  /* 0x0001501001007387 */ /* 0x000fe40000100a00 */
[----:B------:R-:W-:Y:S02]  /*41a10*/  STL.64 [R1+0x158], R18 ;  /* 0x0001581201007387 */ /* 0x000fe40000100a00 */
[----:B------:R0:W-:Y:S01]  /*41a20*/  STL.64 [R1+0x29c0], R20 ;  /* 0x0029c01401007387 */ /* 0x0001e20000100a00 */
[----:B------:R-:W-:Y:S04]  /*41a30*/  LDSM.16.M88.4 R16, [R28+0x18100] ;  /* 0x018100001c10783b */ /* 0x000fe80000000200 */
[----:B0-----:R-:W3:Y:S01]  /*41a40*/  LDL.LU R20, [R1+0x280] ;  /* 0x0002800001147983 */ /* 0x001ee20000300800 */
[----:B------:R-:W3:Y:S02]  /*41a50*/  LDL.LU R21, [R1+0x284] ;  /* 0x0002840001157983 */ /* 0x000ee40000300800 */
[----:B------:R-:W4:Y:S02]  /*41a60*/  LDL.LU R22, [R1+0x288] ;  /* 0x0002880001167983 */ /* 0x000f240000300800 */
[----:B------:R-:W4:Y:S01]  /*41a70*/  LDL.LU R23, [R1+0x28c] ;  /* 0x00028c0001177983 */ /* 0x000f220000300800 */
[----:B--2---:R-:W-:Y:S01]  /*41a80*/  HMMA.16816.F32 R4, R4, R26, R8 ;  /* 0x0000001a0404723c */ /* 0x004fe20000001808 */
[----:B------:R-:W0:Y:S04]  /*41a90*/  LDSM.16.M88.4 R8, [R28+0x1a100] ;  /* 0x01a100001c08783b */ /* 0x000e280000000200 */
[----:B----4-:R-:W-:Y:S01]  /*41aa0*/  STL.64 [R1+0x29d0], R22 ;  /* 0x0029d01601007387 */ /* 0x010fe20000100a00 */
[----:B---3--:R1:W-:Y:S02]  /*41ab0*/  STL.64 [R1+0x29c8], R20 ;  /* 0x0029c81401007387 */ /* 0x0083e40000100a00 */
[----:B-1----:R-:W-:-:S02]  /*41ac0*/  IMAD.MOV.U32 R20, RZ, RZ, R3 ;  /* 0x000000ffff147224 */ /* 0x002fc400078e0003 */
[----:B------:R-:W-:-:S05]  /*41ad0*/  IMAD.MOV.U32 R21, RZ, RZ, R0 ;  /* 0x000000ffff157224 */ /* 0x000fca00078e0000 */
[----:B------:R1:W-:Y:S04]  /*41ae0*/  STL.64 [R1+0x29f0], R20 ;  /* 0x0029f01401007387 */ /* 0x0003e80000100a00 */
[----:B-1----:R-:W2:Y:S01]  /*41af0*/  LDL.LU R20, [R1+0x200] ;  /* 0x0002000001147983 */ /* 0x002ea20000300800 */
[----:B------:R-:W2:Y:S02]  /*41b00*/  LDL.LU R21, [R1+0x204] ;  /* 0x0002040001157983 */ /* 0x000ea40000300800 */
[----:B------:R-:W2:Y:S02]  /*41b10*/  LDL.LU R22, [R1+0x208] ;  /* 0x0002080001167983 */ /* 0x000ea40000300800 */
[----:B------:R-:W2:Y:S01]  /*41b20*/  LDL.LU R23, [R1+0x20c] ;  /* 0x00020c0001177983 */ /* 0x000ea20000300800 */
[----:B------:R1:W-:Y:S01]  /*41b30*/  STL.64 [R1+0x140], R4 ;  /* 0x0001400401007387 */ /* 0x0003e20000100a00 */
[----:B------:R-:W-:Y:S03]  /*41b40*/  STL [R1+0x148], R6 ;  /* 0x0001480601007387 */ /* 0x000fe60000100800 */
[----:B-1----:R-:W2:Y:S01]  /*41b50*/  LDL.64 R4, [R1+0xc0] ;  /* 0x0000c00001047983 */ /* 0x002ea20000100a00 */
[----:B------:R-:W3:Y:S02]  /*41b60*/  LDL.LU R24, [R1+0x2a0] ;  /* 0x0002a00001187983 */ /* 0x000ee40000300800 */
[----:B------:R-:W3:Y:S02]  /*41b70*/  LDL.LU R25, [R1+0x2a4] ;  /* 0x0002a40001197983 */ /* 0x000ee40000300800 */
[----:B------:R-:W4:Y:S01]  /*41b80*/  LDL.LU R26, [R1+0x2a8] ;  /* 0x0002a800011a7983 */ /* 0x000f220000300800 */
[----:B------:R-:W4:Y:S01]  /*41b90*/  LDL.LU R27, [R1+0x2ac] ;  /* 0x0002ac00011b7983 */ /* 0x000f220000300800 */
[----:B------:R-:W-:-:S02]  /*41ba0*/  IMAD.MOV.U32 R2, RZ, RZ, R7 ;  /* 0x000000ffff027224 */ /* 0x000fc400078e0007 */
[----:B0-----:R-:W-:Y:S02]  /*41bb0*/  IMAD.MOV.U32 R15, RZ, RZ, R8 ;  /* 0x000000ffff0f7224 */ /* 0x001fe400078e0008 */
[----:B------:R-:W-:Y:S01]  /*41bc0*/  IMAD.MOV.U32 R14, RZ, RZ, R9 ;  /* 0x000000ffff0e7224 */ /* 0x000fe200078e0009 */
[----:B----4-:R-:W-:Y:S01]  /*41bd0*/  STL.64 [R1+0x29e8], R26 ;  /* 0x0029e81a01007387 */ /* 0x010fe20000100a00 */
[----:B---3--:R0:W-:Y:S03]  /*41be0*/  STL.64 [R1+0x29e0], R24 ;  /* 0x0029e01801007387 */ /* 0x0081e60000100a00 */
[----:B0-----:R-:W3:Y:S01]  /*41bf0*/  LDL.LU R24, [R1+0x270] ;  /* 0x0002700001187983 */ /* 0x001ee20000300800 */
[----:B------:R-:W3:Y:S02]  /*41c00*/  LDL.LU R25, [R1+0x274] ;  /* 0x0002740001197983 */ /* 0x000ee40000300800 */
[----:B------:R-:W3:Y:S02]  /*41c10*/  LDL.LU R26, [R1+0x278] ;  /* 0x00027800011a7983 */ /* 0x000ee40000300800 */
[----:B------:R-:W3:Y:S01]  /*41c20*/  LDL.LU R27, [R1+0x27c] ;  /* 0x00027c00011b7983 */ /* 0x000ee20000300800 */
[----:B------:R-:W-:Y:S01]  /*41c30*/  STL [R1+0x2974], R2 ;  /* 0x0029740201007387 */ /* 0x000fe20000100800 */
[----:B------:R-:W-:Y:S02]  /*41c40*/  STL.64 [R1+0x80], R16 ;  /* 0x0000801001007387 */ /* 0x000fe40000100a00 */
[----:B------:R-:W-:Y:S02]  /*41c50*/  STL.64 [R1+0x88], R18 ;  /* 0x0000881201007387 */ /* 0x000fe40000100a00 */
[----:B------:R-:W-:Y:S01]  /*41c60*/  STL.64 [R1+0x50], R8 ;  /* 0x0000500801007387 */ /* 0x000fe20000100a00 */
[----:B------:R0:W-:Y:S04]  /*41c70*/  STL.64 [R1+0x58], R10 ;  /* 0x0000580a01007387 */ /* 0x0001e80000100a00 */
[----:B0-----:R-:W2:Y:S01]  /*41c80*/  LDL.LU.64 R10, [R1+0x2a00] ;  /* 0x002a0000010a7983 */ /* 0x001ea20000300a00 */
[----:B------:R-:W2:Y:S02]  /*41c90*/  LDL.LU.64 R8, [R1+0x29f8] ;  /* 0x0029f80001087983 */ /* 0x000ea40000300a00 */
[C---:B--2---:R-:W-:Y:S11]  /*41ca0*/  HMMA.16816.F32 R20, R8.reuse, R4, R20 ;  /* 0x000000040814723c */ /* 0x044ff60000001814 */
[----:B------:R-:W-:Y:S11]  /*41cb0*/  @!UPT UIADD3 URZ, URZ, URZ, URZ ;  /* 0x0000003f3f3ff290 */ /* 0x000ff6000fffe03f */
[----:B------:R-:W-:Y:S01]  /*41cc0*/  @!UPT UIADD3 URZ, URZ, URZ, URZ ;  /* 0x0000003f3f3ff290 */ /* 0x000fe2000fffe03f */
[----:B------:R0:W-:Y:S01]  /*41cd0*/  STL.64 [R1+0x130], R20 ;  /* 0x0001301401007387 */ /* 0x0001e20000100a00 */
[----:B------:R3:W-:Y:S03]  /*41ce0*/  STL.64 [R1+0x138], R22 ;  /* 0x0001381601007387 */ /* 0x0007e60000100a00 */
[----:B0-----:R-:W3:Y:S01]  /*41cf0*/  LDL.LU.64 R20, [R1+0x29f0] ;  /* 0x0029f00001147983 */ /* 0x001ee20000300a00 */
[----:B------:R-:W-:Y:S02]  /*41d00*/  IMAD.MOV.U32 R0, RZ, RZ, R4 ;  /* 0x000000ffff007224 */ /* 0x000fe400078e0004 */
[----:B------:R-:W-:Y:S02]  /*41d10*/  IMAD.MOV.U32 R3, RZ, RZ, R5 ;  /* 0x000000ffff037224 */ /* 0x000fe400078e0005 */
[----:B------:R-:W-:Y:S01]  /*41d20*/  LDSM.16.M88.4 R4, [R28+0x1c100] ;  /* 0x01c100001c04783b */ /* 0x000fe20000000200 */
[----:B---3--:R-:W-:Y:S03]  /*41d30*/  HMMA.16816.F32 R20, R8, R20, R24 ;  /* 0x000000140814723c */ /* 0x008fe60000001818 */
[----:B------:R-:W2:Y:S01]  /*41d40*/  LDL.LU.64 R26, [R1+0x29e8] ;  /* 0x0029e800011a7983 */ /* 0x000ea20000300a00 */
[----:B------:R-:W2:Y:S11]  /*41d50*/  LDL.LU.64 R24, [R1+0x29e0] ;  /* 0x0029e00001187983 */ /* 0x000eb60000300a00 */
[----:B------:R-:W-:Y:S08]  /*41d60*/  @!UPT UIADD3 URZ, URZ, URZ, URZ ;  /* 0x0000003f3f3ff290 */ /* 0x000ff0000fffe03f */
[----:B------:R-:W-:Y:S01]  /*41d70*/  STL.64 [R1+0x120], R20 ;  /* 0x0001201401007387 */ /* 0x000fe20000100a00 */
[----:B------:R-:W-:Y:S02]  /*41d80*/  STL.64 [R1+0x128], R22 ;  /* 0x0001281601007387 */ /* 0x000fe40000100a00 */
[----:B------:R0:W1:Y:S02]  /*41d90*/  LDSM.16.M88.4 R20, [R28+0x1e100] ;  /* 0x01e100001c14783b */ /* 0x0000640000000200 */
[----:B0-----:R-:W3:Y:S04]  /*41da0*/  LDL.LU R28, [R1+0x29d8] ;  /* 0x0029d800011c7983 */ /* 0x001ee80000300800 */
[----:B-1----:R-:W-:Y:S01]  /*41db0*/  STL.64 [R1+0x30], R20 ;  /* 0x0000301401007387 */ /* 0x002fe20000100a00 */
[----:B------:R-:W-:-:S02]  /*41dc0*/  IMAD.MOV.U32 R2, RZ, RZ, R22 ;  /* 0x000000ffff027224 */ /* 0x000fc400078e0016 */
[----:B------:R0:W-:Y:S02]  /*41dd0*/  STL.64 [R1+0x38], R22 ;  /* 0x0000381601007387 */ /* 0x0001e40000100a00 */
[----:B------:R-:W-:Y:S02]  /*41de0*/  IMAD.MOV.U32 R29, RZ, RZ, R23 ;  /* 0x000000ffff1d7224 */ /* 0x000fe400078e0017 */
[----:B0-----:R-:W4:Y:S01]  /*41df0*/  LDL.LU.64 R22, [R1+0x29d0] ;  /* 0x0029d00001167983 */ /* 0x001f220000300a00 */
[----:B------:R-:W4:Y:S02]  /*41e00*/  LDL.LU.64 R20, [R1+0x29c8] ;  /* 0x0029c80001147983 */ /* 0x000f240000300a00 */
[----:B------:R-:W-:Y:S02]  /*41e10*/  STL.64 [R1+0x40], R4 ;  /* 0x0000400401007387 */ /* 0x000fe40000100a00 */
[----:B------:R-:W-:Y:S01]  /*41e20*/  STL.64 [R1+0x48], R6 ;  /* 0x0000480601007387 */ /* 0x000fe20000100a00 */
[----:B------:R0:W-:Y:S02]  /*41e30*/  STL.64 [R1+0x2988], R4 ;  /* 0x0029880401007387 */ /* 0x0001e40000100a00 */
[----:B0-----:R-:W-:-:S02]  /*41e40*/  IMAD.MOV.U32 R4, RZ, RZ, R15 ;  /* 0x000000ffff047224 */ /* 0x001fc400078e000f */
[----:B------:R-:W-:Y:S02]  /*41e50*/  IMAD.MOV.U32 R5, RZ, RZ, R14 ;  /* 0x000000ffff057224 */ /* 0x000fe400078e000e */
[C---:B----4-:R-:W-:Y:S01]  /*41e60*/  HMMA.16816.F32 R12, R8.reuse, R12, R20 ;  /* 0x0000000c080c723c */ /* 0x050fe20000001814 */
[----:B------:R-:W4:Y:S11]  /*41e70*/  LDL.LU.64 R20, [R1+0x29c0] ;  /* 0x0029c00001147983 */ /* 0x000f360000300a00 */
[----:B------:R-:W-:Y:S11]  /*41e80*/  @!UPT UIADD3 URZ, URZ, URZ, URZ ;  /* 0x0000003f3f3ff290 */ /* 0x000ff6000fffe03f */
[----:B------:R-:W-:Y:S01]  /*41e90*/  STL.64 [R1+0x110], R12 ;  /* 0x0001100c01007387 */ /* 0x000fe20000100a00 */
[----:B------:R0:W-:Y:S03]  /*41ea0*/  STL.64 [R1+0x118], R14 ;  /* 0x0001180e01007387 */ /* 0x0001e60000100a00 */
[----:B0-----:R-:W4:Y:S01]  /*41eb0*/  LDL.LU.64 R14, [R1+0x29b8] ;  /* 0x0029b800010e7983 */ /* 0x001f220000300a00 */
[----:B------:R-:W4:Y:S02]  /*41ec0*/  LDL.LU.64 R12, [R1+0x29b0] ;  /* 0x0029b000010c7983 */ /* 0x000f240000300a00 */
[C---:B----4-:R-:W-:Y:S01]  /*41ed0*/  HMMA.16816.F32 R20, R8.reuse, R20, R12 ;  /* 0x000000140814723c */ /* 0x050fe2000000180c */
[----:B------:R-:W4:Y:S11]  /*41ee0*/  LDL.LU R15, [R1+0x29a8] ;  /* 0x0029a800010f7983 */ /* 0x000f360000300800 */
[----:B------:R-:W-:Y:S11]  /*41ef0*/  @!UPT UIADD3 URZ, URZ, URZ, URZ ;  /* 0x0000003f3f3ff290 */ /* 0x000ff6000fffe03f */
[----:B------:R-:W-:Y:S01]  /*41f00*/  STL.64 [R1+0x100], R20 ;  /* 0x0001001401007387 */ /* 0x000fe20000100a00 */
[----:B------:R-:W-:Y:S02]  /*41f10*/  STL.64 [R1+0x108], R22 ;  /* 0x0001081601007387 */ /* 0x000fe40000100a00 */
[----:B---3--:R-:W0:Y:S02]  /*41f20*/  LDSM.16.MT88.4 R20, [R28+0x8080] ;  /* 0x008080001c14783b */ /* 0x008e240000004200 */
[----:B0-----:R-:W-:Y:S02]  /*41f30*/  STL.64 [R1+0x2980], R22 ;  /* 0x0029801601007387 */ /* 0x001fe40000100a00 */
[----:B------:R0:W-:Y:S02]  /*41f40*/  STL.64 [R1+0x2978], R20 ;  /* 0x0029781401007387 */ /* 0x0001e40000100a00 */
[----:B0-----:R-:W3:Y:S01]  /*41f50*/  LDL.LU R20, [R1+0x2e0] ;  /* 0x0002e00001147983 */ /* 0x001ee20000300800 */
[----:B------:R-:W3:Y:S02]  /*41f60*/  LDL.LU R21, [R1+0x2e4] ;  /* 0x0002e40001157983 */ /* 0x000ee40000300800 */
[----:B------:R-:W3:Y:S02]  /*41f70*/  LDL.LU R22, [R1+0x2e8] ;  /* 0x0002e80001167983 */ /* 0x000ee40000300800 */
[----:B------:R-:W3:Y:S01]  /*41f80*/  LDL.LU R23, [R1+0x2ec] ;  /* 0x0002ec0001177983 */ /* 0x000ee20000300800 */
[C---:B--2---:R-:W-:Y:S01]  /*41f90*/  HMMA.16816.F32 R24, R8.reuse, R16, R24 ;  /* 0x000000100818723c */ /* 0x044fe20000001818 */
[----:B---3--:R-:W-:Y:S01]  /*41fa0*/  STL.64 [R1+0x2998], R22 ;  /* 0x0029981601007387 */ /* 0x008fe20000100a00 */
[----:B------:R0:W-:Y:S03]  /*41fb0*/  STL.64 [R1+0x2990], R20 ;  /* 0x0029901401007387 */ /* 0x0001e60000100a00 */
[----:B0-----:R-:W2:Y:S01]  /*41fc0*/  LDL.LU R20, [R1+0x2c0] ;  /* 0x0002c00001147983 */ /* 0x001ea20000300800 */
[----:B------:R-:W2:Y:S02]  /*41fd0*/  LDL.LU R21, [R1+0x2c4] ;  /* 0x0002c40001157983 */ /* 0x000ea40000300800 */
[----:B------:R-:W2:Y:S02]  /*41fe0*/  LDL.LU R22, [R1+0x2c8] ;  /* 0x0002c80001167983 */ /* 0x000ea40000300800 */
[----:B------:R-:W2:Y:S11]  /*41ff0*/  LDL.LU R23, [R1+0x2cc] ;  /* 0x0002cc0001177983 */ /* 0x000eb60000300800 */
[----:B------:R-:W-:Y:S02]  /*42000*/  @!UPT UIADD3 URZ, URZ, URZ, URZ ;  /* 0x0000003f3f3ff290 */ /* 0x000fe4000fffe03f */
[----:B------:R0:W-:Y:S01]  /*42010*/  STL.64 [R1+0xf0], R24 ;  /* 0x0000f01801007387 */ /* 0x0001e20000100a00 */
[----:B------:R1:W-:Y:S03]  /*42020*/  STL.64 [R1+0xf8], R26 ;  /* 0x0000f81a01007387 */ /* 0x0003e60000100a00 */
[----:B0-----:R-:W3:Y:S01]  /*42030*/  LDL.LU.64 R24, [R1+0x29a0] ;  /* 0x0029a00001187983 */ /* 0x001ee20000300a00 */
[----:B-1----:R-:W-:Y:S02]  /*42040*/  IMAD.MOV.U32 R27, RZ, RZ, R16 ;  /* 0x000000ffff1b7224 */ /* 0x002fe400078e0010 */
[----:B------:R-:W-:Y:S02]  /*42050*/  IMAD.MOV.U32 R26, RZ, RZ, R17 ;  /* 0x000000ffff1a7224 */ /* 0x000fe400078e0011 */
[----:B----4-:R-:W0:Y:S02]  /*42060*/  LDSM.16.MT88.4 R16, [R15+0x8000] ;  /* 0x008000000f10783b */ /* 0x010e240000004200 */
[----:B------:R-:W1:Y:S02]  /*42070*/  LDSM.16.MT88.4 R12, [R15+0x8080] ;  /* 0x008080000f0c783b */ /* 0x000e640000004200 */
[----:B0-----:R-:W-:Y:S02]  /*42080*/  STL.64 [R1+0x28e8], R18 ;  /* 0x0028e81201007387 */ /* 0x001fe40000100a00 */
[----:B------:R0:W-:Y:S02]  /*42090*/  STL.64 [R1+0x28e0], R16 ;  /* 0x0028e01001007387 */ /* 0x0001e40000100a00 */
[----:B0-----:R-:W4:Y:S01]  /*420a0*/  LDL.LU.64 R16, [R1+0x30] ;  /* 0x0000300001107983 */ /* 0x001f220000300a00 */
[C---:B--2---:R-:W-:Y:S03]  /*420b0*/  HMMA.16816.F32 R4, R8.reuse, R4, R20 ;  /* 0x000000040804723c */ /* 0x044fe60000001814 */
[----:B------:R-:W2:Y:S01]  /*420c0*/  LDL.LU.64 R22, [R1+0x2998] ;  /* 0x0029980001167983 */ /* 0x000ea20000300a00 */
[----:B------:R-:W2:Y:S11]  /*420d0*/  LDL.LU.64 R20, [R1+0x2990] ;  /* 0x0029900001147983 */ /* 0x000eb60000300a00 */
[----:B------:R-:W-:Y:S08]  /*420e0*/  @!UPT UIADD3 URZ, URZ, URZ, URZ ;  /* 0x0000003f3f3ff290 */ /* 0x000ff0000fffe03f */
[----:B------:R0:W-:Y:S01]  /*420f0*/  STL.64 [R1+0xe0], R4 ;  /* 0x0000e00401007387 */ /* 0x0001e20000100a00 */
[----:B------:R-:W-:Y:S03]  /*42100*/  STL.64 [R1+0xe8], R6 ;  /* 0x0000e80601007387 */ /* 0x000fe60000100a00 */
[----:B0-----:R-:W2:Y:S01]  /*42110*/  LDL.LU.64 R4, [R1+0x2988] ;  /* 0x0029880001047983 */ /* 0x001ea20000300a00 */
[----:B-1----:R-:W-:Y:S02]  /*42120*/  STL.64 [R1+0x2860], R14 ;  /* 0x0028600e01007387 */ /* 0x002fe40000100a00 */
[----:B------:R0:W-:Y:S02]  /*42130*/  STL.64 [R1+0x2858], R12 ;  /* 0x0028580c01007387 */ /* 0x0001e40000100a00 */
[----:B0-----:R-:W3:Y:S01]  /*42140*/  LDL.LU.64 R12, [R1+0x50] ;  /* 0x00005000010c7983 */ /* 0x001ee20000300a00 */
[----:B--2---:R-:W-:Y:S01]  /*42150*/  HMMA.16816.F32 R20, R8, R4, R20 ;  /* 0x000000040814723c */ /* 0x004fe20000001814 */
[----:B------:R-:W-:-:S02]  /*42160*/  IMAD.MOV.U32 R15, RZ, RZ, R4 ;  /* 0x000000ffff0f7224 */ /* 0x000fc400078e0004 */
[----:B------:R-:W-:Y:S02]  /*42170*/  IMAD.MOV.U32 R14, RZ, RZ, R5 ;  /* 0x000000ffff0e7224 */ /* 0x000fe400078e0005 */
[----:B------:R-:W0:Y:S11]  /*42180*/  LDSM.16.MT88.4 R4, [R28+0x9000] ;  /* 0x009000001c04783b */ /* 0x000e360000004200 */
[----:B------:R-:W-:Y:S07]  /*42190*/  @!UPT UIADD3 URZ, URZ, URZ, URZ ;  /* 0x0000003f3f3ff290 */ /* 0x000fee000fffe03f */
[----:B------:R-:W-:Y:S01]  /*421a0*/  STL.64 [R1+0xd0], R20 ;  /* 0x0000d01401007387 */ /* 0x000fe20000100a00 */
[----:B------:R1:W-:Y:S03]  /*421b0*/  STL.64 [R1+0xd8], R22 ;  /* 0x0000d81601007387 */ /* 0x0003e60000100a00 */
[----:B-1----:R-:W2:Y:S01]  /*421c0*/  LDL.LU.64 R22, [R1+0x2980] ;  /* 0x0029800001167983 */ /* 0x002ea20000300a00 */
[----:B------:R-:W2:Y:S02]  /*421d0*/  LDL.LU.64 R20, [R1+0x2978] ;  /* 0x0029780001147983 */ /* 0x000ea40000300a00 */
[----:B------:R-:W-:Y:S02]  /*421e0*/  STL.64 [R1+0x2908], R14 ;  /* 0x0029080e01007387 */ /* 0x000fe40000100a00 */
[----:B---3--:R1:W-:Y:S02]  /*421f0*/  STL.64 [R1+0x2900], R12 ;  /* 0x0029000c01007387 */ /* 0x0083e40000100a00 */
[----:B-1----:R-:W3:Y:S01]  /*42200*/  LDL.LU R12, [R1+0x2d0] ;  /* 0x0002d000010c7983 */ /* 0x002ee20000300800 */
[----:B------:R-:W3:Y:S02]  /*42210*/  LDL.LU R13, [R1+0x2d4] ;  /* 0x0002d400010d7983 */ /* 0x000ee40000300800 */
[----:B------:R-:W3:Y:S02]  /*42220*/  LDL.LU R14, [R1+0x2d8] ;  /* 0x0002d800010e7983 */ /* 0x000ee40000300800 */
[----:B------:R-:W3:Y:S01]  /*42230*/  LDL.LU R15, [R1+0x2dc] ;  /* 0x0002dc00010f7983 */ /* 0x000ee20000300800 */
[----:B0-----:R-:W-:Y:S01]  /*42240*/  STL.64 [R1+0x27b8], R6 ;  /* 0x0027b80601007387 */ /* 0x001fe20000100a00 */
[----:B------:R4:W-:Y:S02]  /*42250*/  STL.64 [R1+0x27b0], R4 ;  /* 0x0027b00401007387 */ /* 0x0009e40000100a00 */
[----:B----4-:R-:W-:-:S02]  /*42260*/  IMAD.MOV.U32 R4, RZ, RZ, R17 ;  /* 0x000000ffff047224 */ /* 0x010fc400078e0011 */
[----:B------:R-:W-:Y:S01]  /*42270*/  IMAD.MOV.U32 R5, RZ, RZ, R16 ;  /* 0x000000ffff057224 */ /* 0x000fe200078e0010 */
[----:B---3--:R-:W-:Y:S11]  /*42280*/  HMMA.16816.F32 R8, R8, R16, R12 ;  /* 0x000000100808723c */ /* 0x008ff6000000180c */
[----:B------:R-:W-:Y:S11]  /*42290*/  @!UPT UIADD3 URZ, URZ, URZ, URZ ;  /* 0x0000003f3f3ff290 */ /* 0x000ff6000fffe03f */
[----:B------:R-:W-:Y:S01]  /*422a0*/  @!UPT UIADD3 URZ, URZ, URZ, URZ ;  /* 0x0000003f3f3ff290 */ /* 0x000fe2000fffe03f */
[----:B------:R-:W-:Y:S01]  /*422b0*/  STL.64 [R1+0x60], R8 ;  /* 0x0000600801007387 */ /* 0x000fe20000100a00 */
[----:B------:R-:W-:Y:S02]  /*422c0*/  STL.64 [R1+0x68], R10 ;  /* 0x0000680a01007387 */ /* 0x000fe40000100a00 */
[----:B------:R-:W0:Y:S04]  /*422d0*/  LDSM.16.MT88.4 R8, [R28+0x9080] ;  /* 0x009080001c08783b */ /* 0x000e280000004200 */
[----:B------:R-:W-:Y:S02]  /*422e0*/  IMAD.MOV.U32 R13, RZ, RZ, R26 ;  /* 0x000000ffff0d7224 */ /* 0x000fe400078e001a */
[----:B------:R-:W-:Y:S01]  /*422f0*/  IMAD.MOV.U32 R12, RZ, RZ, R27 ;  /* 0x000000ffff0c7224 */ /* 0x000fe200078e001b */
[----:B0-----:R0:W-:Y:S01]  /*42300*/  STL.64 [R1+0x2758], R10 ;  /* 0x0027580a01007387 */ /* 0x0011e20000100a00 */
[----:B------:R1:W-:Y:S02]  /*42310*/  STL.64 [R1+0x2750], R8 ;  /* 0x0027500801007387 */ /* 0x0003e40000100a00 */
[----:B0-----:R-:W-:-:S02]  /*42320*/  IMAD.MOV.U32 R10, RZ, RZ, R2 ;  /* 0x000000ffff0a7224 */ /* 0x001fc400078e0002 */
[----:B------:R-:W-:Y:S01]  /*42330*/  IMAD.MOV.U32 R11, RZ, RZ, R29 ;  /* 0x000000ffff0b7224 */ /* 0x000fe200078e001d */
[----:B------:R-:W3:Y:S01]  /*42340*/  LDL.LU R2, [R1+0x2974] ;  /* 0x0029740001027983 */ /* 0x000ee20000300800 */
[----:B------:R-:W4:Y:S02]  /*42350*/  LDL.LU R29, [R1+0x2970] ;  /* 0x00297000011d7983 */ /* 0x000f240000300800 */
[----:B------:R-:W2:Y:S02]  /*42360*/  LDL.LU R26, [R1+0x328] ;  /* 0x00032800011a7983 */ /* 0x000ea40000300800 */
[----:B-1----:R-:W-:Y:S01]  /*42370*/  IMAD.MOV.U32 R9, RZ, RZ, R4 ;  /* 0x000000ffff097224 */ /* 0x002fe200078e0004 */
[----:B------:R-:W2:Y:S01]  /*42380*/  LDL.LU R27, [R1+0x32c] ;  /* 0x00032c00011b7983 */ /* 0x000ea20000300800 */
[----:B------:R-:W-:Y:S02]  /*42390*/  IMAD.MOV.U32 R8, RZ, RZ, R5 ;  /* 0x000000ffff087224 */ /* 0x000fe400078e0005 */
[----:B------:R-:W2:Y:S02]  /*423a0*/  LDL.LU R4, [R1+0x340] ;  /* 0x0003400001047983 */ /* 0x000ea40000300800 */
[----:B------:R-:W2:Y:S01]  /*423b0*/  LDL.LU R5, [R1+0x344] ;  /* 0x0003440001057983 */ /* 0x000ea20000300800 */
[----:B------:R-:W2:Y:S01]  /*423c0*/  LDL.LU R6, [R1+0x348] ;  /* 0x0003480001067983 */ /* 0x000ea20000300800 */
[----:B------:R-:W2:Y:S03]  /*423d0*/  LDL.LU R7, [R1+0x34c] ;  /* 0x00034c0001077983 */ /* 0x000ea60000300800 */
[----:B--2---:R-:W-:Y:S01]  /*423e0*/  STL.64 [R1+0x2958], R6 ;  /* 0x0029580601007387 */ /* 0x004fe20000100a00 */
[----:B------:R0:W-:Y:S02]  /*423f0*/  STL.64 [R1+0x2950], R4 ;  /* 0x0029500401007387 */ /* 0x0001e40000100a00 */
[----:B0-----:R-:W-:-:S02]  /*42400*/  IMAD.MOV.U32 R4, RZ, RZ, R0 ;  /* 0x000000ffff047224 */ /* 0x001fc400078e0000 */
[----:B------:R-:W-:Y:S01]  /*42410*/  IMAD.MOV.U32 R5, RZ, RZ, R3 ;  /* 0x000000ffff057224 */ /* 0x000fe200078e0003 */
[----:B------:R-:W2:Y:S01]  /*42420*/  LDL.LU R0, [R1+0x296c] ;  /* 0x00296c0001007983 */ /* 0x000ea20000300800 */
[----:B------:R-:W2:Y:S02]  /*42430*/  LDL.LU R3, [R1+0x2968] ;  /* 0x0029680001037983 */ /* 0x000ea40000300800 */
[----:B------:R-:W-:Y:S02]  /*42440*/  STL.64 [R1+0x2938], R26 ;  /* 0x0029381a01007387 */ /* 0x000fe40000100a00 */
[----:B------:R0:W-:Y:S02]  /*42450*/  STL.64 [R1+0x2930], R24 ;  /* 0x0029301801007387 */ /* 0x0001e40000100a00 */
[----:B0-----:R-:W2:Y:S04]  /*42460*/  LDL.64 R24, [R1+0xa0] ;  /* 0x0000a00001187983 */ /* 0x001ea80000100a00 */
[----:B--2---:R0:W-:Y:S04]  /*42470*/  STL.64 [R1+0x2948], R24 ;  /* 0x0029481801007387 */ /* 0x0041e80000100a00 */
[----:B0-----:R-:W2:Y:S04]  /*42480*/  LDL.LU.64 R24, [R1+0xb0] ;  /* 0x0000b00001187983 */ /* 0x001ea80000300a00 */
[----:B--2---:R0:W-:Y:S04]  /*42490*/  STL.64 [R1+0x2960], R24 ;  /* 0x0029601801007387 */ /* 0x0041e80000100a00 */
[----:B0-----:R-:W2:Y:S01]  /*424a0*/  LDL.LU R24, [R1+0x350] ;  /* 0x0003500001187983 */ /* 0x001ea20000300800 */
[----:B------:R-:W2:Y:S02]  /*424b0*/  LDL.LU R25, [R1+0x354] ;  /* 0x0003540001197983 */ /* 0x000ea40000300800 */
[----:B------:R-:W2:Y:S02]  /*424c0*/  LDL.LU R26, [R1+0x358] ;  /* 0x00035800011a7983 */ /* 0x000ea40000300800 */
[----:B------:R-:W2:Y:S01]  /*424d0*/  LDL.LU R27, [R1+0x35c] ;  /* 0x00035c00011b7983 */ /* 0x000ea20000300800 */
[----:B------:R0:W-:Y:S04]  /*424e0*/  STL.64 [R1+0x2928], R12 ;  /* 0x0029280c01007387 */ /* 0x0001e80000100a00 */
[----:B0-----:R-:W2:Y:S04]  /*424f0*/  LDL.LU.64 R12, [R1+0x90] ;  /* 0x00009000010c7983 */ /* 0x001ea80000300a00 */
[----:B--2---:R0:W-:Y:S04]  /*42500*/  STL.64 [R1+0x2940], R12 ;  /* 0x0029400c01007387 */ /* 0x0041e80000100a00 */
[----:B0-----:R-:W2:Y:S01]  /*42510*/  LDL.LU R12, [R1+0x330] ;  /* 0x00033000010c7983 */ /* 0x001ea20000300800 */
[----:B------:R-:W2:Y:S02]  /*42520*/  LDL.LU R13, [R1+0x334] ;  /* 0x00033400010d7983 */ /* 0x000ea40000300800 */
[----:B------:R-:W2:Y:S02]  /*42530*/  LDL.LU R14, [R1+0x338] ;  /* 0x00033800010e7983 */ /* 0x000ea40000300800 */
[----:B------:R-:W2:Y:S01]  /*42540*/  LDL.LU R15, [R1+0x33c] ;  /* 0x00033c00010f7983 */ /* 0x000ea20000300800 */
[----:B------:R-:W-:Y:S01]  /*42550*/  STL.64 [R1+0x28f8], R10 ;  /* 0x0028f80a01007387 */ /* 0x000fe20000100a00 */
[----:B------:R0:W-:Y:S03]  /*42560*/  STL.64 [R1+0x28f0], R8 ;  /* 0x0028f00801007387 */ /* 0x0001e60000100a00 */
[----:B0-----:R-:W2:Y:S01]  /*42570*/  LDL.LU R8, [R1+0x300] ;  /* 0x0003000001087983 */ /* 0x001ea20000300800 */
[----:B------:R-:W2:Y:S02]  /*42580*/  LDL.LU R9, [R1+0x304] ;  /* 0x0003040001097983 */ /* 0x000ea40000300800 */
[----:B------:R-:W2:Y:S02]  /*42590*/  LDL.LU R10, [R1+0x308] ;  /* 0x00030800010a7983 */ /* 0x000ea40000300800 */
[----:B------:R-:W2:Y:S01]  /*425a0*/  LDL.LU R11, [R1+0x30c] ;  /* 0x00030c00010b7983 */ /* 0x000ea20000300800 */
[----:B------:R-:W-:Y:S01]  /*425b0*/  HMMA.16816.F32 R4, R20, R4, R24 ;  /* 0x000000041404723c */ /* 0x000fe20000001818 */
[----:B------:R-:W-:-:S02]  /*425c0*/  IMAD.MOV.U32 R18, RZ, RZ, R3 ;  /* 0x000000ffff127224 */ /* 0x000fc400078e0003 */
[----:B------:R-:W-:Y:S11]  /*425d0*/  IMAD.MOV.U32 R19, RZ, RZ, R0 ;  /* 0x000000ffff137224 */ /* 0x000ff600078e0000 */
[----:B------:R-:W-:Y:S10]  /*425e0*/  @!UPT UIADD3 URZ, URZ, URZ, URZ ;  /* 0x0000003f3f3ff290 */ /* 0x000ff4000fffe03f */
[----:B------:R-:W-:Y:S02]  /*425f0*/  IMAD.MOV.U32 R3, RZ, RZ, R6 ;  /* 0x000000ffff037224 */ /* 0x000fe400078e0006 */
[----:B------:R-:W-:Y:S01]  /*42600*/  IMAD.MOV.U32 R0, RZ, RZ, R7 ;  /* 0x000000ffff007224 */ /* 0x000fe200078e0007 */
[----:B--2---:R-:W-:Y:S01]  /*42610*/  STL.64 [R1+0x2918], R10 ;  /* 0x0029180a01007387 */ /* 0x004fe20000100a00 */
[----:B------:R0:W-:Y:S03]  /*42620*/  STL.64 [R1+0x2910], R8 ;  /* 0x0029100801007387 */ /* 0x0001e60000100a00 */
[----:B0-----:R-:W2:Y:S01]  /*42630*/  LDL.LU R8, [R1+0x310] ;  /* 0x0003100001087983 */ /* 0x001ea20000300800 */
[----:B------:R-:W2:Y:S02]  /*42640*/  LDL.LU R9, [R1+0x314] ;  /* 0x0003140001097983 */ /* 0x000ea40000300800 */
[----:B------:R-:W2:Y:S02]  /*42650*/  LDL.LU R10, [R1+0x318] ;  /* 0x00031800010a7983 */ /* 0x000ea40000300800 */
[----:B------:R-:W2:Y:S01]  /*42660*/  LDL.LU R11, [R1+0x31c] ;  /* 0x00031c00010b7983 */ /* 0x000ea20000300800 */
[----:B------:R-:W2:Y:S01]  /*42670*/  LDL.LU R16, [R1+0x2f0] ;  /* 0x0002f00001107983 */ /* 0x000ea20000300800 */
[----:B------:R-:W2:Y:S02]  /*42680*/  LDL.LU R17, [R1+0x2f4] ;  /* 0x0002f40001117983 */ /* 0x000ea40000300800 */
[----:B------:R-:W-:Y:S02]  /*42690*/  STL [R1+0x2714], R28 ;  /* 0x0027141c01007387 */ /* 0x000fe40000100800 */
[----:B------:R-:W2:Y:S01]  /*426a0*/  LDL.LU.64 R24, [R1+0x2960] ;  /* 0x0029600001187983 */ /* 0x000ea20000300a00 */
[----:B------:R0:W-:Y:S01]  /*426b0*/  STL.64 [R1+0x20], R4 ;  /* 0x0000200401007387 */ /* 0x0001e20000100a00 */
[----:B------:R-:W2:Y:S03]  /*426c0*/  LDL.LU.64 R6, [R1+0x2958] ;  /* 0x0029580001067983 */ /* 0x000ea60000300a00 */
[----:B0-----:R-:W2:Y:S01]  /*426d0*/  LDL.LU.64 R4, [R1+0x2950] ;  /* 0x0029500001047983 */ /* 0x001ea20000300a00 */
[----:B------:R-:W-:Y:S02]  /*426e0*/  STL [R1+0x28d4], R0 ;  /* 0x0028d40001007387 */ /* 0x000fe40000100800 */
[----:B------:R-:W-:Y:S01]  /*426f0*/  STL [R1+0x28d0], R3 ;  /* 0x0028d00301007387 */ /* 0x000fe20000100800 */
[C---:B--2---:R-:W-:Y:S11]  /*42700*/  HMMA.16816.F32 R4, R20.reuse, R24, R4 ;  /* 0x000000181404723c */ /* 0x044ff60000001804 */
[----:B------:R-:W-:Y:S11]  /*42710*/  @!UPT UIADD3 URZ, URZ, URZ, URZ ;  /* 0x0000003f3f3ff290 */ /* 0x000ff6000fffe03f */
[----:B------:R-:W-:Y:S01]  /*42720*/  @!UPT UIADD3 URZ, URZ, URZ, URZ ;  /* 0x0000003f3f3ff290 */ /* 0x000fe2000fffe03f */
[----:B------:R-:W-:Y:S01]  /*42730*/  STL.64 [R1+0x10], R4 ;  /* 0x0000100401007387 */ /* 0x000fe20000100a00 */
[----:B------:R0:W-:Y:S02]  /*42740*/  STL.64 [R1+0x18], R6 ;  /* 0x0000180601007387 */ /* 0x0001e40000100a00 */
[----:B0-----:R-:W-:Y:S02]  /*42750*/  IMAD.MOV.U32 R7, RZ, RZ, R24 ;  /* 0x000000ffff077224 */ /* 0x001fe400078e0018 */
[----:B------:R-:W-:Y:S02]  /*42760*/  IMAD.MOV.U32 R6, RZ, RZ, R25 ;  /* 0x000000ffff067224 */ /* 0x000fe400078e0019 */
[----:B------:R-:W2:Y:S02]  /*42770*/  LDL.LU.64 R24, [R1+0x2948] ;  /* 0x0029480001187983 */ /* 0x000ea40000300a00 */
[----:B--2---:R-:W-:Y:S01]  /*42780*/  HMMA.16816.F32 R12, R20, R24, R12 ;  /* 0x00000018140c723c */ /* 0x004fe2000000180c */
[----:B------:R-:W-:-:S02]  /*42790*/  IMAD.MOV.U32 R5, RZ, RZ, R24 ;  /* 0x000000ffff057224 */ /* 0x000fc400078e0018 */
[----:B------:R-:W-:Y:S11]  /*427a0*/  IMAD.MOV.U32 R4, RZ, RZ, R25 ;  /* 0x000000ffff047224 */ /* 0x000ff600078e0019 */
[----:B------:R-:W-:Y:S09]  /*427b0*/  @!UPT UIADD3 URZ, URZ, URZ, URZ ;  /* 0x0000003f3f3ff290 */ /* 0x000ff2000fffe03f */
[----:B------:R0:W-:Y:S01]  /*427c0*/  STL.64 [R1], R12 ;  /* 0x0000000c01007387 */ /* 0x0001e20000100a00 */
[----:B------:R-:W-:Y:S03]  /*427d0*/  STL.64 [R1+0x8], R14 ;  /* 0x0000080e01007387 */ /* 0x000fe60000100a00 */
[----:B0-----:R-:W2:Y:S01]  /*427e0*/  LDL.LU.64 R12, [R1+0x2940] ;  /* 0x00294000010c7983 */ /* 0x001ea20000300a00 */
[----:B------:R-:W2:Y:S02]  /*427f0*/  LDL.LU.64 R26, [R1+0x2938] ;  /* 0x00293800011a7983 */ /* 0x000ea40000300a00 */
[----:B------:R-:W2:Y:S02]  /*42800*/  LDL.LU.64 R24, [R1+0x2930] ;  /* 0x0029300001187983 */ /* 0x000ea40000300a00 */
[----:B--2---:R-:W-:Y:S01]  /*42810*/  HMMA.16816.F32 R24, R20, R12, R24 ;  /* 0x0000000c1418723c */ /* 0x004fe20000001818 */
[----:B------:R-:W-:-:S02]  /*42820*/  IMAD.MOV.U32 R0, RZ, RZ, R12 ;  /* 0x000000ffff007224 */ /* 0x000fc400078e000c */
[----:B------:R-:W-:Y:S02]  /*42830*/  IMAD.MOV.U32 R3, RZ, RZ, R13 ;  /* 0x000000ffff037224 */ /* 0x000fe400078e000d */
[----:B------:R-:W2:Y:S11]  /*42840*/  LDL.LU.64 R12, [R1+0x2928] ;  /* 0x00292800010c7983 */ /* 0x000eb60000300a00 */
[----:B------:R-:W-:Y:S07]  /*42850*/  @!UPT UIADD3 URZ, URZ, URZ, URZ ;  /* 0x0000003f3f3ff290 */ /* 0x000fee000fffe03f */
[----:B------:R4:W-:Y:S01]  /*42860*/  STL.64 [R1+0x2728], R26 ;  /* 0x0027281a01007387 */ /* 0x0009e20000100a00 */
[----:B------:R0:W-:Y:S02]  /*42870*/  STL.64 [R1+0x2720], R24 ;  /* 0x0027201801007387 */ /* 0x0001e40000100a00 */
[----:B----4-:R-:W-:Y:S02]  /*42880*/  IMAD.MOV.U32 R26, RZ, RZ, R29 ;  /* 0x000000ffff1a7224 */ /* 0x010fe400078e001d */
[----:B------:R-:W4:Y:S01]  /*42890*/  LDL.LU R29, [R1+0x2920] ;  /* 0x00292000011d7983 */ /* 0x000f220000300800 */
[----:B------:R-:W3:Y:S02]  /*428a0*/  LDL R27, [R1+0xbc] ;  /* 0x0000bc00011b7983 */ /* 0x000ee40000100800 */
[----:B0-----:R-:W-:Y:S02]  /*428b0*/  IMAD.MOV.U32 R24, RZ, RZ, R7 ;  /* 0x000000ffff187224 */ /* 0x001fe400078e0007 */
[----:B------:R-:W-:Y:S01]  /*428c0*/  IMAD.MOV.U32 R25, RZ, RZ, R6 ;  /* 0x000000ffff197224 */ /* 0x000fe200078e0006 */
[C---:B--2---:R-:W-:Y:S01]  /*428d0*/  HMMA.16816.F32 R12, R20.reuse, R12, R8 ;  /* 0x0000000c140c723c */ /* 0x044fe20000001808 */
[----:B---3--:R-:W-:Y:S03]  /*428e0*/  STL.64 [R1+0x28b8], R26 ;  /* 0x0028b81a01007387 */ /* 0x008fe60000100a00 */
[----:B------:R0:W-:Y:S02]  /*428f0*/  STL.64 [R1+0x28b0], R24 ;  /* 0x0028b01801007387 */ /* 0x0001e40000100a00 */
[----:B0-----:R-:W2:Y:S01]  /*42900*/  LDL.LU R24, [R1+0x2b0] ;  /* 0x0002b00001187983 */ /* 0x001ea20000300800 */
[----:B------:R-:W2:Y:S02]  /*42910*/  LDL.LU R25, [R1+0x2b4] ;  /* 0x0002b40001197983 */ /* 0x000ea40000300800 */
[----:B------:R-:W2:Y:S02]  /*42920*/  LDL.LU R26, [R1+0x2b8] ;  /* 0x0002b800011a7983 */ /* 0x000ea40000300800 */
[----:B------:R-:W3:Y:S01]  /*42930*/  LDL.LU.64 R10, [R1+0x2918] ;  /* 0x00291800010a7983 */ /* 0x000ee20000300a00 */
[----:B------:R-:W3:Y:S11]  /*42940*/  LDL.LU.64 R8, [R1+0x2910] ;  /* 0x0029100001087983 */ /* 0x000ef60000300a00 */
[----:B------:R-:W-:Y:S02]  /*42950*/  STL.64 [R1+0x70], R12 ;  /* 0x0000700c01007387 */ /* 0x000fe40000100a00 */
[----:B------:R0:W-:Y:S02]  /*42960*/  STL.64 [R1+0x78], R14 ;  /* 0x0000780e01007387 */ /* 0x0001e40000100a00 */
[----:B0-----:R-:W2:Y:S01]  /*42970*/  LDL.LU.64 R14, [R1+0x2908] ;  /* 0x00290800010e7983 */ /* 0x001ea20000300a00 */
[----:B------:R-:W3:Y:S02]  /*42980*/  LDL.LU.64 R12, [R1+0x2900] ;  /* 0x00290000010c7983 */ /* 0x000ee40000300a00 */
[----:B----4-:R-:W-:Y:S01]  /*42990*/  IMAD.MOV.U32 R27, RZ, RZ, R29 ;  /* 0x000000ffff1b7224 */ /* 0x010fe200078e001d */
[----:B---3--:R-:W-:Y:S11]  /*429a0*/  HMMA.16816.F32 R8, R20, R12, R8 ;  /* 0x0000000c1408723c */ /* 0x008ff60000001808 */
[----:B------:R-:W-:Y:S11]  /*429b0*/  @!UPT UIADD3 URZ, URZ, URZ, URZ ;  /* 0x0000003f3f3ff290 */ /* 0x000ff6000fffe03f */
[----:B------:R-:W-:Y:S01]  /*429c0*/  @!UPT UIADD3 URZ, URZ, URZ, URZ ;  /* 0x0000003f3f3ff290 */ /* 0x000fe2000fffe03f */
[----:B------:R0:W-:Y:S01]  /*429d0*/  STL.64 [R1+0x180], R8 ;  /* 0x0001800801007387 */ /* 0x0001e20000100a00 */
[----:B------:R-:W-:Y:S02]  /*429e0*/  IMAD.MOV.U32 R28, RZ, RZ, R10 ;  /* 0x000000ffff1c7224 */ /* 0x000fe400078e000a */
[----:B------:R-:W-:Y:S02]  /*429f0*/  IMAD.MOV.U32 R29, RZ, RZ, R11 ;  /* 0x000000ffff1d7224 */ /* 0x000fe400078e000b */
[----:B------:R-:W3:Y:S04]  /*42a00*/  LDL.LU.64 R10, [R1+0x28f8] ;  /* 0x0028f800010a7983 */ /* 0x000ee80000300a00 */
[----:B0-----:R-:W4:Y:S01]  /*42a10*/  LDL.LU.64 R8, [R1+0x28f0] ;  /* 0x0028f00001087983 */ /* 0x001f220000300a00 */
[----:B------:R2:W-:Y:S02]  /*42a20*/  STL.64 [R1+0x2878], R12 ;  /* 0x0028780c01007387 */ /* 0x0005e40000100a00 */
[----:B--2---:R-:W-:-:S02]  /*42a30*/  IMAD.MOV.U32 R12, RZ, RZ, R15 ;  /* 0x000000ffff0c7224 */ /* 0x004fc400078e000f */
[----:B------:R-:W-:-:S07]  /*42a40*/  IMAD.MOV.U32 R13, RZ, RZ, R14 ;  /* 0x000000ffff0d7224 */ /* 0x000fce00078e000e */
[C---:B------:R-:W-:Y:S01]  /*42a50*/  HMMA.16816.F32 R12, R20.reuse, R12, R16 ;  /* 0x0000000c140c723c */ /* 0x040fe20000001810 */
[----:B------:R-:W2:Y:S01]  /*42a60*/  LDL.LU.64 R18, [R1+0x28e8] ;  /* 0x0028e80001127983 */ /* 0x000ea20000300a00 */
[----:B------:R-:W2:Y:S11]  /*42a70*/  LDL.LU.64 R16, [R1+0x28e0] ;  /* 0x0028e00001107983 */ /* 0x000eb60000300a00 */
[----:B------:R-:W-:Y:S10]  /*42a80*/  @!UPT UIADD3 URZ, URZ, URZ, URZ ;  /* 0x0000003f3f3ff290 */ /* 0x000ff4000fffe03f */
[----:B------:R0:W-:Y:S01]  /*42a90*/  STL.64 [R1+0x2d0], R12 ;  /* 0x0002d00c01007387 */ /* 0x0001e20000100a00 */
[----:B------:R-:W-:Y:S03]  /*42aa0*/  STL.64 [R1+0x2d8], R14 ;  /* 0x0002d80e01007387 */ /* 0x000fe60000100a00 */
[----:B0-----:R-:W2:Y:S01]  /*42ab0*/  LDL.LU.64 R12, [R1+0x80] ;  /* 0x00008000010c7983 */ /* 0x001ea20000300a00 */
[----:B----4-:R-:W-:Y:S03]  /*42ac0*/  HMMA.16816.F32 R20, R20, R8, R24 ;  /* 0x000000081414723c */ /* 0x010fe60000001818 */
[----:B--2---:R0:W-:Y:S11]  /*42ad0*/  STL.64 [R1+0x2880], R12 ;  /* 0x0028800c01007387 */ /* 0x0041f60000100a00 */
[----:B------:R-:W-:Y:S09]  /*42ae0*/  @!UPT UIADD3 URZ, URZ, URZ, URZ ;  /* 0x0000003f3f3ff290 */ /* 0x000ff2000fffe03f */
[----:B------:R-:W-:Y:S02]  /*42af0*/  STL.64 [R1+0x280], R20 ;  /* 0x0002801401007387 */ /* 0x000fe40000100a00 */
[----:B------:R-:W-:Y:S01]  /*42b00*/  STL.64 [R1+0x288], R22 ;  /* 0x0002881601007387 */ /* 0x000fe20000100a00 */
[----:B0-----:R-:W2:Y:S01]  /*42b10*/  LDL.LU R12, [R1+0x230] ;  /* 0x00023000010c7983 */ /* 0x001ea20000300800 */
[----:B------:R-:W2:Y:S02]  /*42b20*/  LDL.LU R13, [R1+0x234] ;  /* 0x00023400010d7983 */ /* 0x000ea40000300800 */
[----:B------:R-:W4:Y:S02]  /*42b30*/  LDL.LU R14, [R1+0x238] ;  /* 0x00023800010e7983 */ /* 0x000f240000300800 */
[----:B------:R-:W4:Y:S02]  /*42b40*/  LDL.LU R15, [R1+0x23c] ;  /* 0x00023c00010f7983 */ /* 0x000f240000300800 */
[----:B----4-:R-:W-:Y:S01]  /*42b50*/  STL.64 [R1+0x2890], R14 ;  /* 0x0028900e01007387 */ /* 0x010fe20000100a00 */
[----:B--2---:R0:W-:Y:S02]  /*42b60*/  STL.64 [R1+0x2888], R12 ;  /* 0x0028880c01007387 */ /* 0x0041e40000100a00 */
[----:B------:R-:W2:Y:S02]  /*42b70*/  LDL.LU R24, [R1+0x290] ;  /* 0x0002900001187983 */ /* 0x000ea40000300800 */
[----:B------:R-:W2:Y:S01]  /*42b80*/  LDL.LU R25, [R1+0x294] ;  /* 0x0002940001197983 */ /* 0x000ea20000300800 */
[----:B------:R-:W2:Y:S01]  /*42b90*/  LDL.LU R26, [R1+0x298] ;  /* 0x00029800011a7983 */ /* 0x000ea20000300800 */
[----:B------:R-:W2:Y:S02]  /*42ba0*/  LDL.LU R27, [R1+0x29c] ;  /* 0x00029c00011b7983 */ /* 0x000ea40000300800 */
[----:B0-----:R-:W-:-:S02]  /*42bb0*/  IMAD.MOV.U32 R12, RZ, RZ, R5 ;  /* 0x000000ffff0c7224 */ /* 0x001fc400078e0005 */
[----:B------:R-:W-:-:S05]  /*42bc0*/  IMAD.MOV.U32 R13, RZ, RZ, R4 ;  /* 0x000000ffff0d7224 */ /* 0x000fca00078e0004 */
[----:B------:R0:W-:Y:S04]  /*42bd0*/  STL.64 [R1+0x28a8], R12 ;  /* 0x0028a80c01007387 */ /* 0x0001e80000100a00 */
[----:B0-----:R-:W4:Y:S01]  /*42be0*/  LDL.LU R12, [R1+0x250] ;  /* 0x00025000010c7983 */ /* 0x001f220000300800 */
[----:B------:R-:W4:Y:S02]  /*42bf0*/  LDL.LU R13, [R1+0x254] ;  /* 0x00025400010d7983 */ /* 0x000f240000300800 */
[----:B------:R-:W2:Y:S02]  /*42c00*/  LDL.LU R14, [R1+0x258] ;  /* 0x00025800010e7983 */ /* 0x000ea40000300800 */
[----:B------:R-:W2:Y:S02]  /*42c10*/  LDL.LU R15, [R1+0x25c] ;  /* 0x00025c00010f7983 */ /* 0x000ea40000300800 */
[----:B--2---:R-:W-:Y:S01]  /*42c20*/  STL.64 [R1+0x28c8], R14 ;  /* 0x0028c80e01007387 */ /* 0x004fe20000100a00 */
[----:B----4-:R0:W-:Y:S03]  /*42c30*/  STL.64 [R1+0x28c0], R12 ;  /* 0x0028c00c01007387 */ /* 0x0101e60000100a00 */
[----:B0-----:R-:W2:Y:S01]  /*42c40*/  LDL.LU.64 R12, [R1+0xc0] ;  /* 0x0000c000010c7983 */ /* 0x001ea20000300a00 */
[----:B---3--:R-:W-:Y:S02]  /*42c50*/  STL.64 [R1+0x2870], R10 ;  /* 0x0028700a01007387 */ /* 0x008fe40000100a00 */
[----:B------:R0:W-:Y:S02]  /*42c60*/  STL.64 [R1+0x2868], R8 ;  /* 0x0028680801007387 */ /* 0x0001e40000100a00 */
[----:B0-----:R-:W3:Y:S01]  /*42c70*/  LDL.LU R8, [R1+0x210] ;  /* 0x0002100001087983 */ /* 0x001ee20000300800 */
[----:B------:R-:W3:Y:S02]  /*42c80*/  LDL.LU R9, [R1+0x214] ;  /* 0x0002140001097983 */ /* 0x000ee40000300800 */
[----:B------:R-:W4:Y:S02]  /*42c90*/  LDL.LU R10, [R1+0x218] ;  /* 0x00021800010a7983 */ /* 0x000f240000300800 */
[----:B------:R-:W4:Y:S02]  /*42ca0*/  LDL.LU R11, [R1+0x21c] ;  /* 0x00021c00010b7983 */ /* 0x000f240000300800 */
[----:B------:R-:W-:Y:S01]  /*42cb0*/  IMAD.MOV.U32 R7, RZ, RZ, R2 ;  /* 0x000000ffff077224 */ /* 0x000fe200078e0002 */
[----:B----4-:R-:W-:Y:S01]  /*42cc0*/  STL.64 [R1+0x28a0], R10 ;  /* 0x0028a00a01007387 */ /* 0x010fe20000100a00 */
[----:B---3--:R0:W-:Y:S03]  /*42cd0*/  STL.64 [R1+0x2898], R8 ;  /* 0x0028980801007387 */ /* 0x0081e60000100a00 */
[----:B0-----:R-:W3:Y:S01]  /*42ce0*/  LDL.LU R8, [R1+0x240] ;  /* 0x0002400001087983 */ /* 0x001ee20000300800 */
[----:B------:R-:W3:Y:S02]  /*42cf0*/  LDL.LU R9, [R1+0x244] ;  /* 0x0002440001097983 */ /* 0x000ee40000300800 */
[----:B------:R-:W3:Y:S02]  /*42d00*/  LDL.LU R10, [R1+0x248] ;  /* 0x00024800010a7983 */ /* 0x000ee40000300800 */
[----:B------:R-:W3:Y:S01]  /*42d10*/  LDL.LU R11, [R1+0x24c] ;  /* 0x00024c00010b7983 */ /* 0x000ee20000300800 */
[----:B------:R-:W4:Y:S01]  /*42d20*/  LDL.LU R4, [R1+0x140] ;  /* 0x0001400001047983 */ /* 0x000f220000300800 */
[----:B------:R-:W4:Y:S02]  /*42d30*/  LDL.LU R5, [R1+0x144] ;  /* 0x0001440001057983 */ /* 0x000f240000300800 */
[----:B------:R-:W3:Y:S02]  /*42d40*/  LDL.LU R6, [R1+0x148] ;  /* 0x0001480001067983 */ /* 0x000ee40000300800 */
[----:B------:R-:W4:Y:S01]  /*42d50*/  LDL.LU R2, [R1+0x28d8] ;  /* 0x0028d80001027983 */ /* 0x000f220000300800 */
[----:B--2---:R-:W-:Y:S01]  /*42d60*/  HMMA.16816.F32 R24, R16, R12, R24 ;  /* 0x0000000c1018723c */ /* 0x004fe20000001818 */
[----:B------:R-:W-:-:S02]  /*42d70*/  IMAD.MOV.U32 R20, RZ, RZ, R0 ;  /* 0x000000ffff147224 */ /* 0x000fc400078e0000 */
[----:B------:R-:W-:Y:S01]  /*42d80*/  IMAD.MOV.U32 R21, RZ, RZ, R3 ;  /* 0x000000ffff157224 */ /* 0x000fe200078e0003 */
[----:B---3--:R-:W-:Y:S01]  /*42d90*/  STL.64 [R1+0x27c8], R6 ;  /* 0x0027c80601007387 */ /* 0x008fe20000100a00 */
[----:B----4-:R0:W-:Y:S02]  /*42da0*/  STL.64 [R1+0x27c0], R4 ;  /* 0x0027c00401007387 */ /* 0x0101e40000100a00 */
[----:B------:R-:W-:Y:S11]  /*42db0*/  IMAD.MOV.U32 R23, RZ, RZ, R2 ;  /* 0x000000ffff177224 */ /* 0x000ff600078e0002 */
[----:B------:R-:W-:Y:S06]  /*42dc0*/  @!UPT UIADD3 URZ, URZ, URZ, URZ ;  /* 0x0000003f3f3ff290 */ /* 0x000fec000fffe03f */
[----:B------:R-:W-:Y:S01]  /*42dd0*/  IMAD.MOV.U32 R2, RZ, RZ, R27 ;  /* 0x000000ffff027224 */ /* 0x000fe200078e001b */
[----:B0-----:R-:W2:Y:S01]  /*42de0*/  LDL.LU R4, [R1+0x40] ;  /* 0x0000400001047983 */ /* 0x001ea20000300800 */
[----:B------:R-:W2:Y:S02]  /*42df0*/  LDL.LU R5, [R1+0x44] ;  /* 0x0000440001057983 */ /* 0x000ea40000300800 */
[----:B------:R-:W3:Y:S02]  /*42e00*/  LDL.LU R0, [R1+0x28d4] ;  /* 0x0028d40001007983 */ /* 0x000ee40000300800 */
[----:B------:R-:W4:Y:S01]  /*42e10*/  LDL.LU R3, [R1+0x28d0] ;  /* 0x0028d00001037983 */ /* 0x000f220000300800 */
[----:B------:R-:W2:Y:S01]  /*42e20*/  LDL R22, [R1+0x98] ;  /* 0x0000980001167983 */ /* 0x000ea20000100800 */
[----:B------:R-:W-:Y:S02]  /*42e30*/  IMAD.MOV.U32 R7, RZ, RZ, R12 ;  /* 0x000000ffff077224 */ /* 0x000fe400078e000c */
[----:B------:R-:W-:-:S02]  /*42e40*/  IMAD.MOV.U32 R6, RZ, RZ, R13 ;  /* 0x000000ffff067224 */ /* 0x000fc400078e000d */
[----:B------:R-:W2:Y:S01]  /*42e50*/  LDL.LU.64 R14, [R1+0x28c8] ;  /* 0x0028c800010e7983 */ /* 0x000ea20000300a00 */
[----:B------:R-:W2:Y:S01]  /*42e60*/  LDL.LU.64 R12, [R1+0x28c0] ;  /* 0x0028c000010c7983 */ /* 0x000ea20000300a00 */
[----:B------:R-:W-:Y:S02]  /*42e70*/  STL.64 [R1+0x340], R24 ;  /* 0x0003401801007387 */ /* 0x000fe40000100a00 */
[----:B------:R0:W-:Y:S02]  /*42e80*/  STL [R1+0x348], R26 ;  /* 0x0003481a01007387 */ /* 0x0001e40000100800 */
[----:B0-----:R-:W2:Y:S01]  /*42e90*/  LDL.LU.64 R26, [R1+0x28b8] ;  /* 0x0028b800011a7983 */ /* 0x001ea20000300a00 */
[----:B------:R-:W2:Y:S02]  /*42ea0*/  LDL.LU.64 R24, [R1+0x28b0] ;  /* 0x0028b00001187983 */ /* 0x000ea40000300a00 */
[----:B------:R-:W-:Y:S01]  /*42eb0*/  STL [R1+0x2700], R2 ;  /* 0x0027000201007387 */ /* 0x000fe20000100800 */
[C---:B--2---:R-:W-:Y:S11]  /*42ec0*/  HMMA.16816.F32 R12, R16.reuse, R24, R12 ;  /* 0x00000018100c723c */ /* 0x044ff6000000180c */
[----:B------:R-:W-:Y:S11]  /*42ed0*/  @!UPT UIADD3 URZ, URZ, URZ, URZ ;  /* 0x0000003f3f3ff290 */ /* 0x000ff6000fffe03f */
[----:B------:R-:W-:Y:S01]  /*42ee0*/  @!UPT UIADD3 URZ, URZ, URZ, URZ ;  /* 0x0000003f3f3ff290 */ /* 0x000fe2000fffe03f */
[----:B------:R0:W-:Y:S01]  /*42ef0*/  STL.64 [R1+0x330], R12 ;  /* 0x0003300c01007387 */ /* 0x0001e20000100a00 */
[----:B------:R-:W-:Y:S03]  /*42f00*/  STL.64 [R1+0x338], R14 ;  /* 0x0003380e01007387 */ /* 0x000fe60000100a00 */
[----:B0-----:R-:W2:Y:S01]  /*42f10*/  LDL.LU.64 R12, [R1+0x28a8] ;  /* 0x0028a800010c7983 */ /* 0x001ea20000300a00 */
[----:B------:R-:W-:Y:S02]  /*42f20*/  STL.64 [R1+0x2840], R26 ;  /* 0x0028401a01007387 */ /* 0x000fe40000100a00 */
[----:B------:R0:W-:Y:S02]  /*42f30*/  STL.64 [R1+0x2838], R24 ;  /* 0x0028381801007387 */ /* 0x0001e40000100a00 */
[----:B0-----:R-:W3:Y:S01]  /*42f40*/  LDL.LU R24, [R1+0x1f0] ;  /* 0x0001f00001187983 */ /* 0x001ee20000300800 */
[----:B------:R-:W3:Y:S02]  /*42f50*/  LDL.LU R25, [R1+0x1f4] ;  /* 0x0001f40001197983 */ /* 0x000ee40000300800 */
[----:B------:R-:W3:Y:S02]  /*42f60*/  LDL.LU R26, [R1+0x1f8] ;  /* 0x0001f800011a7983 */ /* 0x000ee40000300800 */
[----:B------:R-:W3:Y:S01]  /*42f70*/  LDL.LU R27, [R1+0x1fc] ;  /* 0x0001fc00011b7983 */ /* 0x000ee20000300800 */
[C---:B--2---:R-:W-:Y:S01]  /*42f80*/  HMMA.16816.F32 R12, R16.reuse, R12, R8 ;  /* 0x0000000c100c723c */ /* 0x044fe20000001808 */
[----:B------:R-:W2:Y:S01]  /*42f90*/  LDL.LU.64 R10, [R1+0x28a0] ;  /* 0x0028a000010a7983 */ /* 0x000ea20000300a00 */
[----:B------:R-:W2:Y:S11]  /*42fa0*/  LDL.LU.64 R8, [R1+0x2898] ;  /* 0x0028980001087983 */ /* 0x000eb60000300a00 */
[----:B------:R-:W-:Y:S10]  /*42fb0*/  @!UPT UIADD3 URZ, URZ, URZ, URZ ;  /* 0x0000003f3f3ff290 */ /* 0x000ff4000fffe03f */
[----:B------:R-:W-:Y:S01]  /*42fc0*/  STL.64 [R1+0x320], R12 ;  /* 0x0003200c01007387 */ /* 0x000fe20000100a00 */
[----:B------:R0:W-:Y:S03]  /*42fd0*/  STL.64 [R1+0x328], R14 ;  /* 0x0003280e01007387 */ /* 0x0001e60000100a00 */
[----:B0-----:R-:W2:Y:S01]  /*42fe0*/  LDL.LU.64 R14, [R1+0x2890] ;  /* 0x00289000010e7983 */ /* 0x001ea20000300a00 */
[----:B------:R-:W2:Y:S02]  /*42ff0*/  LDL.LU.64 R12, [R1+0x2888] ;  /* 0x00288800010c7983 */ /* 0x000ea40000300a00 */
        /* <DEDUP_REMOVED lines=8> */
[----:B0-----:R-:W2:Y:S01]  /*43080*/  LDL.LU R20, [R1+0x220] ;  /* 0x0002200001147983 */ /* 0x001ea20000300800 */
[----:B------:R-:W2:Y:S02]  /*43090*/  LDL.LU R21, [R1+0x224] ;  /* 0x0002240001157983 */ /* 0x000ea40000300800 */
[----:B------:R-:W2:Y:S02]  /*430a0*/  LDL.LU R22, [R1+0x228] ;  /* 0x0002280001167983 */ /* 0x000ea40000300800 */
[----:B------:R-:W2:Y:S02]  /*430b0*/  LDL.LU R23, [R1+0x22c] ;  /* 0x00022c0001177983 */ /* 0x000ea40000300800 */
[C---:B--2---:R-:W-:Y:S01]  /*430c0*/  HMMA.16816.F32 R20, R16.reuse, R12, R20 ;  /* 0x0000000c1014723c */ /* 0x044fe20000001814 */
[----:B------:R-:W-:Y:S11]  /*430d0*/  IMAD.MOV.U32 R2, RZ, RZ, R13 ;  /* 0x000000ffff027224 */ /* 0x000ff600078e000d */
[----:B------:R-:W-:Y:S11]  /*430e0*/  @!UPT UIADD3 URZ, URZ, URZ, URZ ;  /* 0x0000003f3f3ff290 */ /* 0x000ff6000fffe03f */
[----:B------:R0:W-:Y:S01]  /*430f0*/  STL.64 [R1+0x300], R20 ;  /* 0x0003001401007387 */ /* 0x0001e20000100a00 */
[----:B------:R1:W-:Y:S02]  /*43100*/  STL.64 [R1+0x308], R22 ;  /* 0x0003081601007387 */ /* 0x0003e40000100a00 */
[----:B0-----:R-:W-:Y:S02]  /*43110*/  IMAD.MOV.U32 R20, RZ, RZ, R12 ;  /* 0x000000ffff147224 */ /* 0x001fe400078e000c */
[----:B------:R-:W2:Y:S01]  /*43120*/  LDL.LU.64 R12, [R1+0x2878] ;  /* 0x00287800010c7983 */ /* 0x000ea20000300a00 */
[C---:B---3--:R-:W-:Y:S08]  /*43130*/  HMMA.16816.F32 R24, R16.reuse, R4, R24 ;  /* 0x000000041018723c */ /* 0x048ff00000001818 */
[----:B--2---:R-:W-:Y:S01]  /*43140*/  HMMA.16816.F32 R8, R16, R12, R8 ;  /* 0x0000000c1008723c */ /* 0x004fe20000001808 */
[----:B-1----:R-:W-:-:S02]  /*43150*/  IMAD.MOV.U32 R22, RZ, RZ, R12 ;  /* 0x000000ffff167224 */ /* 0x002fc400078e000c */
[----:B------:R-:W-:Y:S11]  /*43160*/  IMAD.MOV.U32 R21, RZ, RZ, R13 ;  /* 0x000000ffff157224 */ /* 0x000ff600078e000d */
[----:B------:R-:W-:Y:S09]  /*43170*/  @!UPT UIADD3 URZ, URZ, URZ, URZ ;  /* 0x0000003f3f3ff290 */ /* 0x000ff2000fffe03f */
[----:B------:R-:W-:Y:S01]  /*43180*/  STL.64 [R1+0x2f0], R8 ;  /* 0x0002f00801007387 */ /* 0x000fe20000100a00 */
[----:B------:R0:W-:Y:S03]  /*43190*/  STL.64 [R1+0x2f8], R10 ;  /* 0x0002f80a01007387 */ /* 0x0001e60000100a00 */
[----:B0-----:R-:W2:Y:S01]  /*431a0*/  LDL.LU.64 R10, [R1+0x2870] ;  /* 0x00287000010a7983 */ /* 0x001ea20000300a00 */
[----:B------:R-:W3:Y:S02]  /*431b0*/  LDL.LU.64 R8, [R1+0x2868] ;  /* 0x0028680001087983 */ /* 0x000ee40000300a00 */
[----:B------:R-:W3:Y:S02]  /*431c0*/  LDL.LU R12, [R1+0x1e0] ;  /* 0x0001e000010c7983 */ /* 0x000ee40000300800 */
[----:B------:R-:W3:Y:S01]  /*431d0*/  LDL.LU R13, [R1+0x1e4] ;  /* 0x0001e400010d7983 */ /* 0x000ee20000300800 */
[----:B------:R-:W3:Y:S01]  /*431e0*/  LDL.LU R14, [R1+0x1e8] ;  /* 0x0001e800010e7983 */ /* 0x000ee20000300800 */
[----:B------:R-:W3:Y:S02]  /*431f0*/  LDL.LU R15, [R1+0x1ec] ;  /* 0x0001ec00010f7983 */ /* 0x000ee40000300800 */
[----:B------:R0:W-:Y:S02]  /*43200*/  STL.64 [R1+0x27e0], R4 ;  /* 0x0027e00401007387 */ /* 0x0001e40000100a00 */
[----:B------:R-:W-:Y:S01]  /*43210*/  STL.64 [R1+0x2e0], R24 ;  /* 0x0002e01801007387 */ /* 0x000fe20000100a00 */
[----:B------:R-:W-:Y:S01]  /*43220*/  STL.64 [R1+0x2e8], R26 ;  /* 0x0002e81a01007387 */ /* 0x000fe20000100a00 */
[----:B0-----:R-:W-:-:S02]  /*43230*/  IMAD.MOV.U32 R4, RZ, RZ, R22 ;  /* 0x000000ffff047224 */ /* 0x001fc400078e0016 */
[----:B------:R-:W-:-:S05]  /*43240*/  IMAD.MOV.U32 R5, RZ, RZ, R21 ;  /* 0x000000ffff057224 */ /* 0x000fca00078e0015 */
[----:B------:R0:W-:Y:S02]  /*43250*/  STL.64 [R1+0x27f8], R4 ;  /* 0x0027f80401007387 */ /* 0x0001e40000100a00 */
[----:B0-----:R-:W-:Y:S02]  /*43260*/  IMAD.MOV.U32 R4, RZ, RZ, R20 ;  /* 0x000000ffff047224 */ /* 0x001fe400078e0014 */
        /* <DEDUP_REMOVED lines=10> */
[----:B---3--:R-:W-:Y:S01]  /*43310*/  HMMA.16816.F32 R16, R16, R8, R12 ;  /* 0x000000081010723c */ /* 0x008fe2000000180c */
[----:B------:R-:W-:-:S02]  /*43320*/  IMAD.MOV.U32 R5, RZ, RZ, R2 ;  /* 0x000000ffff057224 */ /* 0x000fc400078e0002 */
        /* <DEDUP_REMOVED lines=8> */
[----:B------:R0:W-:Y:S04]  /*433b0*/  STL.64 [R1+0x2810], R4 ;  /* 0x0028100401007387 */ /* 0x0001e80000100a00 */
[----:B0-----:R-:W3:Y:S01]  /*433c0*/  LDL.LU R4, [R1+0x1a0] ;  /* 0x0001a00001047983 */ /* 0x001ee20000300800 */
[----:B------:R-:W3:Y:S02]  /*433d0*/  LDL.LU R5, [R1+0x1a4] ;  /* 0x0001a40001057983 */ /* 0x000ee40000300800 */
[----:B------:R-:W3:Y:S02]  /*433e0*/  LDL.LU R6, [R1+0x1a8] ;  /* 0x0001a80001067983 */ /* 0x000ee40000300800 */
[----:B------:R-:W3:Y:S01]  /*433f0*/  LDL.LU R7, [R1+0x1ac] ;  /* 0x0001ac0001077983 */ /* 0x000ee20000300800 */
[----:B------:R-:W2:Y:S01]  /*43400*/  LDL.LU.64 R14, [R1+0x2860] ;  /* 0x00286000010e7983 */ /* 0x000ea20000300a00 */
[----:B------:R-:W2:Y:S02]  /*43410*/  LDL.LU.64 R12, [R1+0x2858] ;  /* 0x00285800010c7983 */ /* 0x000ea40000300a00 */
[----:B------:R-:W-:Y:S02]  /*43420*/  STL.64 [R1+0x27d8], R10 ;  /* 0x0027d80a01007387 */ /* 0x000fe40000100a00 */
[----:B------:R0:W-:Y:S01]  /*43430*/  STL.64 [R1+0x27d0], R8 ;  /* 0x0027d00801007387 */ /* 0x0001e20000100a00 */
[----:B------:R-:W-:Y:S01]  /*43440*/  STL.64 [R1+0x2c0], R16 ;  /* 0x0002c01001007387 */ /* 0x000fe20000100a00 */
[----:B------:R-:W-:Y:S03]  /*43450*/  STL.64 [R1+0x2c8], R18 ;  /* 0x0002c81201007387 */ /* 0x000fe60000100a00 */
        /* <DEDUP_REMOVED lines=15> */
[----:B------:R-:W2:Y:S02]  /*43550*/  LDL.LU R10, [R1+0x178] ;  /* 0x00017800010a7983 */ /* 0x000ea40000300800 */
[----:B------:R-:W2:Y:S01]  /*43560*/  LDL.LU R11, [R1+0x17c] ;  /* 0x00017c00010b7983 */ /* 0x000ea20000300800 */
[----:B------:R-:W2:Y:S04]  /*43570*/  LDL R19, [R1+0x15dc] ;  /* 0x0015dc0001137983 */ /* 0x000ea80000100800 */
[----:B--2---:R0:W-:Y:S01]  /*43580*/  STL [R1+0x2718], R19 ;  /* 0x0027181301007387 */ /* 0x0041e20000100800 */
[----:B------:R-:W2:Y:S03]  /*43590*/  LDL.LU.64 R16, [R1+0xa0] ;  /* 0x0000a00001107983 */ /* 0x000ea60000300a00 */
[----:B0-----:R-:W2:Y:S01]  /*435a0*/  LDL.64 R18, [R1+0xa8] ;  /* 0x0000a80001127983 */ /* 0x001ea20000100a00 */
[----:B------:R-:W2:Y:S02]  /*435b0*/  LDL.LU.64 R22, [R1+0x2850] ;  /* 0x0028500001167983 */ /* 0x000ea40000300a00 */
[----:B------:R-:W2:Y:S02]  /*435c0*/  LDL.LU.64 R20, [R1+0x2848] ;  /* 0x0028480001147983 */ /* 0x000ea40000300a00 */
[----:B------:R-:W-:Y:S01]  /*435d0*/  STL.64 [R1+0x2b0], R24 ;  /* 0x0002b01801007387 */ /* 0x000fe20000100a00 */
[----:B------:R0:W-:Y:S04]  /*435e0*/  STL.64 [R1+0x2b8], R26 ;  /* 0x0002b81a01007387 */ /* 0x0001e80000100a00 */
[----:B0-----:R-:W2:Y:S01]  /*435f0*/  LDL.LU.64 R26, [R1+0x2840] ;  /* 0x00284000011a7983 */ /* 0x001ea20000300a00 */
[----:B------:R-:W2:Y:S02]  /*43600*/  LDL.LU.64 R24, [R1+0x2838] ;  /* 0x0028380001187983 */ /* 0x000ea40000300a00 */
[C---:B--2---:R-:W-:Y:S11]  /*43610*/  HMMA.16816.F32 R20, R12.reuse, R24, R20 ;  /* 0x000000180c14723c */ /* 0x044ff60000001814 */
[----:B------:R-:W-:Y:S11]  /*43620*/  @!UPT UIADD3 URZ, URZ, URZ, URZ ;  /* 0x0000003f3f3ff290 */ /* 0x000ff6000fffe03f */
[----:B------:R-:W-:Y:S01]  /*43630*/  @!UPT UIADD3 URZ, URZ, URZ, URZ ;  /* 0x0000003f3f3ff290 */ /* 0x000fe2000fffe03f */
[----:B------:R-:W-:Y:S01]  /*43640*/  STL.64 [R1+0x2a0], R20 ;  /* 0x0002a01401007387 */ /* 0x000fe20000100a00 */
[----:B------:R0:W-:Y:S03]  /*43650*/  STL.64 [R1+0x2a8], R22 ;  /* 0x0002a81601007387 */ /* 0x0001e60000100a00 */
        /* <DEDUP_REMOVED lines=8> */
[----:B------:R-:W3:Y:S02]  /*436e0*/  LDL.LU.64 R20, [R1+0x2818] ;  /* 0x0028180001147983 */ /* 0x000ee40000300a00 */
        /* <DEDUP_REMOVED lines=37> */
[----:B------:R-:W2:Y:S11]  /*43940*/  LDL.LU R8, [R1+0x130] ;  /* 0x0001300001087983 */ /* 0x000eb60000300800 */
[----:B------:R-:W-:Y:S06]  /*43950*/  @!UPT UIADD3 URZ, URZ, URZ, URZ ;  /* 0x0000003f3f3ff290 */ /* 0x000fec000fffe03f */
[----:B------:R-:W-:Y:S01]  /*43960*/  STL.64 [R1+0x230], R12 ;  /* 0x0002300c01007387 */ /* 0x000fe20000100a00 */
[----:B------:R1:W-:Y:S02]  /*43970*/  STL.64 [R1+0x238], R14 ;  /* 0x0002380e01007387 */ /* 0x0003e40000100a00 */
[----:B------:R-:W2:Y:S02]  /*43980*/  LDL.LU R9, [R1+0x134] ;  /* 0x0001340001097983 */ /* 0x000ea40000300800 */
[----:B0-----:R-:W2:Y:S01]  /*43990*/  LDL.LU R10, [R1+0x138] ;  /* 0x00013800010a7983 */ /* 0x001ea20000300800 */
[----:B------:R-:W2:Y:S04]  /*439a0*/  LDL.LU R11, [R1+0x13c] ;  /* 0x00013c00010b7983 */ /* 0x000ea80000300800 */
[----:B-1----:R-:W3:Y:S04]  /*439b0*/  LDL.LU.64 R14, [R1+0x88] ;  /* 0x00008800010e7983 */ /* 0x002ee80000300a00 */
[----:B---3--:R0:W-:Y:S04]  /*439c0*/  STL.64 [R1+0x27a0], R14 ;  /* 0x0027a00e01007387 */ /* 0x0081e80000100a00 */
[----:B0-----:R-:W2:Y:S02]  /*439d0*/  LDL.64 R14, [R1+0xc8] ;  /* 0x0000c800010e7983 */ /* 0x001ea40000100a00 */
[C---:B--2---:R-:W-:Y:S11]  /*439e0*/  HMMA.16816.F32 R8, R4.reuse, R14, R8 ;  /* 0x0000000e0408723c */ /* 0x044ff60000001808 */
[----:B------:R-:W-:Y:S11]  /*439f0*/  @!UPT UIADD3 URZ, URZ, URZ, URZ ;  /* 0x0000003f3f3ff290 */ /* 0x000ff6000fffe03f */
[----:B------:R-:W-:Y:S01]  /*43a00*/  @!UPT UIADD3 URZ, URZ, URZ, URZ ;  /* 0x0000003f3f3ff290 */ /* 0x000fe2000fffe03f */
[----:B------:R-:W-:Y:S01]  /*43a10*/  STL.64 [R1+0x220], R8 ;  /* 0x0002200801007387 */ /* 0x000fe20000100a00 */
[----:B------:R0:W-:Y:S03]  /*43a20*/  STL.64 [R1+0x228], R10 ;  /* 0x0002280a01007387 */ /* 0x0001e60000100a00 */
[----:B0-----:R-:W2:Y:S01]  /*43a30*/  LDL.64 R10, [R1+0x48] ;  /* 0x00004800010a7983 */ /* 0x001ea20000100a00 */
[----:B------:R-:W-:Y:S02]  /*43a40*/  IMAD.MOV.U32 R8, RZ, RZ, R14 ;  /* 0x000000ffff087224 */ /* 0x000fe400078e000e */
[----:B------:R-:W-:Y:S02]  /*43a50*/  IMAD.MOV.U32 R2, RZ, RZ, R15 ;  /* 0x000000ffff027224 */ /* 0x000fe400078e000f */
[----:B------:R-:W-:Y:S01]  /*43a60*/  HMMA.16816.F32 R12, R4, R26, R20 ;  /* 0x0000001a040c723c */ /* 0x000fe20000001814 */
[----:B--2---:R0:W-:Y:S01]  /*43a70*/  STL.64 [R1+0x2780], R10 ;  /* 0x0027800a01007387 */ /* 0x0041e20000100a00 */
[----:B------:R-:W2:Y:S11]  /*43a80*/  LDL.LU R20, [R1+0x110] ;  /* 0x0001100001147983 */ /* 0x000eb60000300800 */
[----:B------:R-:W-:Y:S10]  /*43a90*/  @!UPT UIADD3 URZ, URZ, URZ, URZ ;  /* 0x0000003f3f3ff290 */ /* 0x000ff4000fffe03f */
[----:B------:R1:W-:Y:S02]  /*43aa0*/  STL.64 [R1+0x210], R12 ;  /* 0x0002100c01007387 */ /* 0x0003e40000100a00 */
[----:B------:R3:W-:Y:S01]  /*43ab0*/  STL.64 [R1+0x218], R14 ;  /* 0x0002180e01007387 */ /* 0x0007e20000100a00 */
[----:B------:R-:W2:Y:S01]  /*43ac0*/  LDL.LU R21, [R1+0x114] ;  /* 0x0001140001157983 */ /* 0x000ea20000300800 */
[----:B------:R-:W2:Y:S02]  /*43ad0*/  LDL.LU R22, [R1+0x118] ;  /* 0x0001180001167983 */ /* 0x000ea40000300800 */
[----:B------:R-:W2:Y:S01]  /*43ae0*/  LDL.LU R23, [R1+0x11c] ;  /* 0x00011c0001177983 */ /* 0x000ea20000300800 */
[----:B0-----:R-:W2:Y:S04]  /*43af0*/  LDL.64 R10, [R1+0x58] ;  /* 0x00005800010a7983 */ /* 0x001ea80000100a00 */
[----:B--2---:R-:W-:Y:S01]  /*43b00*/  STL.64 [R1+0x2798], R10 ;  /* 0x0027980a01007387 */ /* 0x004fe20000100a00 */
[----:B------:R0:W-:Y:S02]  /*43b10*/  STL.64 [R1+0x2738], R26 ;  /* 0x0027381a01007387 */ /* 0x0001e40000100a00 */
[----:B-1----:R-:W2:Y:S02]  /*43b20*/  LDL.LU R12, [R1+0x100] ;  /* 0x00010000010c7983 */ /* 0x002ea40000300800 */
[----:B------:R-:W2:Y:S01]  /*43b30*/  LDL.LU R13, [R1+0x104] ;  /* 0x00010400010d7983 */ /* 0x000ea20000300800 */
[----:B---3--:R-:W2:Y:S01]  /*43b40*/  LDL.LU R14, [R1+0x108] ;  /* 0x00010800010e7983 */ /* 0x008ea20000300800 */
[----:B------:R-:W2:Y:S02]  /*43b50*/  LDL.LU R15, [R1+0x10c] ;  /* 0x00010c00010f7983 */ /* 0x000ea40000300800 */
[----:B0-----:R-:W-:-:S02]  /*43b60*/  IMAD.MOV.U32 R26, RZ, RZ, R8 ;  /* 0x000000ffff1a7224 */ /* 0x001fc400078e0008 */
[----:B------:R-:W-:Y:S01]  /*43b70*/  IMAD.MOV.U32 R27, RZ, RZ, R2 ;  /* 0x000000ffff1b7224 */ /* 0x000fe200078e0002 */
[----:B------:R-:W3:Y:S01]  /*43b80*/  LDL.LU R8, [R1+0xf0] ;  /* 0x0000f00001087983 */ /* 0x000ee20000300800 */
[----:B------:R-:W3:Y:S02]  /*43b90*/  LDL.LU R9, [R1+0xf4] ;  /* 0x0000f40001097983 */ /* 0x000ee40000300800 */
[----:B------:R-:W3:Y:S02]  /*43ba0*/  LDL.LU R10, [R1+0xf8] ;  /* 0x0000f800010a7983 */ /* 0x000ee40000300800 */
[----:B------:R-:W3:Y:S01]  /*43bb0*/  LDL.LU R11, [R1+0xfc] ;  /* 0x0000fc00010b7983 */ /* 0x000ee20000300800 */
[----:B------:R0:W-:Y:S01]  /*43bc0*/  STL.64 [R1+0x2760], R26 ;  /* 0x0027601a01007387 */ /* 0x0001e20000100a00 */
[----:B------:R-:W2:Y:S02]  /*43bd0*/  LDL.LU R24, [R1+0x60] ;  /* 0x0000600001187983 */ /* 0x000ea40000300800 */
[----:B------:R-:W2:Y:S01]  /*43be0*/  LDL.LU R25, [R1+0x64] ;  /* 0x0000640001197983 */ /* 0x000ea20000300800 */
[----:B0-----:R-:W2:Y:S01]  /*43bf0*/  LDL.LU R26, [R1+0x68] ;  /* 0x00006800011a7983 */ /* 0x001ea20000300800 */
[----:B------:R-:W2:Y:S01]  /*43c00*/  LDL.LU R27, [R1+0x6c] ;  /* 0x00006c00011b7983 */ /* 0x000ea20000300800 */
[C---:B------:R-:W-:Y:S02]  /*43c10*/  HMMA.16816.F32 R20, R4.reuse, R18, R20 ;  /* 0x000000120414723c */ /* 0x040fe40000001814 */
        /* <DEDUP_REMOVED lines=12> */
[----:B------:R-:W-:Y:S01]  /*43ce0*/  STL.64 [R1+0x200], R20 ;  /* 0x0002001401007387 */ /* 0x000fe20000100a00 */
[----:B------:R0:W-:Y:S03]  /*43cf0*/  STL.64 [R1+0x208], R22 ;  /* 0x0002081601007387 */ /* 0x0001e60000100a00 */
[----:B0-----:R-:W2:Y:S01]  /*43d00*/  LDL.LU.64 R22, [R1+0x27a8] ;  /* 0x0027a80001167983 */ /* 0x001ea20000300a00 */
[----:B------:R0:W-:Y:S02]  /*43d10*/  STL.64 [R1+0x2730], R18 ;  /* 0x0027301201007387 */ /* 0x0001e40000100a00 */
[----:B------:R-:W3:Y:S02]  /*43d20*/  LDL.LU R16, [R1+0x10] ;  /* 0x0000100001107983 */ /* 0x000ee40000300800 */
[----:B------:R-:W3:Y:S01]  /*43d30*/  LDL.LU R17, [R1+0x14] ;  /* 0x0000140001117983 */ /* 0x000ee20000300800 */
[----:B0-----:R-:W3:Y:S01]  /*43d40*/  LDL.LU R18, [R1+0x18] ;  /* 0x0000180001127983 */ /* 0x001ee20000300800 */
[----:B------:R-:W3:Y:S01]  /*43d50*/  LDL.LU R19, [R1+0x1c] ;  /* 0x00001c0001137983 */ /* 0x000ee20000300800 */
[C---:B--2---:R-:W-:Y:S02]  /*43d60*/  HMMA.16816.F32 R12, R4.reuse, R22, R12 ;  /* 0x00000016040c723c */ /* 0x044fe4000000180c */
[----:B---3--:R4:W-:Y:S01]  /*43d70*/  STL.64 [R1+0x2748], R18 ;  /* 0x0027481201007387 */ /* 0x0089e20000100a00 */
[----:B------:R0:W-:Y:S02]  /*43d80*/  STL.64 [R1+0x2740], R16 ;  /* 0x0027401001007387 */ /* 0x0001e40000100a00 */
[----:B----4-:R-:W-:Y:S01]  /*43d90*/  IMAD.MOV.U32 R18, RZ, RZ, R3 ;  /* 0x000000ffff127224 */ /* 0x010fe200078e0003 */
[----:B0-----:R-:W2:Y:S01]  /*43da0*/  LDL.LU R16, [R1+0x20] ;  /* 0x0000200001107983 */ /* 0x001ea20000300800 */
[----:B------:R-:W2:Y:S02]  /*43db0*/  LDL.LU R17, [R1+0x24] ;  /* 0x0000240001117983 */ /* 0x000ea40000300800 */
[----:B------:R-:W-:Y:S11]  /*43dc0*/  IMAD.MOV.U32 R19, RZ, RZ, R0 ;  /* 0x000000ffff137224 */ /* 0x000ff600078e0000 */
[----:B------:R-:W-:Y:S04]  /*43dd0*/  @!UPT UIADD3 URZ, URZ, URZ, URZ ;  /* 0x0000003f3f3ff290 */ /* 0x000fe8000fffe03f */
[----:B------:R-:W-:Y:S01]  /*43de0*/  IMAD.MOV.U32 R3, RZ, RZ, R14 ;  /* 0x000000ffff037224 */ /* 0x000fe200078e000e */
[----:B------:R-:W-:Y:S01]  /*43df0*/  STL.64 [R1+0x1f0], R12 ;  /* 0x0001f00c01007387 */ /* 0x000fe20000100a00 */
[----:B------:R-:W-:Y:S02]  /*43e00*/  IMAD.MOV.U32 R0, RZ, RZ, R15 ;  /* 0x000000ffff007224 */ /* 0x000fe400078e000f */
[----:B------:R-:W3:Y:S03]  /*43e10*/  LDL.LU.64 R14, [R1+0x27a0] ;  /* 0x0027a000010e7983 */ /* 0x000ee60000300a00 */
[----:B------:R-:W-:Y:S01]  /*43e20*/  STL [R1+0x2634], R0 ;  /* 0x0026340001007387 */ /* 0x000fe20000100800 */
[----:B------:R-:W-:Y:S01]  /*43e30*/  STL [R1+0x2630], R3 ;  /* 0x0026300301007387 */ /* 0x000fe20000100800 */
[C---:B---3--:R-:W-:Y:S11]  /*43e40*/  HMMA.16816.F32 R8, R4.reuse, R14, R8 ;  /* 0x0000000e0408723c */ /* 0x048ff60000001808 */
[----:B------:R-:W-:Y:S11]  /*43e50*/  @!UPT UIADD3 URZ, URZ, URZ, URZ ;  /* 0x0000003f3f3ff290 */ /* 0x000ff6000fffe03f */
[----:B------:R-:W-:Y:S01]  /*43e60*/  @!UPT UIADD3 URZ, URZ, URZ, URZ ;  /* 0x0000003f3f3ff290 */ /* 0x000fe2000fffe03f */
[----:B------:R-:W-:Y:S01]  /*43e70*/  STL.64 [R1+0x1e0], R8 ;  /* 0x0001e00801007387 */ /* 0x000fe20000100a00 */
[----:B------:R0:W-:Y:S03]  /*43e80*/  STL.64 [R1+0x1e8], R10 ;  /* 0x0001e80a01007387 */ /* 0x0001e60000100a00 */
        /* <DEDUP_REMOVED lines=20> */
[----:B------:R-:W2:Y:S01]  /*43fd0*/  LDL.LU.64 R26, [R1+0x2760] ;  /* 0x00276000011a7983 */ /* 0x000ea20000300a00 */
[----:B------:R-:W2:Y:S02]  /*43fe0*/  LDL.LU.64 R10, [R1+0x2758] ;  /* 0x00275800010a7983 */ /* 0x000ea40000300a00 */
[----:B------:R-:W2:Y:S11]  /*43ff0*/  LDL.LU.64 R8, [R1+0x2750] ;  /* 0x0027500001087983 */ /* 0x000eb60000300a00 */
[----:B------:R-:W-:Y:S08]  /*44000*/  @!UPT UIADD3 URZ, URZ, URZ, URZ ;  /* 0x0000003f3f3ff290 */ /* 0x000ff0000fffe03f */
[----:B------:R0:W-:Y:S01]  /*44010*/  STL.64 [R1+0x1b0], R4 ;  /* 0x0001b00401007387 */ /* 0x0001e20000100a00 */
[----:B------:R1:W-:Y:S03]  /*44020*/  STL.64 [R1+0x1b8], R6 ;  /* 0x0001b80601007387 */ /* 0x0003e60000100a00 */
[----:B0-----:R-:W3:Y:S01]  /*44030*/  LDL.LU R4, [R1] ;  /* 0x0000000001047983 */ /* 0x001ee20000300800 */
[----:B------:R-:W3:Y:S02]  /*44040*/  LDL.LU R5, [R1+0x4] ;  /* 0x0000040001057983 */ /* 0x000ee40000300800 */
[----:B-1----:R-:W3:Y:S02]  /*44050*/  LDL.LU R6, [R1+0x8] ;  /* 0x0000080001067983 */ /* 0x002ee40000300800 */
[----:B------:R-:W3:Y:S01]  /*44060*/  LDL.LU R7, [R1+0xc] ;  /* 0x00000c0001077983 */ /* 0x000ee20000300800 */
        /* <DEDUP_REMOVED lines=8> */
[----:B------:R-:W3:Y:S11]  /*440f0*/  LDL.LU.64 R18, [R1+0x2730] ;  /* 0x0027300001127983 */ /* 0x000ef60000300a00 */
[----:B------:R-:W-:Y:S10]  /*44100*/  @!UPT UIADD3 URZ, URZ, URZ, URZ ;  /* 0x0000003f3f3ff290 */ /* 0x000ff4000fffe03f */
[----:B------:R-:W-:Y:S01]  /*44110*/  STL.64 [R1+0x170], R24 ;  /* 0x0001701801007387 */ /* 0x000fe20000100a00 */
[----:B------:R0:W-:Y:S03]  /*44120*/  STL.64 [R1+0x178], R26 ;  /* 0x0001781a01007387 */ /* 0x0001e60000100a00 */
[----:B0-----:R-:W2:Y:S01]  /*44130*/  LDL.LU.64 R26, [R1+0x2728] ;  /* 0x00272800011a7983 */ /* 0x001ea20000300a00 */
[----:B------:R-:W2:Y:S01]  /*44140*/  LDL.LU.64 R24, [R1+0x2720] ;  /* 0x0027200001187983 */ /* 0x000ea20000300a00 */
[C---:B---3--:R-:W-:Y:S01]  /*44150*/  HMMA.16816.F32 R4, R8.reuse, R18, R4 ;  /* 0x000000120804723c */ /* 0x048fe20000001804 */
[----:B------:R-:W-:Y:S02]  /*44160*/  IMAD.MOV.U32 R2, RZ, RZ, R19 ;  /* 0x000000ffff027224 */ /* 0x000fe400078e0013 */
[----:B------:R-:W3:Y:S11]  /*44170*/  LDL.LU R19, [R1+0x2718] ;  /* 0x0027180001137983 */ /* 0x000ef60000300800 */
[----:B------:R-:W-:Y:S09]  /*44180*/  @!UPT UIADD3 URZ, URZ, URZ, URZ ;  /* 0x0000003f3f3ff290 */ /* 0x000ff2000fffe03f */
[----:B------:R-:W-:Y:S01]  /*44190*/  STL.64 [R1+0x160], R4 ;  /* 0x0001600401007387 */ /* 0x000fe20000100a00 */
[----:B------:R2:W-:Y:S02]  /*441a0*/  STL.64 [R1+0x168], R6 ;  /* 0x0001680601007387 */ /* 0x0005e40000100a00 */
[----:B--2---:R-:W-:Y:S07]  /*441b0*/  HMMA.16816.F32 R4, R8, R22, R24 ;  /* 0x000000160804723c */ /* 0x004fee0000001818 */
[----:B------:R-:W-:-:S02]  /*441c0*/  IMAD.MOV.U32 R26, RZ, RZ, R13 ;  /* 0x000000ffff1a7224 */ /* 0x000fc400078e000d */
[----:B------:R-:W-:Y:S11]  /*441d0*/  IMAD.MOV.U32 R27, RZ, RZ, R12 ;  /* 0x000000ffff1b7224 */ /* 0x000ff600078e000c */
[----:B------:R-:W-:Y:S03]  /*441e0*/  @!UPT UIADD3 URZ, URZ, URZ, URZ ;  /* 0x0000003f3f3ff290 */ /* 0x000fe6000fffe03f */
[----:B------:R-:W-:Y:S01]  /*441f0*/  STL.64 [R1+0x150], R4 ;  /* 0x0001500401007387 */ /* 0x000fe20000100a00 */
[----:B------:R-:W-:Y:S02]  /*44200*/  STL.64 [R1+0x158], R6 ;  /* 0x0001580601007387 */ /* 0x000fe40000100a00 */
[----:B------:R0:W-:Y:S02]  /*44210*/  STL.64 [R1+0x2708], R26 ;  /* 0x0027081a01007387 */ /* 0x0001e40000100a00 */
[----:B------:R-:W2:Y:S01]  /*44220*/  LDL.LU R24, [R1+0x70] ;  /* 0x0000700001187983 */ /* 0x000ea20000300800 */
[----:B------:R-:W2:Y:S04]  /*44230*/  LDL.LU R25, [R1+0x74] ;  /* 0x0000740001197983 */ /* 0x000ea80000300800 */
[----:B0-----:R-:W2:Y:S01]  /*44240*/  LDL.LU R26, [R1+0x78] ;  /* 0x00007800011a7983 */ /* 0x001ea20000300800 */
[----:B------:R-:W2:Y:S03]  /*44250*/  LDL.LU R27, [R1+0x7c] ;  /* 0x00007c00011b7983 */ /* 0x000ea60000300800 */
[----:B---3--:R-:W0:Y:S01]  /*44260*/  LDSM.16.MT88.4 R20, [R19+0x9000] ;  /* 0x009000001314783b */ /* 0x008e220000004200 */
[----:B------:R-:W-:-:S02]  /*44270*/  IMAD.MOV.U32 R6, RZ, RZ, R3 ;  /* 0x000000ffff067224 */ /* 0x000fc400078e0003 */
[----:B------:R-:W-:Y:S02]  /*44280*/  IMAD.MOV.U32 R7, RZ, RZ, R0 ;  /* 0x000000ffff077224 */ /* 0x000fe400078e0000 */
[----:B------:R-:W1:Y:S01]  /*44290*/  LDSM.16.MT88.4 R16, [R19+0x9080] ;  /* 0x009080001310783b */ /* 0x000e620000004200 */
[----:B0-----:R0:W-:Y:S03]  /*442a0*/  STL.64 [R1+0x26f8], R22 ;  /* 0x0026f81601007387 */ /* 0x0011e60000100a00 */
[----:B------:R3:W-:Y:S02]  /*442b0*/  STL.64 [R1+0x26f0], R20 ;  /* 0x0026f01401007387 */ /* 0x0007e40000100a00 */
[----:B0-----:R-:W-:Y:S01]  /*442c0*/  IMAD.MOV.U32 R22, RZ, RZ, R28 ;  /* 0x000000ffff167224 */ /* 0x001fe200078e001c */
[----:B---3--:R-:W3:Y:S01]  /*442d0*/  LDL.LU R20, [R1+0x180] ;  /* 0x0001800001147983 */ /* 0x008ee20000300800 */
[----:B------:R-:W3:Y:S02]  /*442e0*/  LDL.LU R21, [R1+0x184] ;  /* 0x0001840001157983 */ /* 0x000ee40000300800 */
[----:B------:R-:W4:Y:S02]  /*442f0*/  LDL.LU R28, [R1+0x2714] ;  /* 0x00271400011c7983 */ /* 0x000f240000300800 */
[----:B------:R-:W-:-:S02]  /*44300*/  IMAD.MOV.U32 R23, RZ, RZ, R29 ;  /* 0x000000ffff177224 */ /* 0x000fc400078e001d */
[----:B------:R-:W3:Y:S01]  /*44310*/  LDL.LU R29, [R1+0x2710] ;  /* 0x00271000011d7983 */ /* 0x000ee20000300800 */
[C---:B--2---:R-:W-:Y:S11]  /*44320*/  HMMA.16816.F32 R24, R8.reuse, R14, R24 ;  /* 0x0000000e0818723c */ /* 0x044ff60000001818 */
[----:B------:R-:W-:Y:S11]  /*44330*/  @!UPT UIADD3 URZ, URZ, URZ, URZ ;  /* 0x0000003f3f3ff290 */ /* 0x000ff6000fffe03f */
[----:B------:R-:W-:Y:S01]  /*44340*/  @!UPT UIADD3 URZ, URZ, URZ, URZ ;  /* 0x0000003f3f3ff290 */ /* 0x000fe2000fffe03f */
[----:B------:R-:W-:Y:S01]  /*44350*/  STL.64 [R1+0x130], R24 ;  /* 0x0001301801007387 */ /* 0x000fe20000100a00 */
[----:B------:R0:W-:Y:S03]  /*44360*/  STL.64 [R1+0x138], R26 ;  /* 0x0001381a01007387 */ /* 0x0001e60000100a00 */
[----:B0-----:R-:W2:Y:S01]  /*44370*/  LDL.LU.64 R26, [R1+0x2708] ;  /* 0x00270800011a7983 */ /* 0x001ea20000300a00 */
[----:B------:R-:W-:Y:S02]  /*44380*/  IMAD.MOV.U32 R3, RZ, RZ, R14 ;  /* 0x000000ffff037224 */ /* 0x000fe400078e000e */
[----:B------:R-:W-:Y:S02]  /*44390*/  IMAD.MOV.U32 R0, RZ, RZ, R15 ;  /* 0x000000ffff007224 */ /* 0x000fe400078e000f */
[----:B-1----:R-:W-:Y:S01]  /*443a0*/  STL.64 [R1+0x2698], R18 ;  /* 0x0026981201007387 */ /* 0x002fe20000100a00 */
[----:B------:R-:W-:Y:S04]  /*443b0*/  STL.64 [R1+0x2690], R16 ;  /* 0x0026901001007387 */ /* 0x000fe80000100a00 */
[----:B----4-:R-:W0:Y:S04]  /*443c0*/  LDSM.16.MT88.4 R12, [R28+0xa000] ;  /* 0x00a000001c0c783b */ /* 0x010e280000004200 */
[----:B0-----:R-:W-:Y:S01]  /*443d0*/  STL.64 [R1+0x25f8], R14 ;  /* 0x0025f80e01007387 */ /* 0x001fe20000100a00 */
[----:B------:R-:W-:Y:S02]  /*443e0*/  STL.64 [R1+0x25f0], R12 ;  /* 0x0025f00c01007387 */ /* 0x000fe40000100a00 */
[----:B---3--:R-:W0:Y:S01]  /*443f0*/  LDSM.16.M88.4 R12, [R29+0x10100] ;  /* 0x010100001d0c783b */ /* 0x008e220000000200 */
[----:B--2---:R-:W-:Y:S01]  /*44400*/  HMMA.16816.F32 R16, R8, R26, R20 ;  /* 0x0000001a0810723c */ /* 0x004fe20000001814 */
[----:B------:R-:W1:Y:S04]  /*44410*/  LDSM.16.M88.4 R24, [R29+0x12100] ;  /* 0x012100001d18783b */ /* 0x000e680000000200 */
[----:B------:R-:W2:Y:S04]  /*44420*/  LDSM.16.M88.4 R20, [R29+0x14100] ;  /* 0x014100001d14783b */ /* 0x000ea80000000200 */
[----:B0-----:R-:W-:Y:S01]  /*44430*/  STL.64 [R1+0x20], R12 ;  /* 0x0000200c01007387 */ /* 0x001fe20000100a00 */
[----:B------:R0:W-:Y:S11]  /*44440*/  STL.64 [R1+0x28], R14 ;  /* 0x0000280e01007387 */ /* 0x0001f60000100a00 */
[----:B------:R-:W-:Y:S02]  /*44450*/  @!UPT UIADD3 URZ, URZ, URZ, URZ ;  /* 0x0000003f3f3ff290 */ /* 0x000fe4000fffe03f */
[----:B------:R-:W-:Y:S02]  /*44460*/  STL.64 [R1+0x120], R16 ;  /* 0x0001201001007387 */ /* 0x000fe40000100a00 */
[----:B------:R-:W-:Y:S02]  /*44470*/  STL.64 [R1+0x128], R18 ;  /* 0x0001281201007387 */ /* 0x000fe40000100a00 */
[----:B0-----:R-:W-:Y:S02]  /*44480*/  IMAD.MOV.U32 R14, RZ, RZ, R3 ;  /* 0x000000ffff0e7224 */ /* 0x001fe400078e0003 */
[----:B------:R-:W-:-:S05]  /*44490*/  IMAD.MOV.U32 R15, RZ, RZ, R0 ;  /* 0x000000ffff0f7224 */ /* 0x000fca00078e0000 */
[----:B------:R0:W-:Y:S01]  /*444a0*/  STL.64 [R1+0x26d0], R14 ;  /* 0x0026d00e01007387 */ /* 0x0001e20000100a00 */
[----:B------:R-:W3:Y:S02]  /*444b0*/  LDL.LU R12, [R1+0x2d0] ;  /* 0x0002d000010c7983 */ /* 0x000ee40000300800 */
[----:B------:R-:W3:Y:S01]  /*444c0*/  LDL.LU R13, [R1+0x2d4] ;  /* 0x0002d400010d7983 */ /* 0x000ee20000300800 */
[----:B0-----:R-:W3:Y:S01]  /*444d0*/  LDL.LU R14, [R1+0x2d8] ;  /* 0x0002d800010e7983 */ /* 0x001ee20000300800 */
[----:B------:R-:W3:Y:S02]  /*444e0*/  LDL.LU R15, [R1+0x2dc] ;  /* 0x0002dc00010f7983 */ /* 0x000ee40000300800 */
[----:B------:R-:W4:Y:S02]  /*444f0*/  LDL.LU.64 R18, [R1+0x38] ;  /* 0x0000380001127983 */ /* 0x000f240000300a00 */
[----:B-1----:R-:W-:Y:S01]  /*44500*/  STL.64 [R1+0x10], R24 ;  /* 0x0000101801007387 */ /* 0x002fe20000100a00 */
[----:B------:R-:W-:Y:S02]  /*44510*/  STL.64 [R1+0x18], R26 ;  /* 0x0000181a01007387 */ /* 0x000fe40000100a00 */
[----:B------:R-:W0:Y:S04]  /*44520*/  LDSM.16.M88.4 R24, [R29+0x16100] ;  /* 0x016100001d18783b */ /* 0x000e280000000200 */
[----:B--2---:R-:W-:Y:S02]  /*44530*/  STL.64 [R1], R20 ;  /* 0x0000001401007387 */ /* 0x004fe40000100a00 */
[----:B------:R-:W-:Y:S02]  /*44540*/  STL.64 [R1+0x8], R22 ;  /* 0x0000081601007387 */ /* 0x000fe40000100a00 */
[----:B------:R-:W-:Y:S04]  /*44550*/  LDSM.16.M88.4 R20, [R29+0x1a100] ;  /* 0x01a100001d14783b */ /* 0x000fe80000000200 */
[----:B0-----:R-:W-:Y:S01]  /*44560*/  STL [R1+0x2374], R26 ;  /* 0x0023741a01007387 */ /* 0x001fe20000100800 */
[----:B------:R-:W-:Y:S02]  /*44570*/  STL [R1+0x2370], R27 ;  /* 0x0023701b01007387 */ /* 0x000fe40000100800 */
[----:B------:R-:W-:Y:S02]  /*44580*/  STL.64 [R1+0x25b0], R24 ;  /* 0x0025b01801007387 */ /* 0x000fe40000100a00 */
[----:B------:R-:W0:Y:S04]  /*44590*/  LDSM.16.M88.4 R24, [R29+0x18100] ;  /* 0x018100001d18783b */ /* 0x000e280000000200 */
[----:B0-----:R-:W-:Y:S01]  /*445a0*/  STL.64 [R1+0x70], R24 ;  /* 0x0000701801007387 */ /* 0x001fe20000100a00 */
[----:B------:R-:W-:Y:S02]  /*445b0*/  STL.64 [R1+0x78], R26 ;  /* 0x0000781a01007387 */ /* 0x000fe40000100a00 */
[----:B------:R-:W0:Y:S04]  /*445c0*/  LDSM.16.M88.4 R24, [R29+0x1c100] ;  /* 0x01c100001d18783b */ /* 0x000e280000000200 */
[----:B------:R1:W-:Y:S02]  /*445d0*/  STL.64 [R1+0x60], R20 ;  /* 0x0000601401007387 */ /* 0x0003e40000100a00 */
[----:B------:R-:W-:Y:S01]  /*445e0*/  IMAD.MOV.U32 R0, RZ, RZ, R20 ;  /* 0x000000ffff007224 */ /* 0x000fe200078e0014 */
[----:B------:R2:W-:Y:S04]  /*445f0*/  STL.64 [R1+0x68], R22 ;  /* 0x0000681601007387 */ /* 0x0005e80000100a00 */
[----:B-1----:R-:W4:Y:S04]  /*44600*/  LDL.LU R20, [R1+0x280] ;  /* 0x0002800001147983 */ /* 0x002f280000300800 */
[----:B0-----:R-:W-:Y:S01]  /*44610*/  STL.64 [R1+0xe0], R24 ;  /* 0x0000e01801007387 */ /* 0x001fe20000100a00 */
[----:B------:R-:W-:Y:S02]  /*44620*/  STL.64 [R1+0xe8], R26 ;  /* 0x0000e81a01007387 */ /* 0x000fe40000100a00 */
[----:B------:R-:W0:Y:S04]  /*44630*/  LDSM.16.M88.4 R24, [R29+0x1e100] ;  /* 0x01e100001d18783b */ /* 0x000e280000000200 */
[----:B------:R-:W-:-:S02]  /*44640*/  IMAD.MOV.U32 R3, RZ, RZ, R21 ;  /* 0x000000ffff037224 */ /* 0x000fc400078e0015 */
[----:B------:R-:W4:Y:S01]  /*44650*/  LDL.LU R21, [R1+0x284] ;  /* 0x0002840001157983 */ /* 0x000f220000300800 */
[----:B--2---:R-:W4:Y:S02]  /*44660*/  LDL.LU R22, [R1+0x288] ;  /* 0x0002880001167983 */ /* 0x004f240000300800 */
[----:B------:R-:W4:Y:S01]  /*44670*/  LDL.LU R23, [R1+0x28c] ;  /* 0x00028c0001177983 */ /* 0x000f220000300800 */
[C---:B---3--:R-:W-:Y:S11]  /*44680*/  HMMA.16816.F32 R4, R8.reuse, R6, R12 ;  /* 0x000000060804723c */ /* 0x048ff6000000180c */
[----:B------:R-:W-:Y:S11]  /*44690*/  @!UPT UIADD3 URZ, URZ, URZ, URZ ;  /* 0x0000003f3f3ff290 */ /* 0x000ff6000fffe03f */
[----:B------:R-:W-:Y:S01]  /*446a0*/  @!UPT UIADD3 URZ, URZ, URZ, URZ ;  /* 0x0000003f3f3ff290 */ /* 0x000fe2000fffe03f */
[----:B------:R-:W-:Y:S01]  /*446b0*/  STL.64 [R1+0x110], R4 ;  /* 0x0001100401007387 */ /* 0x000fe20000100a00 */
[----:B0-----:R-:W-:Y:S02]  /*446c0*/  STL.64 [R1+0x100], R24 ;  /* 0x0001001801007387 */ /* 0x001fe40000100a00 */
[----:B------:R-:W-:Y:S02]  /*446d0*/  STL.64 [R1+0x108], R26 ;  /* 0x0001081a01007387 */ /* 0x000fe40000100a00 */
[----:B------:R-:W-:Y:S01]  /*446e0*/  STL [R1+0x118], R6 ;  /* 0x0001180601007387 */ /* 0x000fe20000100800 */
[----:B------:R-:W2:Y:S01]  /*446f0*/  LDL R13, [R1+0x15dc] ;  /* 0x0015dc00010d7983 */ /* 0x000ea20000100800 */
[----:B------:R-:W3:Y:S02]  /*44700*/  LDL.LU.64 R14, [R1+0xb8] ;  /* 0x0000b800010e7983 */ /* 0x000ee40000300a00 */
[----:B------:R-:W-:Y:S02]  /*44710*/  IMAD.MOV.U32 R29, RZ, RZ, R7 ;  /* 0x000000ffff1d7224 */ /* 0x000fe400078e0007 */
[----:B------:R-:W0:Y:S04]  /*44720*/  LDSM.16.MT88.4 R4, [R28+0xa080] ;  /* 0x00a080001c04783b */ /* 0x000e280000004200 */
[----:B---3--:R1:W-:Y:S04]  /*44730*/  STL.64 [R1+0x26e8], R14 ;  /* 0x0026e80e01007387 */ /* 0x0083e80000100a00 */
[----:B-1----:R-:W3:Y:S01]  /*44740*/  LDL.LU.64 R14, [R1+0xc8] ;  /* 0x0000c800010e7983 */ /* 0x002ee20000300a00 */
[----:B------:R-:W2:Y:S02]  /*44750*/  LDL.LU R24, [R1+0x320] ;  /* 0x0003200001187983 */ /* 0x000ea40000300800 */
[----:B------:R-:W2:Y:S02]  /*44760*/  LDL.LU R25, [R1+0x324] ;  /* 0x0003240001197983 */ /* 0x000ea40000300800 */
[----:B------:R-:W2:Y:S01]  /*44770*/  LDL.LU R26, [R1+0x328] ;  /* 0x00032800011a7983 */ /* 0x000ea20000300800 */
[----:B------:R-:W2:Y:S01]  /*44780*/  LDL.LU R27, [R1+0x32c] ;  /* 0x00032c00011b7983 */ /* 0x000ea20000300800 */
[----:B------:R-:W-:Y:S02]  /*44790*/  STL [R1+0x2590], R29 ;  /* 0x0025901d01007387 */ /* 0x000fe40000100800 */
[----:B0-----:R-:W-:Y:S02]  /*447a0*/  STL.64 [R1+0x2580], R6 ;  /* 0x0025800601007387 */ /* 0x001fe40000100a00 */
        /* <DEDUP_REMOVED lines=10> */
[----:B------:R-:W4:Y:S02]  /*44850*/  LDL.LU R6, [R1+0x278] ;  /* 0x0002780001067983 */ /* 0x000f240000300800 */
[----:B------:R-:W4:Y:S02]  /*44860*/  LDL.LU R7, [R1+0x27c] ;  /* 0x00027c0001077983 */ /* 0x000f240000300800 */
[----:B----4-:R0:W-:Y:S01]  /*44870*/  STL.64 [R1+0x2650], R6 ;  /* 0x0026500601007387 */ /* 0x0101e20000100a00 */
[----:B--2---:R-:W-:Y:S03]  /*44880*/  STL.64 [R1+0x2648], R4 ;  /* 0x0026480401007387 */ /* 0x004fe60000100a00 */
[----:B0-----:R-:W2:Y:S01]  /*44890*/  LDL.LU R6, [R1+0xa8] ;  /* 0x0000a80001067983 */ /* 0x001ea20000300800 */
[----:B------:R-:W-:-:S02]  /*448a0*/  IMAD.MOV.U32 R7, RZ, RZ, R2 ;  /* 0x000000ffff077224 */ /* 0x000fc400078e0002 */
[----:B------:R-:W4:Y:S02]  /*448b0*/  LDL.LU R2, [R1+0x2700] ;  /* 0x0027000001027983 */ /* 0x000f240000300800 */
[----:B------:R-:W-:Y:S01]  /*448c0*/  STL [R1+0x2480], R28 ;  /* 0x0024801c01007387 */ /* 0x000fe20000100800 */
[----:B------:R-:W2:Y:S01]  /*448d0*/  LDL.LU.64 R22, [R1+0x26f8] ;  /* 0x0026f80001167983 */ /* 0x000ea20000300a00 */
[----:B------:R-:W2:Y:S02]  /*448e0*/  LDL.LU.64 R20, [R1+0x26f0] ;  /* 0x0026f00001147983 */ /* 0x000ea40000300a00 */
[----:B------:R0:W-:Y:S02]  /*448f0*/  STL.64 [R1+0x26a0], R18 ;  /* 0x0026a01201007387 */ /* 0x0001e40000100a00 */
[----:B------:R-:W2:Y:S01]  /*44900*/  LDL.LU R16, [R1+0x330] ;  /* 0x0003300001107983 */ /* 0x000ea20000300800 */
[----:B------:R-:W-:Y:S01]  /*44910*/  STL.64 [R1+0xd0], R8 ;  /* 0x0000d00801007387 */ /* 0x000fe20000100a00 */
[----:B------:R-:W-:Y:S02]  /*44920*/  STL.64 [R1+0xd8], R10 ;  /* 0x0000d80a01007387 */ /* 0x000fe40000100a00 */
[----:B------:R-:W1:Y:S04]  /*44930*/  LDSM.16.MT88.4 R8, [R13+0xa000] ;  /* 0x00a000000d08783b */ /* 0x000e680000004200 */
[----:B------:R-:W2:Y:S01]  /*44940*/  LDL.LU R17, [R1+0x334] ;  /* 0x0003340001117983 */ /* 0x000ea20000300800 */
[----:B0-----:R-:W2:Y:S01]  /*44950*/  LDL.LU R18, [R1+0x338] ;  /* 0x0003380001127983 */ /* 0x001ea20000300800 */
[----:B------:R-:W2:Y:S03]  /*44960*/  LDL.LU R19, [R1+0x33c] ;  /* 0x00033c0001137983 */ /* 0x000ea60000300800 */
[----:B-1----:R-:W-:Y:S01]  /*44970*/  STL.64 [R1+0x24d8], R10 ;  /* 0x0024d80a01007387 */ /* 0x002fe20000100a00 */
[----:B------:R0:W-:Y:S03]  /*44980*/  STL.64 [R1+0x24d0], R8 ;  /* 0x0024d00801007387 */ /* 0x0001e60000100a00 */
[----:B0-----:R-:W2:Y:S01]  /*44990*/  LDL.LU R8, [R1+0x340] ;  /* 0x0003400001087983 */ /* 0x001ea20000300800 */
[----:B------:R-:W2:Y:S02]  /*449a0*/  LDL.LU R9, [R1+0x344] ;  /* 0x0003440001097983 */ /* 0x000ea40000300800 */
[----:B------:R-:W2:Y:S02]  /*449b0*/  LDL.LU R10, [R1+0x348] ;  /* 0x00034800010a7983 */ /* 0x000ea40000300800 */
[----:B---3--:R-:W-:-:S02]  /*449c0*/  IMAD.MOV.U32 R4, RZ, RZ, R14 ;  /* 0x000000ffff047224 */ /* 0x008fc400078e000e */
[----:B----4-:R-:W-:Y:S02]  /*449d0*/  IMAD.MOV.U32 R11, RZ, RZ, R2 ;  /* 0x000000ffff0b7224 */ /* 0x010fe400078e0002 */
[----:B------:R-:W-:-:S05]  /*449e0*/  IMAD.MOV.U32 R2, RZ, RZ, R15 ;  /* 0x000000ffff027224 */ /* 0x000fca00078e000f */
[C---:B--2---:R-:W-:Y:S01]  /*449f0*/  HMMA.16816.F32 R8, R20.reuse, R14, R8 ;  /* 0x0000000e1408723c */ /* 0x044fe20000001808 */
[----:B------:R-:W2:Y:S11]  /*44a00*/  LDL.LU.64 R14, [R1+0x26e8] ;  /* 0x0026e800010e7983 */ /* 0x000eb60000300a00 */
[----:B------:R-:W-:Y:S11]  /*44a10*/  @!UPT UIADD3 URZ, URZ, URZ, URZ ;  /* 0x0000003f3f3ff290 */ /* 0x000ff6000fffe03f */
[----:B------:R-:W-:Y:S01]  /*44a20*/  @!UPT UIADD3 URZ, URZ, URZ, URZ ;  /* 0x0000003f3f3ff290 */ /* 0x000fe2000fffe03f */
[----:B------:R-:W-:Y:S01]  /*44a30*/  IMAD.MOV.U32 R29, RZ, RZ, R11 ;  /* 0x000000ffff1d7224 */ /* 0x000fe200078e000b */
[----:B------:R-:W-:Y:S01]  /*44a40*/  STL.64 [R1+0xf0], R8 ;  /* 0x0000f00801007387 */ /* 0x000fe20000100a00 */
[----:B------:R-:W-:Y:S03]  /*44a50*/  STL [R1+0xf8], R10 ;  /* 0x0000f80a01007387 */ /* 0x000fe60000100800 */
[----:B------:R-:W-:Y:S01]  /*44a60*/  STL [R1+0x2594], R29 ;  /* 0x0025941d01007387 */ /* 0x000fe20000100800 */
[C---:B--2---:R-:W-:Y:S11]  /*44a70*/  HMMA.16816.F32 R16, R20.reuse, R14, R16 ;  /* 0x0000000e1410723c */ /* 0x044ff60000001810 */
[----:B------:R-:W-:Y:S11]  /*44a80*/  @!UPT UIADD3 URZ, URZ, URZ, URZ ;  /* 0x0000003f3f3ff290 */ /* 0x000ff6000fffe03f */
[----:B------:R-:W-:Y:S01]  /*44a90*/  @!UPT UIADD3 URZ, URZ, URZ, URZ ;  /* 0x0000003f3f3ff290 */ /* 0x000fe2000fffe03f */
[----:B------:R-:W-:Y:S01]  /*44aa0*/  STL.64 [R1+0x140], R16 ;  /* 0x0001401001007387 */ /* 0x000fe20000100a00 */
[----:B------:R0:W-:Y:S02]  /*44ab0*/  STL.64 [R1+0x148], R18 ;  /* 0x0001481201007387 */ /* 0x0001e40000100a00 */
[C---:B0-----:R-:W-:Y:S01]  /*44ac0*/  HMMA.16816.F32 R16, R20.reuse, R6, R24 ;  /* 0x000000061410723c */ /* 0x041fe20000001818 */
[----:B------:R-:W-:Y:S02]  /*44ad0*/  IMAD.MOV.U32 R8, RZ, RZ, R14 ;  /* 0x000000ffff087224 */ /* 0x000fe400078e000e */
[----:B------:R-:W-:Y:S02]  /*44ae0*/  IMAD.MOV.U32 R5, RZ, RZ, R15 ;  /* 0x000000ffff057224 */ /* 0x000fe400078e000f */
[----:B------:R-:W2:Y:S11]  /*44af0*/  LDL.LU.64 R14, [R1+0x98] ;  /* 0x00009800010e7983 */ /* 0x000eb60000300a00 */
[----:B------:R-:W-:Y:S07]  /*44b00*/  @!UPT UIADD3 URZ, URZ, URZ, URZ ;  /* 0x0000003f3f3ff290 */ /* 0x000fee000fffe03f */
[----:B------:R-:W-:Y:S01]  /*44b10*/  STL.64 [R1+0x180], R16 ;  /* 0x0001801001007387 */ /* 0x000fe20000100a00 */
[----:B------:R0:W-:Y:S02]  /*44b20*/  STL [R1+0x188], R18 ;  /* 0x0001881201007387 */ /* 0x0001e40000100800 */
[----:B------:R-:W-:Y:S02]  /*44b30*/  IMAD.MOV.U32 R29, RZ, RZ, R19 ;  /* 0x000000ffff1d7224 */ /* 0x000fe400078e0013 */
[----:B------:R-:W-:Y:S01]  /*44b40*/  STL.64 [R1+0x2660], R6 ;  /* 0x0026600601007387 */ /* 0x000fe20000100a00 */
[----:B0-----:R-:W3:Y:S04]  /*44b50*/  LDL.LU.64 R18, [R1+0x48] ;  /* 0x0000480001127983 */ /* 0x001ee80000300a00 */
[----:B---3--:R0:W-:Y:S01]  /*44b60*/  STL.64 [R1+0x26b8], R18 ;  /* 0x0026b81201007387 */ /* 0x0081e20000100a00 */
[----:B------:R-:W3:Y:S02]  /*44b70*/  LDL.LU R16, [R1+0x300] ;  /* 0x0003000001107983 */ /* 0x000ee40000300800 */
[----:B------:R-:W3:Y:S01]  /*44b80*/  LDL.LU R17, [R1+0x304] ;  /* 0x0003040001117983 */ /* 0x000ee20000300800 */
[----:B0-----:R-:W4:Y:S01]  /*44b90*/  LDL.LU R18, [R1+0x308] ;  /* 0x0003080001127983 */ /* 0x001f220000300800 */
[----:B------:R-:W4:Y:S02]  /*44ba0*/  LDL.LU R19, [R1+0x30c] ;  /* 0x00030c0001137983 */ /* 0x000f240000300800 */
[----:B------:R-:W-:Y:S01]  /*44bb0*/  IMAD.MOV.U32 R6, RZ, RZ, R8 ;  /* 0x000000ffff067224 */ /* 0x000fe200078e0008 */
[----:B----4-:R-:W-:Y:S01]  /*44bc0*/  STL.64 [R1+0x26e0], R18 ;  /* 0x0026e01201007387 */ /* 0x010fe20000100a00 */
[----:B---3--:R0:W-:Y:S03]  /*44bd0*/  STL.64 [R1+0x26d8], R16 ;  /* 0x0026d81001007387 */ /* 0x0081e60000100a00 */
[----:B0-----:R-:W2:Y:S01]  /*44be0*/  LDL.LU R16, [R1+0x310] ;  /* 0x0003100001107983 */ /* 0x001ea20000300800 */
[----:B------:R-:W2:Y:S02]  /*44bf0*/  LDL.LU R17, [R1+0x314] ;  /* 0x0003140001117983 */ /* 0x000ea40000300800 */
[----:B------:R-:W2:Y:S02]  /*44c00*/  LDL.LU R18, [R1+0x318] ;  /* 0x0003180001127983 */ /* 0x000ea40000300800 */
[----:B------:R-:W2:Y:S01]  /*44c10*/  LDL.LU R19, [R1+0x31c] ;  /* 0x00031c0001137983 */ /* 0x000ea20000300800 */
[----:B------:R-:W3:Y:S01]  /*44c20*/  LDL.LU R8, [R1+0x2c0] ;  /* 0x0002c00001087983 */ /* 0x000ee20000300800 */
[----:B------:R-:W3:Y:S02]  /*44c30*/  LDL.LU R9, [R1+0x2c4] ;  /* 0x0002c40001097983 */ /* 0x000ee40000300800 */
[----:B------:R-:W4:Y:S02]  /*44c40*/  LDL.LU R10, [R1+0x2c8] ;  /* 0x0002c800010a7983 */ /* 0x000f240000300800 */
[----:B------:R-:W4:Y:S01]  /*44c50*/  LDL.LU R11, [R1+0x2cc] ;  /* 0x0002cc00010b7983 */ /* 0x000f220000300800 */
[----:B------:R-:W2:Y:S01]  /*44c60*/  LDL.LU R24, [R1+0x2f0] ;  /* 0x0002f00001187983 */ /* 0x000ea20000300800 */
[----:B------:R-:W2:Y:S02]  /*44c70*/  LDL.LU R25, [R1+0x2f4] ;  /* 0x0002f40001197983 */ /* 0x000ea40000300800 */
[----:B------:R-:W2:Y:S02]  /*44c80*/  LDL.LU R26, [R1+0x2f8] ;  /* 0x0002f800011a7983 */ /* 0x000ea40000300800 */
[----:B------:R-:W2:Y:S01]  /*44c90*/  LDL.LU R27, [R1+0x2fc] ;  /* 0x0002fc00011b7983 */ /* 0x000ea20000300800 */
[----:B----4-:R-:W-:Y:S01]  /*44ca0*/  STL.64 [R1+0x26b0], R10 ;  /* 0x0026b00a01007387 */ /* 0x010fe20000100a00 */
[----:B---3--:R0:W-:Y:S03]  /*44cb0*/  STL.64 [R1+0x26a8], R8 ;  /* 0x0026a80801007387 */ /* 0x0081e60000100a00 */
[----:B0-----:R-:W3:Y:S01]  /*44cc0*/  LDL.LU R8, [R1+0x2e0] ;  /* 0x0002e00001087983 */ /* 0x001ee20000300800 */
[----:B------:R-:W3:Y:S02]  /*44cd0*/  LDL.LU R9, [R1+0x2e4] ;  /* 0x0002e40001097983 */ /* 0x000ee40000300800 */
[----:B------:R-:W4:Y:S02]  /*44ce0*/  LDL.LU R10, [R1+0x2e8] ;  /* 0x0002e800010a7983 */ /* 0x000f240000300800 */
[----:B------:R-:W4:Y:S01]  /*44cf0*/  LDL.LU R11, [R1+0x2ec] ;  /* 0x0002ec00010b7983 */ /* 0x000f220000300800 */
[----:B--2---:R-:W-:Y:S01]  /*44d00*/  HMMA.16816.F32 R16, R20, R14, R16 ;  /* 0x0000000e1410723c */ /* 0x004fe20000001810 */
[----:B------:R-:W-:-:S02]  /*44d10*/  IMAD.MOV.U32 R7, RZ, RZ, R5 ;  /* 0x000000ffff077224 */ /* 0x000fc400078e0005 */
[----:B------:R-:W-:Y:S01]  /*44d20*/  IMAD.MOV.U32 R5, RZ, RZ, R14 ;  /* 0x000000ffff057224 */ /* 0x000fe200078e000e */
[----:B----4-:R0:W-:Y:S01]  /*44d30*/  STL.64 [R1+0x26c8], R10 ;  /* 0x0026c80a01007387 */ /* 0x0101e20000100a00 */
[----:B---3--:R-:W-:Y:S03]  /*44d40*/  STL.64 [R1+0x26c0], R8 ;  /* 0x0026c00801007387 */ /* 0x008fe60000100a00 */
[----:B0-----:R-:W2:Y:S01]  /*44d50*/  LDL.LU.64 R10, [R1+0x58] ;  /* 0x00005800010a7983 */ /* 0x001ea20000300a00 */
[----:B------:R0:W-:Y:S11]  /*44d60*/  STL.64 [R1+0x2678], R6 ;  /* 0x0026780601007387 */ /* 0x0001f60000100a00 */
[----:B------:R-:W-:Y:S03]  /*44d70*/  @!UPT UIADD3 URZ, URZ, URZ, URZ ;  /* 0x0000003f3f3ff290 */ /* 0x000fe6000fffe03f */
[----:B------:R-:W-:Y:S02]  /*44d80*/  STL.64 [R1+0x1a0], R16 ;  /* 0x0001a01001007387 */ /* 0x000fe40000100a00 */
[----:B------:R1:W-:Y:S02]  /*44d90*/  STL.64 [R1+0x1a8], R18 ;  /* 0x0001a81201007387 */ /* 0x0003e40000100a00 */
[----:B0-----:R-:W-:Y:S02]  /*44da0*/  IMAD.MOV.U32 R6, RZ, RZ, R4 ;  /* 0x000000ffff067224 */ /* 0x001fe400078e0004 */
[----:B------:R-:W-:Y:S01]  /*44db0*/  IMAD.MOV.U32 R4, RZ, RZ, R15 ;  /* 0x000000ffff047224 */ /* 0x000fe200078e000f */
[----:B-1----:R-:W3:Y:S01]  /*44dc0*/  LDL.LU.64 R18, [R1+0x26e0] ;  /* 0x0026e00001127983 */ /* 0x002ee20000300a00 */
[----:B------:R-:W3:Y:S02]  /*44dd0*/  LDL.LU.64 R16, [R1+0x26d8] ;  /* 0x0026d80001107983 */ /* 0x000ee40000300a00 */
[----:B------:R-:W3:Y:S02]  /*44de0*/  LDL.LU.64 R14, [R1+0x26d0] ;  /* 0x0026d000010e7983 */ /* 0x000ee40000300a00 */
[----:B---3--:R-:W-:Y:S11]  /*44df0*/  HMMA.16816.F32 R16, R20, R14, R16 ;  /* 0x0000000e1410723c */ /* 0x008ff60000001810 */
[----:B------:R-:W-:Y:S11]  /*44e00*/  @!UPT UIADD3 URZ, URZ, URZ, URZ ;  /* 0x0000003f3f3ff290 */ /* 0x000ff6000fffe03f */
[----:B------:R-:W-:Y:S01]  /*44e10*/  @!UPT UIADD3 URZ, URZ, URZ, URZ ;  /* 0x0000003f3f3ff290 */ /* 0x000fe2000fffe03f */
[----:B------:R-:W-:Y:S01]  /*44e20*/  STL.64 [R1+0x280], R16 ;  /* 0x0002801001007387 */ /* 0x000fe20000100a00 */
[----:B------:R-:W-:Y:S02]  /*44e30*/  STL [R1+0x288], R18 ;  /* 0x0002881201007387 */ /* 0x000fe40000100800 */
[----:B------:R0:W-:Y:S02]  /*44e40*/  STL.64 [R1+0x2658], R14 ;  /* 0x0026580e01007387 */ /* 0x0001e40000100a00 */
[----:B------:R-:W3:Y:S01]  /*44e50*/  LDL.LU R12, [R1+0x290] ;  /* 0x00029000010c7983 */ /* 0x000ee20000300800 */
[----:B------:R-:W3:Y:S04]  /*44e60*/  LDL.LU R13, [R1+0x294] ;  /* 0x00029400010d7983 */ /* 0x000ee80000300800 */
[----:B0-----:R-:W4:Y:S01]  /*44e70*/  LDL.LU R14, [R1+0x298] ;  /* 0x00029800010e7983 */ /* 0x001f220000300800 */
[----:B------:R-:W4:Y:S02]  /*44e80*/  LDL.LU R15, [R1+0x29c] ;  /* 0x00029c00010f7983 */ /* 0x000f240000300800 */
[----:B------:R-:W-:-:S02]  /*44e90*/  IMAD.MOV.U32 R7, RZ, RZ, R2 ;  /* 0x000000ffff077224 */ /* 0x000fc400078e0002 */
[----:B------:R-:W-:Y:S02]  /*44ea0*/  IMAD.MOV.U32 R2, RZ, RZ, R19 ;  /* 0x000000ffff027224 */ /* 0x000fe400078e0013 */
[----:B--2---:R-:W-:Y:S01]  /*44eb0*/  HMMA.16816.F32 R16, R20, R10, R24 ;  /* 0x0000000a1410723c */ /* 0x004fe20000001818 */
[----:B----4-:R-:W-:Y:S01]  /*44ec0*/  STL.64 [R1+0x2670], R14 ;  /* 0x0026700e01007387 */ /* 0x010fe20000100a00 */
[----:B---3--:R0:W-:Y:S03]  /*44ed0*/  STL.64 [R1+0x2668], R12 ;  /* 0x0026680c01007387 */ /* 0x0081e60000100a00 */
[----:B0-----:R-:W2:Y:S01]  /*44ee0*/  LDL.LU R12, [R1+0x2a0] ;  /* 0x0002a000010c7983 */ /* 0x001ea20000300800 */
[----:B------:R-:W2:Y:S02]  /*44ef0*/  LDL.LU R13, [R1+0x2a4] ;  /* 0x0002a400010d7983 */ /* 0x000ea40000300800 */
[----:B------:R-:W3:Y:S02]  /*44f00*/  LDL.LU R14, [R1+0x2a8] ;  /* 0x0002a800010e7983 */ /* 0x000ee40000300800 */
[----:B------:R-:W3:Y:S02]  /*44f10*/  LDL.LU R15, [R1+0x2ac] ;  /* 0x0002ac00010f7983 */ /* 0x000ee40000300800 */
[----:B------:R-:W-:-:S02]  /*44f20*/  IMAD.MOV.U32 R25, RZ, RZ, R10 ;  /* 0x000000ffff197224 */ /* 0x000fc400078e000a */
[----:B------:R-:W-:-:S10]  /*44f30*/  IMAD.MOV.U32 R24, RZ, RZ, R11 ;  /* 0x000000ffff187224 */ /* 0x000fd400078e000b */
[----:B------:R-:W-:Y:S01]  /*44f40*/  IMAD.MOV.U32 R28, RZ, RZ, R19 ;  /* 0x000000ffff1c7224 */ /* 0x000fe200078e0013 */
[----:B---3--:R-:W-:Y:S01]  /*44f50*/  STL.64 [R1+0x2688], R14 ;  /* 0x0026880e01007387 */ /* 0x008fe20000100a00 */
[----:B--2---:R0:W-:Y:S03]  /*44f60*/  STL.64 [R1+0x2680], R12 ;  /* 0x0026800c01007387 */ /* 0x0041e60000100a00 */
[----:B0-----:R-:W2:Y:S01]  /*44f70*/  LDL.LU R12, [R1+0x2b0] ;  /* 0x0002b000010c7983 */ /* 0x001ea20000300800 */
[----:B------:R-:W2:Y:S02]  /*44f80*/  LDL.LU R13, [R1+0x2b4] ;  /* 0x0002b400010d7983 */ /* 0x000ea40000300800 */
[----:B------:R-:W2:Y:S02]  /*44f90*/  LDL.LU R14, [R1+0x2b8] ;  /* 0x0002b800010e7983 */ /* 0x000ea40000300800 */
[----:B------:R-:W2:Y:S01]  /*44fa0*/  LDL.LU R15, [R1+0x2bc] ;  /* 0x0002bc00010f7983 */ /* 0x000ea20000300800 */
[----:B------:R-:W3:Y:S01]  /*44fb0*/  LDL.LU.64 R10, [R1+0x26c8] ;  /* 0x0026c800010a7983 */ /* 0x000ee20000300a00 */
[----:B------:R-:W3:Y:S02]  /*44fc0*/  LDL.LU.64 R8, [R1+0x26c0] ;  /* 0x0026c00001087983 */ /* 0x000ee40000300a00 */
[----:B------:R-:W-:Y:S02]  /*44fd0*/  STL.64 [R1+0x2f0], R16 ;  /* 0x0002f01001007387 */ /* 0x000fe40000100a00 */
[----:B------:R0:W-:Y:S02]  /*44fe0*/  STL [R1+0x2f8], R18 ;  /* 0x0002f81201007387 */ /* 0x0001e40000100800 */
[----:B0-----:R-:W3:Y:S02]  /*44ff0*/  LDL.LU.64 R18, [R1+0x26b8] ;  /* 0x0026b80001127983 */ /* 0x001ee40000300a00 */
        /* <DEDUP_REMOVED lines=9> */
[----:B---3--:R-:W-:Y:S07]  /*45090*/  HMMA.16816.F32 R20, R20, R18, R8 ;  /* 0x000000121414723c */ /* 0x008fee0000001808 */
[----:B------:R-:W-:-:S02]  /*450a0*/  IMAD.MOV.U32 R10, RZ, RZ, R18 ;  /* 0x000000ffff0a7224 */ /* 0x000fc400078e0012 */
[----:B------:R-:W-:Y:S11]  /*450b0*/  IMAD.MOV.U32 R11, RZ, RZ, R19 ;  /* 0x000000ffff0b7224 */ /* 0x000ff600078e0013 */
[----:B------:R-:W-:Y:S03]  /*450c0*/  @!UPT UIADD3 URZ, URZ, URZ, URZ ;  /* 0x0000003f3f3ff290 */ /* 0x000fe6000fffe03f */
[----:B------:R-:W-:Y:S01]  /*450d0*/  STL.64 [R1+0x310], R20 ;  /* 0x0003101401007387 */ /* 0x000fe20000100a00 */
[----:B------:R0:W-:Y:S02]  /*450e0*/  STL.64 [R1+0x318], R22 ;  /* 0x0003181601007387 */ /* 0x0001e40000100a00 */
[----:B------:R-:W2:Y:S02]  /*450f0*/  LDL.LU.64 R18, [R1+0x2698] ;  /* 0x0026980001127983 */ /* 0x000ea40000300a00 */
[----:B------:R-:W2:Y:S02]  /*45100*/  LDL.LU.64 R16, [R1+0x2690] ;  /* 0x0026900001107983 */ /* 0x000ea40000300a00 */
[----:B0-----:R-:W-:Y:S02]  /*45110*/  IMAD.MOV.U32 R22, RZ, RZ, R5 ;  /* 0x000000ffff167224 */ /* 0x001fe400078e0005 */
[----:B------:R-:W-:Y:S02]  /*45120*/  IMAD.MOV.U32 R23, RZ, RZ, R4 ;  /* 0x000000ffff177224 */ /* 0x000fe400078e0004 */
        /* <DEDUP_REMOVED lines=19> */
[----:B0-----:R-:W3:Y:S01]  /*45260*/  LDL.LU.64 R6, [R1+0x2650] ;  /* 0x0026500001067983 */ /* 0x001ee20000300a00 */
[----:B------:R-:W3:Y:S02]  /*45270*/  LDL.LU.64 R4, [R1+0x2648] ;  /* 0x0026480001047983 */ /* 0x000ee40000300a00 */
[C---:B---3--:R-:W-:Y:S01]  /*45280*/  HMMA.16816.F32 R20, R16.reuse, R22, R4 ;  /* 0x000000161014723c */ /* 0x048fe20000001804 */
[----:B------:R-:W2:Y:S01]  /*45290*/  LDL.LU.64 R6, [R1+0x2640] ;  /* 0x0026400001067983 */ /* 0x000ea20000300a00 */
[----:B------:R-:W2:Y:S06]  /*452a0*/  LDL.LU.64 R4, [R1+0x2638] ;  /* 0x0026380001047983 */ /* 0x000eac0000300a00 */
[----:B--2---:R-:W-:Y:S01]  /*452b0*/  HMMA.16816.F32 R12, R16, R14, R4 ;  /* 0x0000000e100c723c */ /* 0x004fe20000001804 */
[----:B------:R-:W2:Y:S11]  /*452c0*/  LDL.LU R4, [R1+0x220] ;  /* 0x0002200001047983 */ /* 0x000eb60000300800 */
[----:B------:R-:W-:Y:S03]  /*452d0*/  @!UPT UIADD3 URZ, URZ, URZ, URZ ;  /* 0x0000003f3f3ff290 */ /* 0x000fe6000fffe03f */
[----:B------:R-:W-:Y:S02]  /*452e0*/  STL.64 [R1+0x2c0], R20 ;  /* 0x0002c01401007387 */ /* 0x000fe40000100a00 */
[----:B------:R-:W-:Y:S06]  /*452f0*/  STL.64 [R1+0x2c8], R22 ;  /* 0x0002c81601007387 */ /* 0x000fec0000100a00 */
[----:B------:R0:W-:Y:S01]  /*45300*/  STL.64 [R1+0x2b0], R12 ;  /* 0x0002b00c01007387 */ /* 0x0001e20000100a00 */
[----:B------:R1:W-:Y:S02]  /*45310*/  STL.64 [R1+0x2b8], R14 ;  /* 0x0002b80e01007387 */ /* 0x0003e40000100a00 */
[----:B------:R-:W2:Y:S02]  /*45320*/  LDL.LU R5, [R1+0x224] ;  /* 0x0002240001057983 */ /* 0x000ea40000300800 */
[----:B------:R-:W3:Y:S01]  /*45330*/  LDL.LU R6, [R1+0x228] ;  /* 0x0002280001067983 */ /* 0x000ee20000300800 */
[----:B------:R-:W3:Y:S04]  /*45340*/  LDL.LU R7, [R1+0x22c] ;  /* 0x00022c0001077983 */ /* 0x000ee80000300800 */
[----:B---3--:R3:W-:Y:S01]  /*45350*/  STL.64 [R1+0x2608], R6 ;  /* 0x0026080601007387 */ /* 0x0087e20000100a00 */
[----:B--2---:R2:W-:Y:S02]  /*45360*/  STL.64 [R1+0x2600], R4 ;  /* 0x0026000401007387 */ /* 0x0045e40000100a00 */
[----:B------:R-:W4:Y:S02]  /*45370*/  LDL.64 R8, [R1+0x10] ;  /* 0x0000100001087983 */ /* 0x000f240000100a00 */
[----:B----4-:R-:W-:Y:S01]  /*45380*/  STL.64 [R1+0x25d8], R8 ;  /* 0x0025d80801007387 */ /* 0x010fe20000100a00 */
[----:B------:R-:W-:Y:S02]  /*45390*/  STL.64 [R1+0x2610], R10 ;  /* 0x0026100a01007387 */ /* 0x000fe40000100a00 */
[----:B0-----:R-:W4:Y:S02]  /*453a0*/  LDL.LU R12, [R1+0x230] ;  /* 0x00023000010c7983 */ /* 0x001f240000300800 */
[----:B------:R-:W4:Y:S01]  /*453b0*/  LDL.LU R13, [R1+0x234] ;  /* 0x00023400010d7983 */ /* 0x000f220000300800 */
[----:B-1----:R-:W2:Y:S01]  /*453c0*/  LDL.LU R14, [R1+0x238] ;  /* 0x00023800010e7983 */ /* 0x002ea20000300800 */
[----:B------:R-:W2:Y:S02]  /*453d0*/  LDL.LU R15, [R1+0x23c] ;  /* 0x00023c00010f7983 */ /* 0x000ea40000300800 */
[----:B---3--:R-:W-:-:S02]  /*453e0*/  IMAD.MOV.U32 R6, RZ, RZ, R27 ;  /* 0x000000ffff067224 */ /* 0x008fc400078e001b */
[----:B------:R-:W-:Y:S01]  /*453f0*/  IMAD.MOV.U32 R7, RZ, RZ, R26 ;  /* 0x000000ffff077224 */ /* 0x000fe200078e001a */
[----:B--2---:R-:W-:Y:S01]  /*45400*/  STL.64 [R1+0x2620], R14 ;  /* 0x0026200e01007387 */ /* 0x004fe20000100a00 */
[----:B----4-:R-:W-:Y:S03]  /*45410*/  STL.64 [R1+0x2618], R12 ;  /* 0x0026180c01007387 */ /* 0x010fe60000100a00 */
[----:B------:R0:W-:Y:S02]  /*45420*/  STL.64 [R1+0x2628], R6 ;  /* 0x0026280601007387 */ /* 0x0001e40000100a00 */
[----:B------:R-:W2:Y:S01]  /*45430*/  LDL.LU R4, [R1+0x250] ;  /* 0x0002500001047983 */ /* 0x000ea20000300800 */
[----:B------:R-:W2:Y:S04]  /*45440*/  LDL.LU R5, [R1+0x254] ;  /* 0x0002540001057983 */ /* 0x000ea80000300800 */
[----:B0-----:R-:W2:Y:S01]  /*45450*/  LDL.LU R6, [R1+0x258] ;  /* 0x0002580001067983 */ /* 0x001ea20000300800 */
[----:B------:R-:W2:Y:S02]  /*45460*/  LDL.LU R7, [R1+0x25c] ;  /* 0x00025c0001077983 */ /* 0x000ea40000300800 */
[----:B------:R-:W3:Y:S02]  /*45470*/  LDL.LU R8, [R1+0x240] ;  /* 0x0002400001087983 */ /* 0x000ee40000300800 */
[----:B------:R-:W3:Y:S01]  /*45480*/  LDL.LU R9, [R1+0x244] ;  /* 0x0002440001097983 */ /* 0x000ee20000300800 */
[----:B------:R-:W3:Y:S01]  /*45490*/  LDL.LU R10, [R1+0x248] ;  /* 0x00024800010a7983 */ /* 0x000ee20000300800 */
[----:B------:R-:W-:-:S02]  /*454a0*/  IMAD.MOV.U32 R15, RZ, RZ, R24 ;  /* 0x000000ffff0f7224 */ /* 0x000fc400078e0018 */
[----:B------:R-:W3:Y:S02]  /*454b0*/  LDL.LU R11, [R1+0x24c] ;  /* 0x00024c00010b7983 */ /* 0x000ee40000300800 */
[----:B------:R-:W-:Y:S01]  /*454c0*/  IMAD.MOV.U32 R14, RZ, RZ, R25 ;  /* 0x000000ffff0e7224 */ /* 0x000fe200078e0019 */
[----:B------:R-:W4:Y:S01]  /*454d0*/  LDL.LU R24, [R1+0x200] ;  /* 0x0002000001187983 */ /* 0x000f220000300800 */
[----:B------:R-:W4:Y:S02]  /*454e0*/  LDL.LU R25, [R1+0x204] ;  /* 0x0002040001197983 */ /* 0x000f240000300800 */
[----:B------:R-:W2:Y:S02]  /*454f0*/  LDL.LU R26, [R1+0x208] ;  /* 0x00020800011a7983 */ /* 0x000ea40000300800 */
[----:B------:R-:W2:Y:S02]  /*45500*/  LDL.LU R27, [R1+0x20c] ;  /* 0x00020c00011b7983 */ /* 0x000ea40000300800 */
        /* <DEDUP_REMOVED lines=10> */
[----:B0-----:R-:W2:Y:S01]  /*455b0*/  LDL.64 R24, [R1+0x20] ;  /* 0x0000200001187983 */ /* 0x001ea20000100a00 */
[----:B------:R-:W4:Y:S02]  /*455c0*/  LDL.LU R0, [R1+0x2634] ;  /* 0x0026340001007983 */ /* 0x000f240000300800 */
[----:B------:R-:W2:Y:S02]  /*455d0*/  LDL.LU R3, [R1+0x2630] ;  /* 0x0026300001037983 */ /* 0x000ea40000300800 */
[----:B------:R0:W-:Y:S02]  /*455e0*/  STL.64 [R1+0x2598], R20 ;  /* 0x0025981401007387 */ /* 0x0001e40000100a00 */
        /* <DEDUP_REMOVED lines=8> */
[----:B------:R-:W-:-:S02]  /*45670*/  IMAD.MOV.U32 R22, RZ, RZ, R3 ;  /* 0x000000ffff167224 */ /* 0x000fc400078e0003 */
[----:B----4-:R-:W-:Y:S01]  /*45680*/  IMAD.MOV.U32 R23, RZ, RZ, R0 ;  /* 0x000000ffff177224 */ /* 0x010fe200078e0000 */
[C---:B------:R-:W-:Y:S04]  /*45690*/  HMMA.16816.F32 R12, R16.reuse, R14, R4 ;  /* 0x0000000e100c723c */ /* 0x040fe80000001804 */
[----:B------:R-:W-:Y:S04]  /*456a0*/  STL.64 [R1+0x25c0], R22 ;  /* 0x0025c01601007387 */ /* 0x000fe80000100a00 */
[----:B--2---:R0:W-:Y:S04]  /*456b0*/  STL.64 [R1+0x25b8], R20 ;  /* 0x0025b81401007387 */ /* 0x0041e80000100a00 */
[----:B0-----:R-:W2:Y:S01]  /*456c0*/  LDL.64 R20, [R1] ;  /* 0x0000000001147983 */ /* 0x001ea20000100a00 */
[----:B------:R-:W3:Y:S10]  /*456d0*/  LDL.LU.64 R6, [R1+0x2628] ;  /* 0x0026280001067983 */ /* 0x000ef40000300a00 */
[----:B------:R-:W-:Y:S02]  /*456e0*/  STL.64 [R1+0x2a0], R12 ;  /* 0x0002a00c01007387 */ /* 0x000fe40000100a00 */
[----:B------:R0:W-:Y:S02]  /*456f0*/  STL.64 [R1+0x2a8], R14 ;  /* 0x0002a80e01007387 */ /* 0x0001e40000100a00 */
[----:B0-----:R-:W4:Y:S01]  /*45700*/  LDL.LU.64 R14, [R1+0x2620] ;  /* 0x00262000010e7983 */ /* 0x001f220000300a00 */
[----:B------:R-:W4:Y:S01]  /*45710*/  LDL.LU.64 R12, [R1+0x2618] ;  /* 0x00261800010c7983 */ /* 0x000f220000300a00 */
[C---:B---3--:R-:W-:Y:S02]  /*45720*/  HMMA.16816.F32 R4, R16.reuse, R6, R8 ;  /* 0x000000061004723c */ /* 0x048fe40000001808 */
[----:B------:R-:W4:Y:S11]  /*45730*/  LDL.LU.64 R10, [R1+0x2610] ;  /* 0x00261000010a7983 */ /* 0x000f360000300a00 */
[----:B------:R-:W-:Y:S10]  /*45740*/  @!UPT UIADD3 URZ, URZ, URZ, URZ ;  /* 0x0000003f3f3ff290 */ /* 0x000ff4000fffe03f */
[----:B------:R-:W-:Y:S01]  /*45750*/  STL.64 [R1+0x290], R4 ;  /* 0x0002900401007387 */ /* 0x000fe20000100a00 */
[----:B------:R0:W-:Y:S03]  /*45760*/  STL.64 [R1+0x298], R6 ;  /* 0x0002980601007387 */ /* 0x0001e60000100a00 */
[----:B0-----:R-:W3:Y:S01]  /*45770*/  LDL.LU.64 R6, [R1+0x2608] ;  /* 0x0026080001067983 */ /* 0x001ee20000300a00 */
[----:B------:R-:W3:Y:S01]  /*45780*/  LDL.LU.64 R4, [R1+0x2600] ;  /* 0x0026000001047983 */ /* 0x000ee20000300a00 */
[----:B----4-:R-:W-:Y:S02]  /*45790*/  HMMA.16816.F32 R8, R16, R10, R12 ;  /* 0x0000000a1008723c */ /* 0x010fe4000000180c */
[----:B------:R-:W3:Y:S01]  /*457a0*/  LDL.LU.64 R14, [R1+0x25f8] ;  /* 0x0025f800010e7983 */ /* 0x000ee20000300a00 */
[----:B------:R-:W3:Y:S02]  /*457b0*/  LDL.LU.64 R12, [R1+0x25f0] ;  /* 0x0025f000010c7983 */ /* 0x000ee40000300a00 */
[----:B------:R-:W4:Y:S11]  /*457c0*/  LDL.LU.64 R16, [R1+0x70] ;  /* 0x0000700001107983 */ /* 0x000f360000300a00 */
[----:B------:R-:W-:Y:S07]  /*457d0*/  @!UPT UIADD3 URZ, URZ, URZ, URZ ;  /* 0x0000003f3f3ff290 */ /* 0x000fee000fffe03f */
[----:B------:R-:W-:Y:S01]  /*457e0*/  STL.64 [R1+0x270], R8 ;  /* 0x0002700801007387 */ /* 0x000fe20000100a00 */
[----:B------:R3:W-:Y:S02]  /*457f0*/  STL.64 [R1+0x278], R10 ;  /* 0x0002780a01007387 */ /* 0x0007e40000100a00 */
[----:B------:R-:W2:Y:S01]  /*45800*/  LDL.LU.64 R26, [R1+0x25e8] ;  /* 0x0025e800011a7983 */ /* 0x000ea20000300a00 */
[----:B---3--:R-:W-:Y:S07]  /*45810*/  HMMA.16816.F32 R8, R12, R24, R4 ;  /* 0x000000180c08723c */ /* 0x008fee0000001804 */
[----:B------:R-:W-:-:S02]  /*45820*/  IMAD.MOV.U32 R5, RZ, RZ, R24 ;  /* 0x000000ffff057224 */ /* 0x000fc400078e0018 */
[----:B------:R-:W-:Y:S02]  /*45830*/  IMAD.MOV.U32 R4, RZ, RZ, R25 ;  /* 0x000000ffff047224 */ /* 0x000fe400078e0019 */
[----:B------:R-:W2:Y:S11]  /*45840*/  LDL.LU.64 R24, [R1+0x25e0] ;  /* 0x0025e00001187983 */ /* 0x000eb60000300a00 */
[----:B------:R-:W-:Y:S01]  /*45850*/  @!UPT UIADD3 URZ, URZ, URZ, URZ ;  /* 0x0000003f3f3ff290 */ /* 0x000fe2000fffe03f */
        /* <DEDUP_REMOVED lines=9> */
[----:B------:R-:W-:Y:S01]  /*458f0*/  STL.64 [R1+0x250], R24 ;  /* 0x0002501801007387 */ /* 0x000fe20000100a00 */
[----:B------:R0:W-:Y:S03]  /*45900*/  STL.64 [R1+0x258], R26 ;  /* 0x0002581a01007387 */ /* 0x0001e60000100a00 */
[----:B0-----:R-:W2:Y:S01]  /*45910*/  LDL.LU.64 R26, [R1+0x25d0] ;  /* 0x0025d000011a7983 */ /* 0x001ea20000300a00 */
[----:B------:R-:W2:Y:S02]  /*45920*/  LDL.LU.64 R24, [R1+0x25c8] ;  /* 0x0025c80001187983 */ /* 0x000ea40000300a00 */
[----:B------:R-:W-:Y:S02]  /*45930*/  IMAD.MOV.U32 R11, RZ, RZ, R20 ;  /* 0x000000ffff0b7224 */ /* 0x000fe400078e0014 */
[----:B------:R-:W-:Y:S01]  /*45940*/  IMAD.MOV.U32 R10, RZ, RZ, R21 ;  /* 0x000000ffff0a7224 */ /* 0x000fe200078e0015 */
[----:B------:R-:W3:Y:S01]  /*45950*/  LDL.LU.64 R22, [R1+0x25c0] ;  /* 0x0025c00001167983 */ /* 0x000ee20000300a00 */
[----:B------:R-:W-:-:S02]  /*45960*/  IMAD.MOV.U32 R7, RZ, RZ, R8 ;  /* 0x000000ffff077224 */ /* 0x000fc400078e0008 */
[----:B------:R-:W-:Y:S01]  /*45970*/  IMAD.MOV.U32 R6, RZ, RZ, R9 ;  /* 0x000000ffff067224 */ /* 0x000fe200078e0009 */
[C---:B--2---:R-:W-:Y:S01]  /*45980*/  HMMA.16816.F32 R24, R12.reuse, R20, R24 ;  /* 0x000000140c18723c */ /* 0x044fe20000001818 */
[----:B------:R-:W3:Y:S11]  /*45990*/  LDL.LU.64 R20, [R1+0x25b8] ;  /* 0x0025b80001147983 */ /* 0x000ef60000300a00 */
[----:B------:R-:W-:Y:S11]  /*459a0*/  @!UPT UIADD3 URZ, URZ, URZ, URZ ;  /* 0x0000003f3f3ff290 */ /* 0x000ff6000fffe03f */
[----:B------:R0:W-:Y:S04]  /*459b0*/  STL.64 [R1+0x240], R24 ;  /* 0x0002401801007387 */ /* 0x0001e80000100a00 */
[----:B0-----:R-:W3:Y:S01]  /*459c0*/  LDL.LU.64 R24, [R1+0x25b0] ;  /* 0x0025b00001187983 */ /* 0x001ee20000300a00 */
[----:B------:R-:W2:Y:S02]  /*459d0*/  LDL.64 R8, [R1+0x100] ;  /* 0x0001000001087983 */ /* 0x000ea40000100a00 */
[----:B------:R-:W-:Y:S02]  /*459e0*/  IMAD.MOV.U32 R3, RZ, RZ, R27 ;  /* 0x000000ffff037224 */ /* 0x000fe400078e001b */
[----:B------:R-:W-:Y:S01]  /*459f0*/  IMAD.MOV.U32 R0, RZ, RZ, R26 ;  /* 0x000000ffff007224 */ /* 0x000fe200078e001a */
[C---:B---3--:R-:W-:Y:S01]  /*45a00*/  HMMA.16816.F32 R20, R12.reuse, R24, R20 ;  /* 0x000000180c14723c */ /* 0x048fe20000001814 */
[----:B--2---:R-:W-:Y:S01]  /*45a10*/  STL.64 [R1+0x2588], R8 ;  /* 0x0025880801007387 */ /* 0x004fe20000100a00 */
[----:B------:R-:W-:Y:S02]  /*45a20*/  STL [R1+0x2444], R3 ;  /* 0x0024440301007387 */ /* 0x000fe40000100800 */
[----:B------:R-:W-:Y:S11]  /*45a30*/  STL [R1+0x2440], R0 ;  /* 0x0024400001007387 */ /* 0x000ff60000100800 */
[----:B------:R-:W-:Y:S08]  /*45a40*/  @!UPT UIADD3 URZ, URZ, URZ, URZ ;  /* 0x0000003f3f3ff290 */ /* 0x000ff0000fffe03f */
[----:B------:R-:W-:Y:S01]  /*45a50*/  STL.64 [R1+0x230], R20 ;  /* 0x0002301401007387 */ /* 0x000fe20000100a00 */
[----:B------:R0:W-:Y:S03]  /*45a60*/  STL.64 [R1+0x238], R22 ;  /* 0x0002381601007387 */ /* 0x0001e60000100a00 */
[----:B0-----:R-:W4:Y:S01]  /*45a70*/  LDL.LU.64 R22, [R1+0x25a8] ;  /* 0x0025a80001167983 */ /* 0x001f220000300a00 */
[----:B------:R-:W4:Y:S02]  /*45a80*/  LDL.LU.64 R20, [R1+0x25a0] ;  /* 0x0025a00001147983 */ /* 0x000f240000300a00 */
[C---:B----4-:R-:W-:Y:S11]  /*45a90*/  HMMA.16816.F32 R20, R12.reuse, R16, R20 ;  /* 0x000000100c14723c */ /* 0x050ff60000001814 */
[----:B------:R-:W-:Y:S11]  /*45aa0*/  @!UPT UIADD3 URZ, URZ, URZ, URZ ;  /* 0x0000003f3f3ff290 */ /* 0x000ff6000fffe03f */
[----:B------:R-:W-:Y:S02]  /*45ab0*/  @!UPT UIADD3 URZ, URZ, URZ, URZ ;  /* 0x0000003f3f3ff290 */ /* 0x000fe4000fffe03f */
[----:B------:R-:W-:Y:S02]  /*45ac0*/  IMAD.MOV.U32 R26, RZ, RZ, R21 ;  /* 0x000000ffff1a7224 */ /* 0x000fe400078e0015 */
[----:B------:R-:W-:Y:S01]  /*45ad0*/  IMAD.MOV.U32 R27, RZ, RZ, R22 ;  /* 0x000000ffff1b7224 */ /* 0x000fe200078e0016 */
[----:B------:R0:W-:Y:S01]  /*45ae0*/  STL [R1+0x220], R20 ;  /* 0x0002201401007387 */ /* 0x0001e20000100800 */
[----:B------:R-:W-:Y:S03]  /*45af0*/  STL [R1+0x22c], R23 ;  /* 0x00022c1701007387 */ /* 0x000fe60000100800 */
[----:B0-----:R-:W2:Y:S01]  /*45b00*/  LDL.LU.64 R20, [R1+0x2598] ;  /* 0x0025980001147983 */ /* 0x001ea20000300a00 */
[----:B------:R-:W-:Y:S02]  /*45b10*/  STL.64 [R1+0x2530], R26 ;  /* 0x0025301a01007387 */ /* 0x000fe40000100a00 */
[----:B------:R0:W-:Y:S02]  /*45b20*/  STL.64 [R1+0x2528], R24 ;  /* 0x0025281801007387 */ /* 0x0001e40000100a00 */
[----:B0-----:R-:W2:Y:S01]  /*45b30*/  LDL.LU R24, [R1+0x1d0] ;  /* 0x0001d00001187983 */ /* 0x001ea20000300800 */
[----:B------:R-:W2:Y:S02]  /*45b40*/  LDL.LU R25, [R1+0x1d4] ;  /* 0x0001d40001197983 */ /* 0x000ea40000300800 */
[----:B------:R-:W2:Y:S02]  /*45b50*/  LDL.LU R26, [R1+0x1d8] ;  /* 0x0001d800011a7983 */ /* 0x000ea40000300800 */
[----:B------:R-:W2:Y:S01]  /*45b60*/  LDL.LU R27, [R1+0x1dc] ;  /* 0x0001dc00011b7983 */ /* 0x000ea20000300800 */
[----:B------:R2:W-:Y:S02]  /*45b70*/  STL.64 [R1+0x2520], R16 ;  /* 0x0025201001007387 */ /* 0x0005e40000100a00 */
[----:B--2---:R-:W-:Y:S02]  /*45b80*/  HMMA.16816.F32 R16, R12, R20, R24 ;  /* 0x000000140c10723c */ /* 0x004fe40000001818 */
[----:B------:R-:W2:Y:S11]  /*45b90*/  LDL.LU R20, [R1+0x1a0] ;  /* 0x0001a00001147983 */ /* 0x000eb60000300800 */
[----:B------:R-:W-:Y:S10]  /*45ba0*/  @!UPT UIADD3 URZ, URZ, URZ, URZ ;  /* 0x0000003f3f3ff290 */ /* 0x000ff4000fffe03f */
[----:B------:R-:W-:Y:S01]  /*45bb0*/  STL.64 [R1+0x210], R16 ;  /* 0x0002101001007387 */ /* 0x000fe20000100a00 */
[----:B------:R-:W-:Y:S02]  /*45bc0*/  STL.64 [R1+0x218], R18 ;  /* 0x0002181201007387 */ /* 0x000fe40000100a00 */
[----:B------:R-:W2:Y:S02]  /*45bd0*/  LDL.LU R21, [R1+0x1a4] ;  /* 0x0001a40001157983 */ /* 0x000ea40000300800 */
[----:B------:R-:W3:Y:S01]  /*45be0*/  LDL.LU R22, [R1+0x1a8] ;  /* 0x0001a80001167983 */ /* 0x000ee20000300800 */
[----:B------:R-:W3:Y:S04]  /*45bf0*/  LDL.LU R23, [R1+0x1ac] ;  /* 0x0001ac0001177983 */ /* 0x000ee80000300800 */
[----:B---3--:R-:W-:Y:S01]  /*45c00*/  STL.64 [R1+0x2490], R22 ;  /* 0x0024901601007387 */ /* 0x008fe20000100a00 */
[----:B--2---:R0:W-:Y:S03]  /*45c10*/  STL.64 [R1+0x2488], R20 ;  /* 0x0024881401007387 */ /* 0x0041e60000100a00 */
[----:B0-----:R-:W2:Y:S01]  /*45c20*/  LDL.LU R20, [R1+0x180] ;  /* 0x0001800001147983 */ /* 0x001ea20000300800 */
[----:B------:R-:W2:Y:S02]  /*45c30*/  LDL.LU R21, [R1+0x184] ;  /* 0x0001840001157983 */ /* 0x000ea40000300800 */
[----:B------:R-:W3:Y:S02]  /*45c40*/  LDL.LU R22, [R1+0x188] ;  /* 0x0001880001167983 */ /* 0x000ee40000300800 */
[----:B------:R-:W-:-:S02]  /*45c50*/  IMAD.MOV.U32 R23, RZ, RZ, R29 ;  /* 0x000000ffff177224 */ /* 0x000fc400078e001d */
[----:B------:R-:W4:Y:S04]  /*45c60*/  LDL.LU R29, [R1+0x2594] ;  /* 0x00259400011d7983 */ /* 0x000f280000300800 */
[----:B---3--:R-:W-:Y:S01]  /*45c70*/  STL.64 [R1+0x24a0], R22 ;  /* 0x0024a01601007387 */ /* 0x008fe20000100a00 */
[----:B--2---:R0:W-:Y:S03]  /*45c80*/  STL.64 [R1+0x2498], R20 ;  /* 0x0024981401007387 */ /* 0x0041e60000100a00 */
        /* <DEDUP_REMOVED lines=8> */
[----:B------:R-:W3:Y:S02]  /*45d10*/  LDL.LU R22, [R1+0xf8] ;  /* 0x0000f80001167983 */ /* 0x000ee40000300800 */
[----:B----4-:R-:W-:-:S02]  /*45d20*/  IMAD.MOV.U32 R23, RZ, RZ, R29 ;  /* 0x000000ffff177224 */ /* 0x010fc400078e001d */
[----:B------:R-:W4:Y:S01]  /*45d30*/  LDL.LU R29, [R1+0x2590] ;  /* 0x00259000011d7983 */ /* 0x000f220000300800 */
[----:B------:R-:W2:Y:S02]  /*45d40*/  LDL.LU R16, [R1+0x150] ;  /* 0x0001500001107983 */ /* 0x000ea40000300800 */
[----:B------:R-:W2:Y:S02]  /*45d50*/  LDL.LU R17, [R1+0x154] ;  /* 0x0001540001117983 */ /* 0x000ea40000300800 */
[----:B------:R-:W2:Y:S01]  /*45d60*/  LDL.LU R18, [R1+0x158] ;  /* 0x0001580001127983 */ /* 0x000ea20000300800 */
[----:B------:R-:W2:Y:S01]  /*45d70*/  LDL.LU R19, [R1+0x15c] ;  /* 0x00015c0001137983 */ /* 0x000ea20000300800 */
[----:B------:R-:W-:Y:S02]  /*45d80*/  IMAD.MOV.U32 R24, RZ, RZ, R11 ;  /* 0x000000ffff187224 */ /* 0x000fe400078e000b */
[----:B------:R-:W-:Y:S01]  /*45d90*/  IMAD.MOV.U32 R25, RZ, RZ, R10 ;  /* 0x000000ffff197224 */ /* 0x000fe200078e000a */
[----:B--2---:R-:W-:Y:S01]  /*45da0*/  STL.64 [R1+0x2540], R18 ;  /* 0x0025401201007387 */ /* 0x004fe20000100a00 */
[----:B------:R0:W-:Y:S03]  /*45db0*/  STL.64 [R1+0x2538], R16 ;  /* 0x0025381001007387 */ /* 0x0001e60000100a00 */
[----:B------:R1:W-:Y:S01]  /*45dc0*/  STL.64 [R1+0x2548], R24 ;  /* 0x0025481801007387 */ /* 0x0003e20000100a00 */
[----:B0-----:R-:W2:Y:S01]  /*45dd0*/  LDL.LU R16, [R1+0x160] ;  /* 0x0001600001107983 */ /* 0x001ea20000300800 */
[----:B------:R-:W2:Y:S02]  /*45de0*/  LDL.LU R17, [R1+0x164] ;  /* 0x0001640001117983 */ /* 0x000ea40000300800 */
[----:B------:R-:W2:Y:S02]  /*45df0*/  LDL.LU R18, [R1+0x168] ;  /* 0x0001680001127983 */ /* 0x000ea40000300800 */
[----:B------:R-:W2:Y:S01]  /*45e00*/  LDL.LU R19, [R1+0x16c] ;  /* 0x00016c0001137983 */ /* 0x000ea20000300800 */
[----:B------:R-:W3:Y:S01]  /*45e10*/  LDL.LU R8, [R1+0x1c0] ;  /* 0x0001c00001087983 */ /* 0x000ee20000300800 */
[----:B------:R-:W3:Y:S02]  /*45e20*/  LDL.LU R9, [R1+0x1c4] ;  /* 0x0001c40001097983 */ /* 0x000ee40000300800 */
[----:B-1----:R-:W-:-:S02]  /*45e30*/  IMAD.MOV.U32 R24, RZ, RZ, R7 ;  /* 0x000000ffff187224 */ /* 0x002fc400078e0007 */
[----:B------:R-:W-:Y:S01]  /*45e40*/  IMAD.MOV.U32 R25, RZ, RZ, R6 ;  /* 0x000000ffff197224 */ /* 0x000fe200078e0006 */
[----:B------:R-:W3:Y:S01]  /*45e50*/  LDL.LU R10, [R1+0x1c8] ;  /* 0x0001c800010a7983 */ /* 0x000ee20000300800 */
[----:B------:R-:W3:Y:S03]  /*45e60*/  LDL.LU R11, [R1+0x1cc] ;  /* 0x0001cc00010b7983 */ /* 0x000ee60000300800 */
[----:B--2---:R-:W-:Y:S01]  /*45e70*/  STL.64 [R1+0x2558], R18 ;  /* 0x0025581201007387 */ /* 0x004fe20000100a00 */
[----:B------:R-:W-:Y:S02]  /*45e80*/  STL.64 [R1+0x2550], R16 ;  /* 0x0025501001007387 */ /* 0x000fe40000100a00 */
[----:B------:R0:W-:Y:S02]  /*45e90*/  STL.64 [R1+0x2560], R24 ;  /* 0x0025601801007387 */ /* 0x0001e40000100a00 */
[----:B0-----:R-:W-:-:S02]  /*45ea0*/  IMAD.MOV.U32 R25, RZ, RZ, R4 ;  /* 0x000000ffff197224 */ /* 0x001fc400078e0004 */
[----:B------:R-:W-:Y:S01]  /*45eb0*/  IMAD.MOV.U32 R24, RZ, RZ, R5 ;  /* 0x000000ffff187224 */ /* 0x000fe200078e0005 */
[----:B------:R-:W2:Y:S01]  /*45ec0*/  LDL.LU R4, [R1+0x1b0] ;  /* 0x0001b00001047983 */ /* 0x000ea20000300800 */
        /* <DEDUP_REMOVED lines=21> */
[----:B0-----:R-:W2:Y:S04]  /*46020*/  LDL R20, [R1+0xe0] ;  /* 0x0000e00001147983 */ /* 0x001ea80000100800 */
[----:B------:R-:W2:Y:S02]  /*46030*/  LDL R21, [R1+0xe4] ;  /* 0x0000e40001157983 */ /* 0x000ea40000100800 */
[C---:B--2---:R-:W-:Y:S11]  /*46040*/  HMMA.16816.F32 R8, R12.reuse, R20, R8 ;  /* 0x000000140c08723c */ /* 0x044ff60000001808 */
[----:B------:R-:W-:Y:S11]  /*46050*/  @!UPT UIADD3 URZ, URZ, URZ, URZ ;  /* 0x0000003f3f3ff290 */ /* 0x000ff6000fffe03f */
[----:B------:R-:W-:Y:S01]  /*46060*/  @!UPT UIADD3 URZ, URZ, URZ, URZ ;  /* 0x0000003f3f3ff290 */ /* 0x000fe2000fffe03f */
[----:B------:R0:W-:Y:S01]  /*46070*/  STL.64 [R1+0x200], R8 ;  /* 0x0002000801007387 */ /* 0x0001e20000100a00 */
[----:B------:R-:W-:Y:S03]  /*46080*/  STL.64 [R1+0x208], R10 ;  /* 0x0002080a01007387 */ /* 0x000fe60000100a00 */
[----:B0-----:R-:W2:Y:S01]  /*46090*/  LDL.LU.64 R8, [R1+0x2588] ;  /* 0x0025880001087983 */ /* 0x001ea20000300a00 */
[----:B------:R0:W-:Y:S03]  /*460a0*/  STL.64 [R1+0x2508], R20 ;  /* 0x0025081401007387 */ /* 0x0001e60000100a00 */
[----:B0-----:R-:W3:Y:S01]  /*460b0*/  LDL.LU R20, [R1+0x120] ;  /* 0x0001200001147983 */ /* 0x001ee20000300800 */
[----:B------:R-:W3:Y:S02]  /*460c0*/  LDL.LU R21, [R1+0x124] ;  /* 0x0001240001157983 */ /* 0x000ee40000300800 */
[----:B------:R-:W3:Y:S02]  /*460d0*/  LDL.LU R22, [R1+0x128] ;  /* 0x0001280001167983 */ /* 0x000ee40000300800 */
[----:B------:R-:W3:Y:S01]  /*460e0*/  LDL.LU R23, [R1+0x12c] ;  /* 0x00012c0001177983 */ /* 0x000ee20000300800 */
[----:B--2---:R-:W-:Y:S01]  /*460f0*/  HMMA.16816.F32 R12, R12, R8, R4 ;  /* 0x000000080c0c723c */ /* 0x004fe20000001804 */
[----:B---3--:R-:W-:Y:S01]  /*46100*/  STL.64 [R1+0x2518], R22 ;  /* 0x0025181601007387 */ /* 0x008fe20000100a00 */
[----:B------:R0:W-:Y:S03]  /*46110*/  STL.64 [R1+0x2510], R20 ;  /* 0x0025101401007387 */ /* 0x0001e60000100a00 */
[----:B0-----:R-:W2:Y:S01]  /*46120*/  LDL.LU R20, [R1+0x130] ;  /* 0x0001300001147983 */ /* 0x001ea20000300800 */
[----:B------:R-:W2:Y:S02]  /*46130*/  LDL.LU R21, [R1+0x134] ;  /* 0x0001340001157983 */ /* 0x000ea40000300800 */
[----:B------:R-:W2:Y:S02]  /*46140*/  LDL.LU R22, [R1+0x138] ;  /* 0x0001380001167983 */ /* 0x000ea40000300800 */
[----:B------:R-:W2:Y:S01]  /*46150*/  LDL.LU R23, [R1+0x13c] ;  /* 0x00013c0001177983 */ /* 0x000ea20000300800 */
[----:B------:R-:W3:Y:S01]  /*46160*/  LDL.LU.64 R6, [R1+0x2580] ;  /* 0x0025800001067983 */ /* 0x000ee20000300a00 */
[----:B------:R-:W3:Y:S02]  /*46170*/  LDL.LU.64 R4, [R1+0x2578] ;  /* 0x0025780001047983 */ /* 0x000ee40000300a00 */
[----:B------:R0:W-:Y:S02]  /*46180*/  STL.64 [R1+0x2500], R8 ;  /* 0x0025000801007387 */ /* 0x0001e40000100a00 */
[----:B0-----:R-:W2:Y:S07]  /*46190*/  LDL.LU R8, [R1+0x110] ;  /* 0x0001100001087983 */ /* 0x001eae0000300800 */
[----:B------:R0:W-:Y:S02]  /*461a0*/  STL.64 [R1+0x1f0], R12 ;  /* 0x0001f00c01007387 */ /* 0x0001e40000100a00 */
[----:B------:R-:W-:Y:S02]  /*461b0*/  STL.64 [R1+0x1f8], R14 ;  /* 0x0001f80e01007387 */ /* 0x000fe40000100a00 */
[----:B------:R-:W2:Y:S01]  /*461c0*/  LDL.LU R9, [R1+0x114] ;  /* 0x0001140001097983 */ /* 0x000ea20000300800 */
[----:B------:R-:W2:Y:S04]  /*461d0*/  LDL.LU R10, [R1+0x118] ;  /* 0x00011800010a7983 */ /* 0x000ea80000300800 */
[----:B0-----:R-:W2:Y:S01]  /*461e0*/  LDL.LU.64 R12, [R1+0x60] ;  /* 0x00006000010c7983 */ /* 0x001ea20000300a00 */
[C---:B---3--:R-:W-:Y:S03]  /*461f0*/  HMMA.16816.F32 R24, R4.reuse, R24, R16 ;  /* 0x000000180418723c */ /* 0x048fe60000001810 */
[----:B------:R-:W3:Y:S01]  /*46200*/  LDL.LU.64 R18, [R1+0x2570] ;  /* 0x0025700001127983 */ /* 0x000ee20000300a00 */
[----:B------:R-:W3:Y:S11]  /*46210*/  LDL.LU.64 R16, [R1+0x2568] ;  /* 0x0025680001107983 */ /* 0x000ef60000300a00 */
[----:B------:R-:W-:Y:S08]  /*46220*/  @!UPT UIADD3 URZ, URZ, URZ, URZ ;  /* 0x0000003f3f3ff290 */ /* 0x000ff0000fffe03f */
        /* <DEDUP_REMOVED lines=24> */
[----:B--2---:R-:W-:Y:S02]  /*463b0*/  STL.64 [R1+0x24b0], R26 ;  /* 0x0024b01a01007387 */ /* 0x004fe40000100a00 */
[----:B------:R0:W-:Y:S02]  /*463c0*/  STL.64 [R1+0x24a8], R24 ;  /* 0x0024a81801007387 */ /* 0x0001e40000100a00 */
[----:B0-----:R-:W2:Y:S01]  /*463d0*/  LDL.LU.64 R24, [R1+0x10] ;  /* 0x0000100001187983 */ /* 0x001ea20000300a00 */
[C---:B---3--:R-:W-:Y:S03]  /*463e0*/  HMMA.16816.F32 R20, R4.reuse, R16, R20 ;  /* 0x000000100414723c */ /* 0x048fe60000001814 */
[----:B--2---:R0:W-:Y:S04]  /*463f0*/  STL.64 [R1+0x24c8], R24 ;  /* 0x0024c81801007387 */ /* 0x0041e80000100a00 */
[----:B0-----:R-:W2:Y:S11]  /*46400*/  LDL.LU.64 R24, [R1+0x20] ;  /* 0x0000200001187983 */ /* 0x001eb60000300a00 */
[----:B------:R-:W-:Y:S05]  /*46410*/  @!UPT UIADD3 URZ, URZ, URZ, URZ ;  /* 0x0000003f3f3ff290 */ /* 0x000fea000fffe03f */
[----:B------:R-:W-:Y:S02]  /*46420*/  STL.64 [R1+0x190], R20 ;  /* 0x0001901401007387 */ /* 0x000fe40000100a00 */
[----:B------:R0:W-:Y:S02]  /*46430*/  STL.64 [R1+0x198], R22 ;  /* 0x0001981601007387 */ /* 0x0001e40000100a00 */
[----:B0-----:R-:W3:Y:S01]  /*46440*/  LDL.LU.64 R22, [R1+0x2518] ;  /* 0x0025180001167983 */ /* 0x001ee20000300a00 */
[----:B------:R-:W3:Y:S02]  /*46450*/  LDL.LU.64 R20, [R1+0x2510] ;  /* 0x0025100001147983 */ /* 0x000ee40000300a00 */
[----:B---3--:R-:W-:Y:S11]  /*46460*/  HMMA.16816.F32 R20, R4, R12, R20 ;  /* 0x0000000c0414723c */ /* 0x008ff60000001814 */
[----:B------:R-:W-:Y:S11]  /*46470*/  @!UPT UIADD3 URZ, URZ, URZ, URZ ;  /* 0x0000003f3f3ff290 */ /* 0x000ff6000fffe03f */
[----:B------:R-:W-:Y:S01]  /*46480*/  @!UPT UIADD3 URZ, URZ, URZ, URZ ;  /* 0x0000003f3f3ff290 */ /* 0x000fe2000fffe03f */
[----:B------:R0:W-:Y:S01]  /*46490*/  STL.64 [R1+0x170], R20 ;  /* 0x0001701401007387 */ /* 0x0001e20000100a00 */
[----:B------:R1:W-:Y:S03]  /*464a0*/  STL.64 [R1+0x178], R22 ;  /* 0x0001781601007387 */ /* 0x0003e60000100a00 */
[----:B0-----:R-:W1:Y:S01]  /*464b0*/  LDL.LU.64 R20, [R1+0x2508] ;  /* 0x0025080001147983 */ /* 0x001e620000300a00 */
[----:B----4-:R-:W-:-:S07]  /*464c0*/  IMAD.MOV.U32 R11, RZ, RZ, R29 ;  /* 0x000000ffff0b7224 */ /* 0x010fce00078e001d */
[C---:B-1----:R-:W-:Y:S01]  /*464d0*/  HMMA.16816.F32 R20, R4.reuse, R20, R8 ;  /* 0x000000140414723c */ /* 0x042fe20000001808 */
[----:B------:R-:W3:Y:S11]  /*464e0*/  LDL.LU.64 R8, [R1+0x2500] ;  /* 0x0025000001087983 */ /* 0x000ef60000300a00 */
[----:B------:R-:W-:Y:S11]  /*464f0*/  @!UPT UIADD3 URZ, URZ, URZ, URZ ;  /* 0x0000003f3f3ff290 */ /* 0x000ff6000fffe03f */
[----:B------:R-:W-:Y:S01]  /*46500*/  STL.64 [R1+0x160], R20 ;  /* 0x0001601401007387 */ /* 0x000fe20000100a00 */
[----:B------:R0:W-:Y:S03]  /*46510*/  STL.64 [R1+0x168], R22 ;  /* 0x0001681601007387 */ /* 0x0001e60000100a00 */
[----:B0-----:R-:W4:Y:S01]  /*46520*/  LDL.LU.64 R22, [R1+0x24f8] ;  /* 0x0024f80001167983 */ /* 0x001f220000300a00 */
[----:B------:R-:W4:Y:S02]  /*46530*/  LDL.LU.64 R20, [R1+0x24f0] ;  /* 0x0024f00001147983 */ /* 0x000f240000300a00 */
[----:B---3--:R-:W-:Y:S02]  /*46540*/  IMAD.MOV.U32 R19, RZ, RZ, R8 ;  /* 0x000000ffff137224 */ /* 0x008fe400078e0008 */
[----:B------:R-:W-:Y:S01]  /*46550*/  IMAD.MOV.U32 R18, RZ, RZ, R9 ;  /* 0x000000ffff127224 */ /* 0x000fe200078e0009 */
[----:B----4-:R-:W-:Y:S01]  /*46560*/  HMMA.16816.F32 R4, R4, R8, R20 ;  /* 0x000000080404723c */ /* 0x010fe20000001814 */
[----:B------:R-:W3:Y:S01]  /*46570*/  LDL.LU.64 R22, [R1+0x24e8] ;  /* 0x0024e80001167983 */ /* 0x000ee20000300a00 */
[----:B------:R-:W3:Y:S11]  /*46580*/  LDL.LU.64 R20, [R1+0x24e0] ;  /* 0x0024e00001147983 */ /* 0x000ef60000300a00 */
[----:B------:R-:W-:Y:S10]  /*46590*/  @!UPT UIADD3 URZ, URZ, URZ, URZ ;  /* 0x0000003f3f3ff290 */ /* 0x000ff4000fffe03f */
[----:B------:R0:W-:Y:S01]  /*465a0*/  STL.64 [R1+0x150], R4 ;  /* 0x0001500401007387 */ /* 0x0001e20000100a00 */
[----:B------:R-:W-:Y:S02]  /*465b0*/  STL.64 [R1+0x158], R6 ;  /* 0x0001580601007387 */ /* 0x000fe40000100a00 */
[----:B------:R-:W3:Y:S02]  /*465c0*/  LDL.LU.64 R10, [R1+0x24d8] ;  /* 0x0024d800010a7983 */ /* 0x000ee40000300a00 */
[----:B------:R-:W3:Y:S02]  /*465d0*/  LDL.LU.64 R8, [R1+0x24d0] ;  /* 0x0024d00001087983 */ /* 0x000ee40000300a00 */
[----:B--2---:R-:W-:Y:S02]  /*465e0*/  IMAD.MOV.U32 R15, RZ, RZ, R24 ;  /* 0x000000ffff0f7224 */ /* 0x004fe400078e0018 */
[----:B------:R-:W-:Y:S01]  /*465f0*/  IMAD.MOV.U32 R14, RZ, RZ, R25 ;  /* 0x000000ffff0e7224 */ /* 0x000fe200078e0019 */
[----:B0-----:R-:W2:Y:S01]  /*46600*/  LDL.64 R4, [R1] ;  /* 0x0000000001047983 */ /* 0x001ea20000100a00 */
[----:B---3--:R-:W-:Y:S03]  /*46610*/  HMMA.16816.F32 R20, R8, R24, R20 ;  /* 0x000000180814723c */ /* 0x008fe60000001814 */
[----:B------:R-:W3:Y:S11]  /*46620*/  LDL.LU.64 R24, [R1+0x24c8] ;  /* 0x0024c80001187983 */ /* 0x000ef60000300a00 */
[----:B------:R-:W-:Y:S09]  /*46630*/  @!UPT UIADD3 URZ, URZ, URZ, URZ ;  /* 0x0000003f3f3ff290 */ /* 0x000ff2000fffe03f */
[----:B------:R-:W-:Y:S01]  /*46640*/  STL.64 [R1+0x120], R20 ;  /* 0x0001201401007387 */ /* 0x000fe20000100a00 */
[----:B------:R0:W-:Y:S02]  /*46650*/  STL [R1+0x128], R22 ;  /* 0x0001281601007387 */ /* 0x0001e40000100800 */
[----:B------:R-:W-:Y:S02]  /*46660*/  IMAD.MOV.U32 R29, RZ, RZ, R23 ;  /* 0x000000ffff1d7224 */ /* 0x000fe400078e0017 */
[----:B0-----:R-:W4:Y:S01]  /*46670*/  LDL.LU.64 R22, [R1+0x24c0] ;  /* 0x0024c00001167983 */ /* 0x001f220000300a00 */
[----:B------:R-:W4:Y:S02]  /*46680*/  LDL.LU.64 R20, [R1+0x24b8] ;  /* 0x0024b80001147983 */ /* 0x000f240000300a00 */
[----:B------:R-:W-:Y:S02]  /*46690*/  STL.64 [R1+0x2478], R14 ;  /* 0x0024780e01007387 */ /* 0x000fe40000100a00 */
[----:B------:R0:W-:Y:S02]  /*466a0*/  STL.64 [R1+0x2470], R12 ;  /* 0x0024700c01007387 */ /* 0x0001e40000100a00 */
[----:B0-----:R-:W2:Y:S01]  /*466b0*/  LDL.LU R12, [R1+0x280] ;  /* 0x00028000010c7983 */ /* 0x001ea20000300800 */
[----:B------:R-:W2:Y:S02]  /*466c0*/  LDL.LU R13, [R1+0x284] ;  /* 0x00028400010d7983 */ /* 0x000ea40000300800 */
[----:B------:R-:W2:Y:S02]  /*466d0*/  LDL.LU R14, [R1+0x288] ;  /* 0x00028800010e7983 */ /* 0x000ea40000300800 */
[----:B------:R-:W-:Y:S01]  /*466e0*/  STL [R1+0x2448], R29 ;  /* 0x0024481d01007387 */ /* 0x000fe20000100800 */
[----:B------:R-:W2:Y:S01]  /*466f0*/  LDL.LU.64 R26, [R1+0x24b0] ;  /* 0x0024b000011a7983 */ /* 0x000ea20000300a00 */
[----:B------:R-:W-:-:S02]  /*46700*/  IMAD.MOV.U32 R15, RZ, RZ, R2 ;  /* 0x000000ffff0f7224 */ /* 0x000fc400078e0002 */
[----:B---3--:R-:W-:Y:S02]  /*46710*/  IMAD.MOV.U32 R3, RZ, RZ, R24 ;  /* 0x000000ffff037224 */ /* 0x008fe400078e0018 */
[----:B------:R-:W-:Y:S01]  /*46720*/  IMAD.MOV.U32 R0, RZ, RZ, R25 ;  /* 0x000000ffff007224 */ /* 0x000fe200078e0019 */
[C---:B----4-:R-:W-:Y:S01]  /*46730*/  HMMA.16816.F32 R20, R8.reuse, R24, R20 ;  /* 0x000000180814723c */ /* 0x050fe20000001814 */
[----:B------:R-:W3:Y:S11]  /*46740*/  LDL.LU.64 R24, [R1+0x24a8] ;  /* 0x0024a80001187983 */ /* 0x000ef60000300a00 */
[----:B------:R-:W-:Y:S11]  /*46750*/  @!UPT UIADD3 URZ, URZ, URZ, URZ ;  /* 0x0000003f3f3ff290 */ /* 0x000ff6000fffe03f */
[----:B------:R-:W-:Y:S01]  /*46760*/  STL.64 [R1+0x110], R20 ;  /* 0x0001101401007387 */ /* 0x000fe20000100a00 */
[----:B------:R0:W-:Y:S02]  /*46770*/  STL [R1+0x118], R22 ;  /* 0x0001181601007387 */ /* 0x0001e40000100800 */
[----:B------:R-:W-:Y:S02]  /*46780*/  IMAD.MOV.U32 R2, RZ, RZ, R23 ;  /* 0x000000ffff027224 */ /* 0x000fe400078e0017 */
[----:B0-----:R-:W2:Y:S01]  /*46790*/  LDL.LU.64 R22, [R1+0x24a0] ;  /* 0x0024a00001167983 */ /* 0x001ea20000300a00 */
[----:B------:R-:W2:Y:S02]  /*467a0*/  LDL.LU.64 R20, [R1+0x2498] ;  /* 0x0024980001147983 */ /* 0x000ea40000300a00 */
[C---:B--2---:R-:W-:Y:S11]  /*467b0*/  HMMA.16816.F32 R20, R8.reuse, R4, R20 ;  /* 0x000000040814723c */ /* 0x044ff60000001814 */
[----:B------:R-:W-:Y:S11]  /*467c0*/  @!UPT UIADD3 URZ, URZ, URZ, URZ ;  /* 0x0000003f3f3ff290 */ /* 0x000ff6000fffe03f */
[----:B------:R-:W-:Y:S01]  /*467d0*/  @!UPT UIADD3 URZ, URZ, URZ, URZ ;  /* 0x0000003f3f3ff290 */ /* 0x000fe2000fffe03f */
[----:B------:R-:W-:Y:S01]  /*467e0*/  STL.64 [R1+0xf0], R20 ;  /* 0x0000f01401007387 */ /* 0x000fe20000100a00 */
[----:B------:R0:W-:Y:S03]  /*467f0*/  STL.64 [R1+0xf8], R22 ;  /* 0x0000f81601007387 */ /* 0x0001e60000100a00 */
[----:B0-----:R-:W3:Y:S01]  /*46800*/  LDL.LU.64 R22, [R1+0x2490] ;  /* 0x0024900001167983 */ /* 0x001ee20000300a00 */
[----:B------:R-:W3:Y:S02]  /*46810*/  LDL.LU.64 R20, [R1+0x2488] ;  /* 0x0024880001147983 */ /* 0x000ee40000300a00 */
[----:B------:R-:W-:Y:S02]  /*46820*/  IMAD.MOV.U32 R29, RZ, RZ, R5 ;  /* 0x000000ffff1d7224 */ /* 0x000fe400078e0005 */
[----:B------:R-:W2:Y:S01]  /*46830*/  LDL.LU.64 R4, [R1+0xe0] ;  /* 0x0000e00001047983 */ /* 0x000ea20000300a00 */
[----:B------:R0:W-:Y:S01]  /*46840*/  STL.64 [R1+0x2408], R26 ;  /* 0x0024081a01007387 */ /* 0x0001e20000100a00 */
[C---:B---3--:R-:W-:Y:S11]  /*46850*/  HMMA.16816.F32 R20, R8.reuse, R24, R20 ;  /* 0x000000180814723c */ /* 0x048ff60000001814 */
[----:B------:R-:W-:Y:S11]  /*46860*/  @!UPT UIADD3 URZ, URZ, URZ, URZ ;  /* 0x0000003f3f3ff290 */ /* 0x000ff6000fffe03f */
[----:B------:R-:W-:Y:S01]  /*46870*/  @!UPT UIADD3 URZ, URZ, URZ, URZ ;  /* 0x0000003f3f3ff290 */ /* 0x000fe2000fffe03f */
[----:B------:R-:W-:Y:S01]  /*46880*/  STL.64 [R1+0xd0], R20 ;  /* 0x0000d01401007387 */ /* 0x000fe20000100a00 */
[----:B------:R-:W-:Y:S02]  /*46890*/  STL.64 [R1+0xd8], R22 ;  /* 0x0000d81601007387 */ /* 0x000fe40000100a00 */
[----:B0-----:R-:W3:Y:S02]  /*468a0*/  LDL R27, [R1+0x15dc] ;  /* 0x0015dc00011b7983 */ /* 0x001ee40000100800 */
[----:B------:R0:W-:Y:S01]  /*468b0*/  STL.64 [R1+0x2400], R24 ;  /* 0x0024001801007387 */ /* 0x0001e20000100a00 */
[----:B------:R-:W-:Y:S01]  /*468c0*/  HMMA.16816.F32 R12, R8, R16, R12 ;  /* 0x00000010080c723c */ /* 0x000fe2000000180c */
[----:B---3--:R-:W1:Y:S04]  /*468d0*/  LDSM.16.MT88.4 R20, [R27+0xa080] ;  /* 0x00a080001b14783b */ /* 0x008e680000004200 */
[----:B------:R3:W-:Y:S01]  /*468e0*/  STL [R1+0x2468], R27 ;  /* 0x0024681b01007387 */ /* 0x0007e20000100800 */
[----:B0-----:R-:W4:Y:S02]  /*468f0*/  LDL.LU R24, [R1+0x2f0] ;  /* 0x0002f00001187983 */ /* 0x001f240000300800 */
[----:B------:R-:W4:Y:S02]  /*46900*/  LDL.LU R25, [R1+0x2f4] ;  /* 0x0002f40001197983 */ /* 0x000f240000300800 */
[----:B------:R-:W4:Y:S02]  /*46910*/  LDL.LU R26, [R1+0x2f8] ;  /* 0x0002f800011a7983 */ /* 0x000f240000300800 */
[----:B---3--:R-:W-:-:S02]  /*46920*/  IMAD.MOV.U32 R27, RZ, RZ, R28 ;  /* 0x000000ffff1b7224 */ /* 0x008fc400078e001c */
[----:B------:R-:W3:Y:S04]  /*46930*/  LDL.LU R28, [R1+0x2480] ;  /* 0x00248000011c7983 */ /* 0x000ee80000300800 */
[----:B-1----:R-:W-:Y:S01]  /*46940*/  STL.64 [R1+0x2458], R22 ;  /* 0x0024581601007387 */ /* 0x002fe20000100a00 */
[----:B------:R-:W-:Y:S04]  /*46950*/  STL.64 [R1+0x2450], R20 ;  /* 0x0024501401007387 */ /* 0x000fe80000100a00 */
[----:B------:R-:W-:Y:S02]  /*46960*/  STL.64 [R1+0xc0], R12 ;  /* 0x0000c00c01007387 */ /* 0x000fe40000100a00 */
[----:B------:R0:W-:Y:S02]  /*46970*/  STL.64 [R1+0xc8], R14 ;  /* 0x0000c80e01007387 */ /* 0x0001e40000100a00 */
[----:B0-----:R-:W2:Y:S01]  /*46980*/  LDL.LU.64 R14, [R1+0x2478] ;  /* 0x00247800010e7983 */ /* 0x001ea20000300a00 */
[----:B------:R-:W4:Y:S02]  /*46990*/  LDL.LU.64 R12, [R1+0x2470] ;  /* 0x00247000010c7983 */ /* 0x000f240000300a00 */
[----:B------:R-:W-:-:S02]  /*469a0*/  IMAD.MOV.U32 R20, RZ, RZ, R19 ;  /* 0x000000ffff147224 */ /* 0x000fc400078e0013 */
[----:B------:R-:W-:Y:S02]  /*469b0*/  IMAD.MOV.U32 R21, RZ, RZ, R18 ;  /* 0x000000ffff157224 */ /* 0x000fe400078e0012 */
[----:B------:R-:W-:Y:S02]  /*469c0*/  IMAD.MOV.U32 R7, RZ, RZ, R16 ;  /* 0x000000ffff077224 */ /* 0x000fe400078e0010 */
[----:B------:R-:W-:Y:S02]  /*469d0*/  IMAD.MOV.U32 R6, RZ, RZ, R17 ;  /* 0x000000ffff067224 */ /* 0x000fe400078e0011 */
[----:B---3--:R-:W0:Y:S01]  /*469e0*/  LDSM.16.MT88.4 R16, [R28+0xb000] ;  /* 0x00b000001c10783b */ /* 0x008e220000004200 */
[----:B----4-:R-:W-:Y:S03]  /*469f0*/  HMMA.16816.F32 R24, R8, R12, R24 ;  /* 0x0000000c0818723c */ /* 0x010fe60000001818 */
[----:B0-----:R-:W-:Y:S01]  /*46a00*/  STL.64 [R1+0x23a8], R18 ;  /* 0x0023a81201007387 */ /* 0x001fe20000100a00 */
[----:B------:R2:W-:Y:S02]  /*46a10*/  STL.64 [R1+0x23a0], R16 ;  /* 0x0023a01001007387 */ /* 0x0005e40000100a00 */
[----:B--2---:R-:W-:-:S02]  /*46a20*/  IMAD.MOV.U32 R16, RZ, RZ, R15 ;  /* 0x000000ffff107224 */ /* 0x004fc400078e000f */
[----:B------:R-:W-:-:S05]  /*46a30*/  IMAD.MOV.U32 R17, RZ, RZ, R14 ;  /* 0x000000ffff117224 */ /* 0x000fca00078e000e */
[----:B------:R0:W-:Y:S04]  /*46a40*/  STL.64 [R1+0x2460], R16 ;  /* 0x0024601001007387 */ /* 0x0001e80000100a00 */
[----:B0-----:R-:W2:Y:S01]  /*46a50*/  LDL.LU R16, [R1+0x310] ;  /* 0x0003100001107983 */ /* 0x001ea20000300800 */
[----:B------:R-:W2:Y:S02]  /*46a60*/  LDL.LU R17, [R1+0x314] ;  /* 0x0003140001117983 */ /* 0x000ea40000300800 */
[----:B------:R-:W2:Y:S02]  /*46a70*/  LDL.LU R18, [R1+0x318] ;  /* 0x0003180001127983 */ /* 0x000ea40000300800 */
[----:B------:R-:W2:Y:S01]  /*46a80*/  LDL.LU R19, [R1+0x31c] ;  /* 0x00031c0001137983 */ /* 0x000ea20000300800 */
[----:B------:R0:W-:Y:S02]  /*46a90*/  STL.64 [R1+0xb0], R24 ;  /* 0x0000b01801007387 */ /* 0x0001e40000100a00 */
[----:B0-----:R-:W-:-:S02]  /*46aa0*/  IMAD.MOV.U32 R25, RZ, RZ, R12 ;  /* 0x000000ffff197224 */ /* 0x001fc400078e000c */
[----:B------:R-:W-:Y:S02]  /*46ab0*/  IMAD.MOV.U32 R24, RZ, RZ, R13 ;  /* 0x000000ffff187224 */ /* 0x000fe400078e000d */
[----:B------:R-:W0:Y:S04]  /*46ac0*/  LDSM.16.MT88.4 R12, [R28+0xb080] ;  /* 0x00b080001c0c783b */ /* 0x000e280000004200 */
[----:B------:R1:W-:Y:S04]  /*46ad0*/  STL.64 [R1+0xb8], R26 ;  /* 0x0000b81a01007387 */ /* 0x0003e80000100a00 */
[----:B-1----:R-:W3:Y:S04]  /*46ae0*/  LDL.LU R27, [R1+0x2468] ;  /* 0x00246800011b7983 */ /* 0x002ee80000300800 */
[----:B0-----:R0:W-:Y:S01]  /*46af0*/  STL.64 [R1+0x2330], R14 ;  /* 0x0023300e01007387 */ /* 0x0011e20000100a00 */
[----:B------:R1:W-:Y:S03]  /*46b00*/  STL.64 [R1+0x2328], R12 ;  /* 0x0023280c01007387 */ /* 0x0003e60000100a00 */
[----:B0-----:R-:W4:Y:S04]  /*46b10*/  LDL R14, [R1+0x78] ;  /* 0x00007800010e7983 */ /* 0x001f280000100800 */
[----:B------:R-:W4:Y:S01]  /*46b20*/  LDL R15, [R1+0x7c] ;  /* 0x00007c00010f7983 */ /* 0x000f220000100800 */
[----:B-1----:R-:W-:-:S02]  /*46b30*/  IMAD.MOV.U32 R12, RZ, RZ, R7 ;  /* 0x000000ffff0c7224 */ /* 0x002fc400078e0007 */
[----:B------:R-:W-:Y:S01]  /*46b40*/  IMAD.MOV.U32 R13, RZ, RZ, R6 ;  /* 0x000000ffff0d7224 */ /* 0x000fe200078e0006 */
[----:B----4-:R-:W-:Y:S04]  /*46b50*/  STL.64 [R1+0x23f8], R14 ;  /* 0x0023f80e01007387 */ /* 0x010fe80000100a00 */
[----:B------:R0:W-:Y:S02]  /*46b60*/  STL.64 [R1+0x23f0], R12 ;  /* 0x0023f00c01007387 */ /* 0x0001e40000100a00 */
[----:B0-----:R-:W4:Y:S01]  /*46b70*/  LDL.LU R12, [R1+0x320] ;  /* 0x00032000010c7983 */ /* 0x001f220000300800 */
[----:B------:R-:W4:Y:S02]  /*46b80*/  LDL.LU R13, [R1+0x324] ;  /* 0x00032400010d7983 */ /* 0x000f240000300800 */
[----:B------:R-:W4:Y:S02]  /*46b90*/  LDL.LU R14, [R1+0x328] ;  /* 0x00032800010e7983 */ /* 0x000f240000300800 */
[----:B------:R-:W4:Y:S01]  /*46ba0*/  LDL.LU R15, [R1+0x32c] ;  /* 0x00032c00010f7983 */ /* 0x000f220000300800 */
[----:B------:R-:W-:Y:S01]  /*46bb0*/  STL [R1+0x2230], R28 ;  /* 0x0022301c01007387 */ /* 0x000fe20000100800 */
[C---:B----4-:R-:W-:Y:S11]  /*46bc0*/  HMMA.16816.F32 R12, R8.reuse, R4, R12 ;  /* 0x00000004080c723c */ /* 0x050ff6000000180c */
[----:B------:R-:W-:Y:S11]  /*46bd0*/  @!UPT UIADD3 URZ, URZ, URZ, URZ ;  /* 0x0000003f3f3ff290 */ /* 0x000ff6000fffe03f */
[----:B------:R-:W-:Y:S01]  /*46be0*/  @!UPT UIADD3 URZ, URZ, URZ, URZ ;  /* 0x0000003f3f3ff290 */ /* 0x000fe2000fffe03f */
[----:B------:R0:W-:Y:S02]  /*46bf0*/  STL.64 [R1+0xa0], R12 ;  /* 0x0000a00c01007387 */ /* 0x0001e40000100a00 */
[----:B0-----:R-:W-:Y:S02]  /*46c00*/  IMAD.MOV.U32 R13, RZ, RZ, R4 ;  /* 0x000000ffff0d7224 */ /* 0x001fe400078e0004 */
[----:B------:R-:W-:Y:S02]  /*46c10*/  IMAD.MOV.U32 R12, RZ, RZ, R5 ;  /* 0x000000ffff0c7224 */ /* 0x000fe400078e0005 */
[----:B---3--:R-:W0:Y:S01]  /*46c20*/  LDSM.16.MT88.4 R4, [R27+0xb000] ;  /* 0x00b000001b04783b */ /* 0x008e220000004200 */
[----:B--2---:R-:W-:Y:S03]  /*46c30*/  HMMA.16816.F32 R8, R8, R20, R16 ;  /* 0x000000140808723c */ /* 0x004fe60000001810 */
[----:B------:R-:W-:Y:S04]  /*46c40*/  STL.64 [R1+0xa8], R14 ;  /* 0x0000a80e01007387 */ /* 0x000fe80000100a00 */
[----:B0-----:R-:W-:Y:S01]  /*46c50*/  STL.64 [R1+0x2298], R6 ;  /* 0x0022980601007387 */ /* 0x001fe20000100a00 */
[----:B------:R0:W-:Y:S03]  /*46c60*/  STL.64 [R1+0x2290], R4 ;  /* 0x0022900401007387 */ /* 0x0001e60000100a00 */
[----:B0-----:R-:W2:Y:S01]  /*46c70*/  LDL.LU R4, [R1+0x300] ;  /* 0x0003000001047983 */ /* 0x001ea20000300800 */
[----:B------:R-:W2:Y:S02]  /*46c80*/  LDL.LU R5, [R1+0x304] ;  /* 0x0003040001057983 */ /* 0x000ea40000300800 */
[----:B------:R-:W2:Y:S02]  /*46c90*/  LDL.LU R6, [R1+0x308] ;  /* 0x0003080001067983 */ /* 0x000ea40000300800 */
[----:B------:R-:W2:Y:S01]  /*46ca0*/  LDL.LU R7, [R1+0x30c] ;  /* 0x00030c0001077983 */ /* 0x000ea20000300800 */
[----:B------:R-:W2:Y:S01]  /*46cb0*/  LDL.LU.64 R16, [R1+0x2460] ;  /* 0x0024600001107983 */ /* 0x000ea20000300a00 */
[----:B------:R-:W2:Y:S02]  /*46cc0*/  LDL.LU.64 R22, [R1+0x2458] ;  /* 0x0024580001167983 */ /* 0x000ea40000300a00 */
[----:B------:R-:W2:Y:S03]  /*46cd0*/  LDL.LU.64 R20, [R1+0x2450] ;  /* 0x0024500001147983 */ /* 0x000ea60000300a00 */
[----:B------:R-:W-:Y:S01]  /*46ce0*/  STL.64 [R1+0x90], R8 ;  /* 0x0000900801007387 */ /* 0x000fe20000100a00 */
[----:B------:R-:W-:Y:S02]  /*46cf0*/  STL.64 [R1+0x98], R10 ;  /* 0x0000980a01007387 */ /* 0x000fe40000100a00 */
[----:B------:R-:W0:Y:S02]  /*46d00*/  LDSM.16.MT88.4 R8, [R27+0xb080] ;  /* 0x00b080001b08783b */ /* 0x000e240000004200 */
[----:B0-----:R-:W-:Y:S02]  /*46d10*/  STL.64 [R1+0x2240], R10 ;  /* 0x0022400a01007387 */ /* 0x001fe40000100a00 */
[----:B------:R0:W-:Y:S02]  /*46d20*/  STL.64 [R1+0x2238], R8 ;  /* 0x0022380801007387 */ /* 0x0001e40000100a00 */
[----:B0-----:R-:W3:Y:S01]  /*46d30*/  LDL.LU.64 R8, [R1+0x100] ;  /* 0x0001000001087983 */ /* 0x001ee20000300a00 */
[----:B------:R-:W4:Y:S01]  /*46d40*/  LDL.LU.64 R10, [R1+0x108] ;  /* 0x00010800010a7983 */ /* 0x000f220000300a00 */
[----:B--2---:R-:W-:Y:S02]  /*46d50*/  HMMA.16816.F32 R4, R20, R16, R4 ;  /* 0x000000101404723c */ /* 0x004fe40000001804 */
[----:B----4-:R-:W-:Y:S01]  /*46d60*/  STL.64 [R1+0x23b8], R10 ;  /* 0x0023b80a01007387 */ /* 0x010fe20000100a00 */
[----:B---3--:R0:W-:Y:S02]  /*46d70*/  STL.64 [R1+0x23b0], R8 ;  /* 0x0023b00801007387 */ /* 0x0081e40000100a00 */
[----:B------:R-:W2:Y:S11]  /*46d80*/  LDL.LU R16, [R1+0x270] ;  /* 0x0002700001107983 */ /* 0x000eb60000300800 */
[----:B------:R-:W-:Y:S07]  /*46d90*/  @!UPT UIADD3 URZ, URZ, URZ, URZ ;  /* 0x0000003f3f3ff290 */ /* 0x000fee000fffe03f */
[----:B------:R-:W-:Y:S01]  /*46da0*/  STL.64 [R1+0x80], R4 ;  /* 0x0000800401007387 */ /* 0x000fe20000100a00 */
[----:B------:R-:W-:Y:S01]  /*46db0*/  STL.64 [R1+0x88], R6 ;  /* 0x0000880601007387 */ /* 0x000fe20000100a00 */
[----:B------:R-:W2:Y:S02]  /*46dc0*/  LDL.LU R17, [R1+0x274] ;  /* 0x0002740001117983 */ /* 0x000ea40000300800 */
[----:B------:R-:W3:Y:S02]  /*46dd0*/  LDL.LU R18, [R1+0x278] ;  /* 0x0002780001127983 */ /* 0x000ee40000300800 */
[----:B------:R-:W3:Y:S02]  /*46de0*/  LDL.LU R19, [R1+0x27c] ;  /* 0x00027c0001137983 */ /* 0x000ee40000300800 */
[----:B0-----:R-:W-:Y:S02]  /*46df0*/  IMAD.MOV.U32 R8, RZ, RZ, R13 ;  /* 0x000000ffff087224 */ /* 0x001fe400078e000d */
[----:B------:R-:W-:Y:S01]  /*46e00*/  IMAD.MOV.U32 R9, RZ, RZ, R12 ;  /* 0x000000ffff097224 */ /* 0x000fe200078e000c */
[----:B---3--:R-:W-:Y:S01]  /*46e10*/  STL.64 [R1+0x23c8], R18 ;  /* 0x0023c81201007387 */ /* 0x008fe20000100a00 */
[----:B--2---:R0:W-:Y:S03]  /*46e20*/  STL.64 [R1+0x23c0], R16 ;  /* 0x0023c01001007387 */ /* 0x0041e60000100a00 */
[----:B------:R1:W-:Y:S01]  /*46e30*/  STL.64 [R1+0x23d0], R8 ;  /* 0x0023d00801007387 */ /* 0x0003e20000100a00 */
[----:B0-----:R-:W2:Y:S01]  /*46e40*/  LDL.LU R16, [R1+0x290] ;  /* 0x0002900001107983 */ /* 0x001ea20000300800 */
[----:B------:R-:W2:Y:S02]  /*46e50*/  LDL.LU R17, [R1+0x294] ;  /* 0x0002940001117983 */ /* 0x000ea40000300800 */
[----:B------:R-:W3:Y:S02]  /*46e60*/  LDL.LU R18, [R1+0x298] ;  /* 0x0002980001127983 */ /* 0x000ee40000300800 */
[----:B------:R-:W3:Y:S02]  /*46e70*/  LDL.LU R19, [R1+0x29c] ;  /* 0x00029c0001137983 */ /* 0x000ee40000300800 */
[----:B---3--:R-:W-:Y:S01]  /*46e80*/  STL.64 [R1+0x23e0], R18 ;  /* 0x0023e01201007387 */ /* 0x008fe20000100a00 */
[----:B--2---:R-:W-:Y:S02]  /*46e90*/  STL.64 [R1+0x23d8], R16 ;  /* 0x0023d81001007387 */ /* 0x004fe40000100a00 */
[----:B------:R-:W2:Y:S02]  /*46ea0*/  LDL.LU R12, [R1+0x2c0] ;  /* 0x0002c000010c7983 */ /* 0x000ea40000300800 */
[----:B------:R-:W2:Y:S01]  /*46eb0*/  LDL.LU R13, [R1+0x2c4] ;  /* 0x0002c400010d7983 */ /* 0x000ea20000300800 */
[----:B------:R-:W3:Y:S01]  /*46ec0*/  LDL.LU R14, [R1+0x2c8] ;  /* 0x0002c800010e7983 */ /* 0x000ee20000300800 */
[----:B------:R-:W3:Y:S02]  /*46ed0*/  LDL.LU R15, [R1+0x2cc] ;  /* 0x0002cc00010f7983 */ /* 0x000ee40000300800 */
[----:B-1----:R-:W-:-:S02]  /*46ee0*/  IMAD.MOV.U32 R9, RZ, RZ, R24 ;  /* 0x000000ffff097224 */ /* 0x002fc400078e0018 */
[----:B------:R-:W-:Y:S02]  /*46ef0*/  IMAD.MOV.U32 R8, RZ, RZ, R25 ;  /* 0x000000ffff087224 */ /* 0x000fe400078e0019 */
[----:B------:R-:W-:Y:S01]  /*46f00*/  IMAD.MOV.U32 R25, RZ, RZ, R29 ;  /* 0x000000ffff197224 */ /* 0x000fe200078e001d */
[----:B---3--:R-:W-:Y:S01]  /*46f10*/  STL.64 [R1+0x2418], R14 ;  /* 0x0024180e01007387 */ /* 0x008fe20000100a00 */
[----:B--2---:R0:W-:Y:S02]  /*46f20*/  STL.64 [R1+0x2410], R12 ;  /* 0x0024100c01007387 */ /* 0x0041e40000100a00 */
[----:B------:R-:W2:Y:S02]  /*46f30*/  LDL.LU R24, [R1] ;  /* 0x0000000001187983 */ /* 0x000ea40000300800 */
[----:B------:R-:W3:Y:S01]  /*46f40*/  LDL.LU R29, [R1+0x2448] ;  /* 0x00244800011d7983 */ /* 0x000ee20000300800 */
[----:B--2---:R1:W-:Y:S01]  /*46f50*/  STL.64 [R1+0x2420], R24 ;  /* 0x0024201801007387 */ /* 0x0043e20000100a00 */
[----:B0-----:R-:W2:Y:S02]  /*46f60*/  LDL.LU R12, [R1+0x2d0] ;  /* 0x0002d000010c7983 */ /* 0x001ea40000300800 */
[----:B------:R-:W2:Y:S02]  /*46f70*/  LDL.LU R13, [R1+0x2d4] ;  /* 0x0002d400010d7983 */ /* 0x000ea40000300800 */
[----:B------:R-:W4:Y:S01]  /*46f80*/  LDL.LU R14, [R1+0x2d8] ;  /* 0x0002d800010e7983 */ /* 0x000f220000300800 */
[----:B------:R-:W4:Y:S01]  /*46f90*/  LDL.LU R15, [R1+0x2dc] ;  /* 0x0002dc00010f7983 */ /* 0x000f220000300800 */
[----:B-1----:R-:W-:-:S02]  /*46fa0*/  IMAD.MOV.U32 R24, RZ, RZ, R3 ;  /* 0x000000ffff187224 */ /* 0x002fc400078e0003 */
[----:B------:R-:W-:Y:S01]  /*46fb0*/  IMAD.MOV.U32 R25, RZ, RZ, R0 ;  /* 0x000000ffff197224 */ /* 0x000fe200078e0000 */
[----:B----4-:R-:W-:Y:S01]  /*46fc0*/  STL.64 [R1+0x2430], R14 ;  /* 0x0024300e01007387 */ /* 0x010fe20000100a00 */
[----:B--2---:R0:W-:Y:S02]  /*46fd0*/  STL.64 [R1+0x2428], R12 ;  /* 0x0024280c01007387 */ /* 0x0041e40000100a00 */
[----:B------:R-:W2:Y:S02]  /*46fe0*/  LDL.LU R3, [R1+0x2444] ;  /* 0x0024440001037983 */ /* 0x000ea40000300800 */
[----:B------:R-:W4:Y:S01]  /*46ff0*/  LDL.LU R0, [R1+0x2440] ;  /* 0x0024400001007983 */ /* 0x000f220000300800 */
[----:B0-----:R-:W2:Y:S01]  /*47000*/  LDL.LU R12, [R1+0x2e0] ;  /* 0x0002e000010c7983 */ /* 0x001ea20000300800 */
[----:B------:R-:W2:Y:S02]  /*47010*/  LDL.LU R13, [R1+0x2e4] ;  /* 0x0002e400010d7983 */ /* 0x000ea40000300800 */
[----:B------:R-:W2:Y:S02]  /*47020*/  LDL.LU R14, [R1+0x2e8] ;  /* 0x0002e800010e7983 */ /* 0x000ea40000300800 */
[----:B------:R-:W2:Y:S01]  /*47030*/  LDL.LU R15, [R1+0x2ec] ;  /* 0x0002ec00010f7983 */ /* 0x000ea20000300800 */
        /* <DEDUP_REMOVED lines=17> */
[----:B----4-:R-:W-:-:S02]  /*47150*/  IMAD.MOV.U32 R6, RZ, RZ, R0 ;  /* 0x000000ffff067224 */ /* 0x010fc400078e0000 */
[----:B------:R-:W-:Y:S01]  /*47160*/  IMAD.MOV.U32 R7, RZ, RZ, R3 ;  /* 0x000000ffff077224 */ /* 0x000fe200078e0003 */
[----:B------:R-:W4:Y:S01]  /*47170*/  LDL.LU R0, [R1+0x243c] ;  /* 0x00243c0001007983 */ /* 0x000f220000300800 */
[----:B------:R-:W3:Y:S03]  /*47180*/  LDL.LU R3, [R1+0x2438] ;  /* 0x0024380001037983 */ /* 0x000ee60000300800 */
[----:B------:R-:W-:Y:S01]  /*47190*/  STL.64 [R1+0x2380], R6 ;  /* 0x0023800601007387 */ /* 0x000fe20000100a00 */
[C---:B------:R-:W-:Y:S03]  /*471a0*/  HMMA.16816.F32 R24, R20.reuse, R24, R12 ;  /* 0x000000181418723c */ /* 0x040fe6000000180c */
[----:B--2---:R0:W-:Y:S04]  /*471b0*/  STL.64 [R1+0x2378], R4 ;  /* 0x0023780401007387 */ /* 0x0041e80000100a00 */
        /* <DEDUP_REMOVED lines=8> */
[----:B------:R-:W2:Y:S02]  /*47240*/  LDL.LU.64 R14, [R1+0x2430] ;  /* 0x00243000010e7983 */ /* 0x000ea40000300a00 */
[----:B------:R-:W2:Y:S01]  /*47250*/  LDL.LU.64 R12, [R1+0x2428] ;  /* 0x00242800010c7983 */ /* 0x000ea20000300a00 */
[----:B------:R0:W-:Y:S01]  /*47260*/  STL.64 [R1+0x50], R24 ;  /* 0x0000501801007387 */ /* 0x0001e20000100a00 */
        /* <DEDUP_REMOVED lines=14> */
[----:B------:R0:W-:Y:S02]  /*47350*/  STL [R1+0x38], R14 ;  /* 0x0000380e01007387 */ /* 0x0001e40000100800 */
[----:B------:R-:W-:Y:S02]  /*47360*/  IMAD.MOV.U32 R28, RZ, RZ, R15 ;  /* 0x000000ffff1c7224 */ /* 0x000fe400078e000f */
[----:B0-----:R-:W2:Y:S01]  /*47370*/  LDL.LU.64 R14, [R1+0x23f8] ;  /* 0x0023f800010e7983 */ /* 0x001ea20000300a00 */
[----:B------:R-:W2:Y:S02]  /*47380*/  LDL.LU.64 R12, [R1+0x23f0] ;  /* 0x0023f000010c7983 */ /* 0x000ea40000300a00 */
[----:B------:R0:W-:Y:S02]  /*47390*/  STL.64 [R1+0x2388], R26 ;  /* 0x0023881a01007387 */ /* 0x0001e40000100a00 */
[----:B0-----:R-:W3:Y:S01]  /*473a0*/  LDL.64 R26, [R1+0x18] ;  /* 0x00001800011a7983 */ /* 0x001ee20000100a00 */
[----:B------:R-:W-:Y:S01]  /*473b0*/  STL [R1+0x2260], R28 ;  /* 0x0022601c01007387 */ /* 0x000fe20000100800 */
[C---:B--2---:R-:W-:Y:S11]  /*473c0*/  HMMA.16816.F32 R8, R20.reuse, R12, R8 ;  /* 0x0000000c1408723c */ /* 0x044ff60000001808 */
[----:B------:R-:W-:Y:S11]  /*473d0*/  @!UPT UIADD3 URZ, URZ, URZ, URZ ;  /* 0x0000003f3f3ff290 */ /* 0x000ff6000fffe03f */
[----:B------:R-:W-:Y:S01]  /*473e0*/  @!UPT UIADD3 URZ, URZ, URZ, URZ ;  /* 0x0000003f3f3ff290 */ /* 0x000fe2000fffe03f */
[----:B------:R0:W-:Y:S01]  /*473f0*/  STL.64 [R1+0x130], R8 ;  /* 0x0001300801007387 */ /* 0x0001e20000100a00 */
[----:B------:R1:W-:Y:S03]  /*47400*/  STL.64 [R1+0x138], R10 ;  /* 0x0001380a01007387 */ /* 0x0003e60000100a00 */
[----:B0-----:R-:W1:Y:S02]  /*47410*/  LDL.LU.64 R8, [R1+0x23e8] ;  /* 0x0023e80001087983 */ /* 0x001e640000300a00 */
[C---:B-1----:R-:W-:Y:S02]  /*47420*/  HMMA.16816.F32 R8, R20.reuse, R8, R16 ;  /* 0x000000081408723c */ /* 0x042fe40000001810 */
[----:B------:R-:W2:Y:S01]  /*47430*/  LDL.LU.64 R18, [R1+0x23e0] ;  /* 0x0023e00001127983 */ /* 0x000ea20000300a00 */
[----:B------:R-:W2:Y:S11]  /*47440*/  LDL.LU.64 R16, [R1+0x23d8] ;  /* 0x0023d80001107983 */ /* 0x000eb60000300a00 */
[----:B------:R-:W-:Y:S09]  /*47450*/  @!UPT UIADD3 URZ, URZ, URZ, URZ ;  /* 0x0000003f3f3ff290 */ /* 0x000ff2000fffe03f */
        /* <DEDUP_REMOVED lines=11> */
[----:B---3--:R-:W-:Y:S02]  /*47510*/  IMAD.MOV.U32 R6, RZ, RZ, R3 ;  /* 0x000000ffff067224 */ /* 0x008fe400078e0003 */
[----:B----4-:R-:W-:Y:S01]  /*47520*/  IMAD.MOV.U32 R7, RZ, RZ, R0 ;  /* 0x000000ffff077224 */ /* 0x010fe200078e0000 */
[----:B--2---:R-:W-:Y:S01]  /*47530*/  HMMA.16816.F32 R20, R20, R8, R16 ;  /* 0x000000081414723c */ /* 0x004fe20000001810 */
[----:B------:R-:W2:Y:S01]  /*47540*/  LDL.LU.64 R18, [R1+0x23a8] ;  /* 0x0023a80001127983 */ /* 0x000ea20000300a00 */
[----:B------:R-:W2:Y:S02]  /*47550*/  LDL.LU.64 R16, [R1+0x23a0] ;  /* 0x0023a00001107983 */ /* 0x000ea40000300a00 */
[----:B------:R0:W-:Y:S02]  /*47560*/  STL.64 [R1+0x2338], R10 ;  /* 0x0023380a01007387 */ /* 0x0001e40000100a00 */
[----:B0-----:R-:W2:Y:S11]  /*47570*/  LDL.64 R10, [R1+0x28] ;  /* 0x00002800010a7983 */ /* 0x001eb60000100a00 */
[----:B------:R-:W-:Y:S06]  /*47580*/  @!UPT UIADD3 URZ, URZ, URZ, URZ ;  /* 0x0000003f3f3ff290 */ /* 0x000fec000fffe03f */
[----:B------:R0:W-:Y:S01]  /*47590*/  STL.64 [R1+0x21b0], R22 ;  /* 0x0021b01601007387 */ /* 0x0001e20000100a00 */
[----:B------:R-:W-:Y:S03]  /*475a0*/  STL.64 [R1+0x21a8], R20 ;  /* 0x0021a81401007387 */ /* 0x000fe60000100a00 */
[----:B0-----:R-:W3:Y:S01]  /*475b0*/  LDL.LU.64 R22, [R1+0x8] ;  /* 0x0000080001167983 */ /* 0x001ee20000300a00 */
[C---:B--2---:R-:W-:Y:S11]  /*475c0*/  HMMA.16816.F32 R4, R16.reuse, R10, R4 ;  /* 0x0000000a1004723c */ /* 0x044ff60000001804 */
        /* <DEDUP_REMOVED lines=8> */
[----:B--2---:R-:W-:Y:S01]  /*47650*/  HMMA.16816.F32 R4, R16, R26, R4 ;  /* 0x0000001a1004723c */ /* 0x004fe20000001804 */
[----:B------:R-:W2:Y:S11]  /*47660*/  LDL.LU.64 R26, [R1+0x2388] ;  /* 0x00238800011a7983 */ /* 0x000eb60000300a00 */
[----:B------:R-:W-:Y:S11]  /*47670*/  @!UPT UIADD3 URZ, URZ, URZ, URZ ;  /* 0x0000003f3f3ff290 */ /* 0x000ff6000fffe03f */
[----:B------:R0:W-:Y:S01]  /*47680*/  STL.64 [R1+0x250], R4 ;  /* 0x0002500401007387 */ /* 0x0001e20000100a00 */
[----:B------:R-:W-:Y:S02]  /*47690*/  IMAD.MOV.U32 R3, RZ, RZ, R6 ;  /* 0x000000ffff037224 */ /* 0x000fe400078e0006 */
[----:B------:R-:W-:Y:S02]  /*476a0*/  IMAD.MOV.U32 R0, RZ, RZ, R7 ;  /* 0x000000ffff007224 */ /* 0x000fe400078e0007 */
[----:B------:R-:W3:Y:S04]  /*476b0*/  LDL.LU.64 R6, [R1+0x2380] ;  /* 0x0023800001067983 */ /* 0x000ee80000300a00 */
[----:B0-----:R-:W3:Y:S01]  /*476c0*/  LDL.LU.64 R4, [R1+0x2378] ;  /* 0x0023780001047983 */ /* 0x001ee20000300a00 */
[----:B------:R0:W-:Y:S02]  /*476d0*/  STL.64 [R1+0x2358], R8 ;  /* 0x0023580801007387 */ /* 0x0001e40000100a00 */
[----:B------:R-:W-:-:S02]  /*476e0*/  IMAD.MOV.U32 R21, RZ, RZ, R10 ;  /* 0x000000ffff157224 */ /* 0x000fc400078e000a */
[----:B------:R-:W-:Y:S01]  /*476f0*/  IMAD.MOV.U32 R20, RZ, RZ, R11 ;  /* 0x000000ffff147224 */ /* 0x000fe200078e000b */
[----:B0-----:R-:W4:Y:S01]  /*47700*/  LDL.LU R8, [R1+0x220] ;  /* 0x0002200001087983 */ /* 0x001f220000300800 */
[----:B--2---:R-:W-:Y:S02]  /*47710*/  IMAD.MOV.U32 R9, RZ, RZ, R26 ;  /* 0x000000ffff097224 */ /* 0x004fe400078e001a */
[----:B------:R-:W-:Y:S01]  /*47720*/  IMAD.MOV.U32 R10, RZ, RZ, R27 ;  /* 0x000000ffff0a7224 */ /* 0x000fe200078e001b */
[----:B------:R-:W2:Y:S01]  /*47730*/  LDL.LU R26, [R1+0x2374] ;  /* 0x00237400011a7983 */ /* 0x000ea20000300800 */
[----:B------:R-:W2:Y:S02]  /*47740*/  LDL.LU R27, [R1+0x2370] ;  /* 0x00237000011b7983 */ /* 0x000ea40000300800 */
[----:B------:R-:W4:Y:S02]  /*47750*/  LDL.LU R11, [R1+0x22c] ;  /* 0x00022c00010b7983 */ /* 0x000f240000300800 */
[----:B------:R-:W-:Y:S01]  /*47760*/  STL [R1+0x21a4], R0 ;  /* 0x0021a40001007387 */ /* 0x000fe20000100800 */
[----:B------:R-:W-:Y:S01]  /*47770*/  STL [R1+0x21a0], R3 ;  /* 0x0021a00301007387 */ /* 0x000fe20000100800 */
[C---:B---3--:R-:W-:Y:S11]  /*47780*/  HMMA.16816.F32 R4, R16.reuse, R22, R4 ;  /* 0x000000161004723c */ /* 0x048ff60000001804 */
[----:B------:R-:W-:Y:S11]  /*47790*/  @!UPT UIADD3 URZ, URZ, URZ, URZ ;  /* 0x0000003f3f3ff290 */ /* 0x000ff6000fffe03f */
[----:B------:R-:W-:Y:S01]  /*477a0*/  @!UPT UIADD3 URZ, URZ, URZ, URZ ;  /* 0x0000003f3f3ff290 */ /* 0x000fe2000fffe03f */
[----:B------:R-:W-:Y:S01]  /*477b0*/  STL.64 [R1+0x270], R4 ;  /* 0x0002700401007387 */ /* 0x000fe20000100a00 */
[----:B------:R0:W-:Y:S03]  /*477c0*/  STL.64 [R1+0x278], R6 ;  /* 0x0002780601007387 */ /* 0x0001e60000100a00 */
[----:B0-----:R-:W2:Y:S01]  /*477d0*/  LDL.LU.64 R6, [R1+0x2368] ;  /* 0x0023680001067983 */ /* 0x001ea20000300a00 */
[----:B------:R-:W2:Y:S02]  /*477e0*/  LDL.LU.64 R4, [R1+0x2360] ;  /* 0x0023600001047983 */ /* 0x000ea40000300a00 */
[----:B------:R-:W-:Y:S01]  /*477f0*/  STL.64 [R1+0x22f8], R22 ;  /* 0x0022f81601007387 */ /* 0x000fe20000100a00 */
[C---:B--2---:R-:W-:Y:S11]  /*47800*/  HMMA.16816.F32 R4, R16.reuse, R26, R4 ;  /* 0x0000001a1004723c */ /* 0x044ff60000001804 */
[----:B------:R-:W-:Y:S11]  /*47810*/  @!UPT UIADD3 URZ, URZ, URZ, URZ ;  /* 0x0000003f3f3ff290 */ /* 0x000ff6000fffe03f */
[----:B------:R-:W-:Y:S01]  /*47820*/  @!UPT UIADD3 URZ, URZ, URZ, URZ ;  /* 0x0000003f3f3ff290 */ /* 0x000fe2000fffe03f */
[----:B------:R0:W-:Y:S01]  /*47830*/  STL.64 [R1+0x260], R4 ;  /* 0x0002600401007387 */ /* 0x0001e20000100a00 */
[----:B------:R-:W-:Y:S02]  /*47840*/  IMAD.MOV.U32 R0, RZ, RZ, R6 ;  /* 0x000000ffff007224 */ /* 0x000fe400078e0006 */
[----:B------:R-:W-:Y:S01]  /*47850*/  IMAD.MOV.U32 R3, RZ, RZ, R7 ;  /* 0x000000ffff037224 */ /* 0x000fe200078e0007 */
[----:B0-----:R-:W2:Y:S01]  /*47860*/  LDL.LU R4, [R1+0x150] ;  /* 0x0001500001047983 */ /* 0x001ea20000300800 */
[----:B------:R-:W2:Y:S02]  /*47870*/  LDL.LU R5, [R1+0x154] ;  /* 0x0001540001057983 */ /* 0x000ea40000300800 */
[----:B------:R-:W3:Y:S02]  /*47880*/  LDL.LU R6, [R1+0x158] ;  /* 0x0001580001067983 */ /* 0x000ee40000300800 */
[----:B------:R-:W3:Y:S01]  /*47890*/  LDL.LU R7, [R1+0x15c] ;  /* 0x00015c0001077983 */ /* 0x000ee20000300800 */
[----:B----4-:R-:W-:Y:S01]  /*478a0*/  HMMA.16816.F32 R12, R16, R14, R8 ;  /* 0x0000000e100c723c */ /* 0x010fe20000001808 */
[----:B---3--:R-:W-:Y:S01]  /*478b0*/  STL.64 [R1+0x22a8], R6 ;  /* 0x0022a80601007387 */ /* 0x008fe20000100a00 */
[----:B--2---:R0:W-:Y:S03]  /*478c0*/  STL.64 [R1+0x22a0], R4 ;  /* 0x0022a00401007387 */ /* 0x0041e60000100a00 */
[----:B0-----:R-:W2:Y:S01]  /*478d0*/  LDL.LU R4, [R1+0x160] ;  /* 0x0001600001047983 */ /* 0x001ea20000300800 */
[----:B------:R-:W2:Y:S02]  /*478e0*/  LDL.LU R5, [R1+0x164] ;  /* 0x0001640001057983 */ /* 0x000ea40000300800 */
[----:B------:R-:W3:Y:S02]  /*478f0*/  LDL.LU R6, [R1+0x168] ;  /* 0x0001680001067983 */ /* 0x000ee40000300800 */
[----:B------:R-:W3:Y:S02]  /*47900*/  LDL.LU R7, [R1+0x16c] ;  /* 0x00016c0001077983 */ /* 0x000ee40000300800 */
[----:B---3--:R0:W-:Y:S01]  /*47910*/  STL.64 [R1+0x22b8], R6 ;  /* 0x0022b80601007387 */ /* 0x0081e20000100a00 */
[----:B--2---:R-:W-:Y:S03]  /*47920*/  STL.64 [R1+0x22b0], R4 ;  /* 0x0022b00401007387 */ /* 0x004fe60000100a00 */
[----:B0-----:R-:W2:Y:S04]  /*47930*/  LDL R6, [R1+0x68] ;  /* 0x0000680001067983 */ /* 0x001ea80000100800 */
[----:B------:R-:W2:Y:S01]  /*47940*/  LDL R7, [R1+0x6c] ;  /* 0x00006c0001077983 */ /* 0x000ea20000100800 */
[----:B------:R-:W-:Y:S02]  /*47950*/  STL [R1+0x227c], R3 ;  /* 0x00227c0301007387 */ /* 0x000fe40000100800 */
[----:B------:R-:W-:Y:S02]  /*47960*/  STL [R1+0x2278], R0 ;  /* 0x0022780001007387 */ /* 0x000fe40000100800 */
[----:B------:R-:W3:Y:S01]  /*47970*/  LDL.LU.64 R8, [R1+0x2358] ;  /* 0x0023580001087983 */ /* 0x000ee20000300a00 */
[----:B------:R-:W-:Y:S01]  /*47980*/  STL.64 [R1+0x290], R12 ;  /* 0x0002900c01007387 */ /* 0x000fe20000100a00 */
[----:B------:R-:W4:Y:S02]  /*47990*/  LDL.LU.64 R10, [R1+0xe8] ;  /* 0x0000e800010a7983 */ /* 0x000f240000300a00 */
[----:B------:R-:W-:-:S02]  /*479a0*/  IMAD.MOV.U32 R25, RZ, RZ, R14 ;  /* 0x000000ffff197224 */ /* 0x000fc400078e000e */
[----:B------:R-:W-:Y:S02]  /*479b0*/  IMAD.MOV.U32 R24, RZ, RZ, R15 ;  /* 0x000000ffff187224 */ /* 0x000fe400078e000f */
[----:B---3--:R-:W-:Y:S02]  /*479c0*/  IMAD.MOV.U32 R23, RZ, RZ, R8 ;  /* 0x000000ffff177224 */ /* 0x008fe400078e0008 */
[----:B------:R-:W-:Y:S01]  /*479d0*/  IMAD.MOV.U32 R22, RZ, RZ, R9 ;  /* 0x000000ffff167224 */ /* 0x000fe200078e0009 */
[----:B----4-:R0:W-:Y:S01]  /*479e0*/  STL.64 [R1+0x2350], R10 ;  /* 0x0023500a01007387 */ /* 0x0101e20000100a00 */
[----:B------:R-:W2:Y:S02]  /*479f0*/  LDL.LU R8, [R1+0x210] ;  /* 0x0002100001087983 */ /* 0x000ea40000300800 */
[----:B------:R-:W2:Y:S01]  /*47a00*/  LDL.LU R9, [R1+0x214] ;  /* 0x0002140001097983 */ /* 0x000ea20000300800 */
[----:B0-----:R-:W2:Y:S01]  /*47a10*/  LDL.LU R10, [R1+0x218] ;  /* 0x00021800010a7983 */ /* 0x001ea20000300800 */
[----:B------:R-:W2:Y:S02]  /*47a20*/  LDL.LU R11, [R1+0x21c] ;  /* 0x00021c00010b7983 */ /* 0x000ea40000300800 */
[----:B------:R-:W3:Y:S02]  /*47a30*/  LDL.LU R12, [R1+0x1f0] ;  /* 0x0001f000010c7983 */ /* 0x000ee40000300800 */
[----:B------:R-:W3:Y:S01]  /*47a40*/  LDL.LU R13, [R1+0x1f4] ;  /* 0x0001f400010d7983 */ /* 0x000ee20000300800 */
[----:B------:R-:W4:Y:S01]  /*47a50*/  LDL.LU R14, [R1+0x1f8] ;  /* 0x0001f800010e7983 */ /* 0x000f220000300800 */
[----:B------:R-:W4:Y:S03]  /*47a60*/  LDL.LU R15, [R1+0x1fc] ;  /* 0x0001fc00010f7983 */ /* 0x000f260000300800 */
[----:B----4-:R-:W-:Y:S01]  /*47a70*/  STL.64 [R1+0x2348], R14 ;  /* 0x0023480e01007387 */ /* 0x010fe20000100a00 */
[----:B---3--:R0:W-:Y:S03]  /*47a80*/  STL.64 [R1+0x2340], R12 ;  /* 0x0023400c01007387 */ /* 0x0081e60000100a00 */
[----:B0-----:R-:W3:Y:S01]  /*47a90*/  LDL.LU R12, [R1+0x200] ;  /* 0x00020000010c7983 */ /* 0x001ee20000300800 */
[----:B------:R-:W3:Y:S02]  /*47aa0*/  LDL.LU R13, [R1+0x204] ;  /* 0x00020400010d7983 */ /* 0x000ee40000300800 */
[----:B------:R-:W3:Y:S02]  /*47ab0*/  LDL.LU R14, [R1+0x208] ;  /* 0x00020800010e7983 */ /* 0x000ee40000300800 */
[----:B------:R-:W3:Y:S01]  /*47ac0*/  LDL.LU R15, [R1+0x20c] ;  /* 0x00020c00010f7983 */ /* 0x000ee20000300800 */
[----:B------:R-:W-:Y:S01]  /*47ad0*/  STL.64 [R1+0x2310], R22 ;  /* 0x0023101601007387 */ /* 0x000fe20000100a00 */
[----:B------:R-:W-:Y:S02]  /*47ae0*/  STL.64 [R1+0x22f0], R26 ;  /* 0x0022f01a01007387 */ /* 0x000fe40000100a00 */
[----:B------:R0:W-:Y:S02]  /*47af0*/  STL.64 [R1+0x22e8], R24 ;  /* 0x0022e81801007387 */ /* 0x0001e40000100a00 */
[----:B0-----:R-:W4:Y:S01]  /*47b00*/  LDL.LU R24, [R1+0x1c0] ;  /* 0x0001c00001187983 */ /* 0x001f220000300800 */
[----:B------:R-:W4:Y:S02]  /*47b10*/  LDL.LU R25, [R1+0x1c4] ;  /* 0x0001c40001197983 */ /* 0x000f240000300800 */
[----:B------:R-:W3:Y:S02]  /*47b20*/  LDL.LU R26, [R1+0x1c8] ;  /* 0x0001c800011a7983 */ /* 0x000ee40000300800 */
[----:B------:R-:W3:Y:S01]  /*47b30*/  LDL.LU R27, [R1+0x1cc] ;  /* 0x0001cc00011b7983 */ /* 0x000ee20000300800 */
[C---:B--2---:R-:W-:Y:S01]  /*47b40*/  HMMA.16816.F32 R8, R16.reuse, R6, R8 ;  /* 0x000000061008723c */ /* 0x044fe20000001808 */
[----:B---3--:R-:W-:Y:S01]  /*47b50*/  STL.64 [R1+0x2308], R26 ;  /* 0x0023081a01007387 */ /* 0x008fe20000100a00 */
[----:B----4-:R0:W-:Y:S03]  /*47b60*/  STL.64 [R1+0x2300], R24 ;  /* 0x0023001801007387 */ /* 0x0101e60000100a00 */
        /* <DEDUP_REMOVED lines=9> */
[----:B------:R-:W2:Y:S02]  /*47c00*/  LDL.LU R27, [R1+0x1ec] ;  /* 0x0001ec00011b7983 */ /* 0x000ea40000300800 */
[----:B------:R-:W-:Y:S01]  /*47c10*/  STL.64 [R1+0x2b0], R8 ;  /* 0x0002b00801007387 */ /* 0x000fe20000100a00 */
[----:B------:R0:W-:Y:S03]  /*47c20*/  STL.64 [R1+0x2b8], R10 ;  /* 0x0002b80a01007387 */ /* 0x0001e60000100a00 */
[----:B0-----:R-:W3:Y:S01]  /*47c30*/  LDL.LU.64 R10, [R1+0x2350] ;  /* 0x00235000010a7983 */ /* 0x001ee20000300a00 */
[----:B------:R0:W-:Y:S03]  /*47c40*/  STL.64 [R1+0x22c8], R6 ;  /* 0x0022c80601007387 */ /* 0x0001e60000100a00 */
[----:B0-----:R-:W4:Y:S01]  /*47c50*/  LDL.LU.64 R6, [R1+0x78] ;  /* 0x0000780001067983 */ /* 0x001f220000300a00 */
[----:B---3--:R-:W-:Y:S01]  /*47c60*/  HMMA.16816.F32 R12, R16, R10, R12 ;  /* 0x0000000a100c723c */ /* 0x008fe2000000180c */
[----:B------:R-:W-:-:S02]  /*47c70*/  IMAD.MOV.U32 R3, RZ, RZ, R10 ;  /* 0x000000ffff037224 */ /* 0x000fc400078e000a */
[----:B------:R-:W-:Y:S01]  /*47c80*/  IMAD.MOV.U32 R0, RZ, RZ, R11 ;  /* 0x000000ffff007224 */ /* 0x000fe200078e000b */
[----:B----4-:R0:W-:Y:S01]  /*47c90*/  STL.64 [R1+0x22e0], R6 ;  /* 0x0022e00601007387 */ /* 0x0101e20000100a00 */
[----:B------:R-:W3:Y:S02]  /*47ca0*/  LDL.LU R4, [R1+0x1b0] ;  /* 0x0001b00001047983 */ /* 0x000ee40000300800 */
[----:B------:R-:W3:Y:S01]  /*47cb0*/  LDL.LU R5, [R1+0x1b4] ;  /* 0x0001b40001057983 */ /* 0x000ee20000300800 */
[----:B0-----:R-:W3:Y:S01]  /*47cc0*/  LDL.LU R6, [R1+0x1b8] ;  /* 0x0001b80001067983 */ /* 0x001ee20000300800 */
[----:B------:R-:W3:Y:S11]  /*47cd0*/  LDL.LU R7, [R1+0x1bc] ;  /* 0x0001bc0001077983 */ /* 0x000ef60000300800 */
[----:B------:R-:W-:Y:S03]  /*47ce0*/  @!UPT UIADD3 URZ, URZ, URZ, URZ ;  /* 0x0000003f3f3ff290 */ /* 0x000fe6000fffe03f */
[----:B------:R-:W-:Y:S02]  /*47cf0*/  STL.64 [R1+0x2d0], R12 ;  /* 0x0002d00c01007387 */ /* 0x000fe40000100a00 */
[----:B------:R0:W-:Y:S02]  /*47d00*/  STL.64 [R1+0x2d8], R14 ;  /* 0x0002d80e01007387 */ /* 0x0001e40000100a00 */
[----:B0-----:R-:W4:Y:S01]  /*47d10*/  LDL.LU.64 R14, [R1+0x2348] ;  /* 0x00234800010e7983 */ /* 0x001f220000300a00 */
[----:B------:R-:W4:Y:S02]  /*47d20*/  LDL.LU.64 R12, [R1+0x2340] ;  /* 0x00234000010c7983 */ /* 0x000f240000300a00 */
[----:B------:R-:W4:Y:S02]  /*47d30*/  LDL.LU.64 R10, [R1+0x2338] ;  /* 0x00233800010a7983 */ /* 0x000f240000300a00 */
[----:B----4-:R-:W-:Y:S01]  /*47d40*/  HMMA.16816.F32 R16, R16, R10, R12 ;  /* 0x0000000a1010723c */ /* 0x010fe2000000180c */
[----:B------:R-:W2:Y:S01]  /*47d50*/  LDL.LU.64 R14, [R1+0x2330] ;  /* 0x00233000010e7983 */ /* 0x000ea20000300a00 */
[----:B------:R-:W2:Y:S02]  /*47d60*/  LDL.LU.64 R12, [R1+0x2328] ;  /* 0x00232800010c7983 */ /* 0x000ea40000300a00 */
[----:B------:R0:W-:Y:S02]  /*47d70*/  STL.64 [R1+0x22c0], R10 ;  /* 0x0022c00a01007387 */ /* 0x0001e40000100a00 */
[----:B------:R-:W4:Y:S11]  /*47d80*/  LDL.LU R8, [R1+0x170] ;  /* 0x0001700001087983 */ /* 0x000f360000300800 */
[----:B------:R-:W-:Y:S06]  /*47d90*/  @!UPT UIADD3 URZ, URZ, URZ, URZ ;  /* 0x0000003f3f3ff290 */ /* 0x000fec000fffe03f */
[----:B------:R-:W-:Y:S01]  /*47da0*/  STL.64 [R1+0x2c0], R16 ;  /* 0x0002c01001007387 */ /* 0x000fe20000100a00 */
[----:B------:R-:W-:Y:S02]  /*47db0*/  STL.64 [R1+0x2c8], R18 ;  /* 0x0002c81201007387 */ /* 0x000fe40000100a00 */
[----:B------:R-:W4:Y:S02]  /*47dc0*/  LDL.LU R9, [R1+0x174] ;  /* 0x0001740001097983 */ /* 0x000f240000300800 */
[----:B0-----:R-:W3:Y:S01]  /*47dd0*/  LDL.LU R10, [R1+0x178] ;  /* 0x00017800010a7983 */ /* 0x001ee20000300800 */
[----:B------:R-:W3:Y:S01]  /*47de0*/  LDL.LU R11, [R1+0x17c] ;  /* 0x00017c00010b7983 */ /* 0x000ee20000300800 */
[----:B------:R-:W-:Y:S02]  /*47df0*/  IMAD.MOV.U32 R22, RZ, RZ, R21 ;  /* 0x000000ffff167224 */ /* 0x000fe400078e0015 */
[----:B------:R-:W-:-:S07]  /*47e00*/  IMAD.MOV.U32 R23, RZ, RZ, R20 ;  /* 0x000000ffff177224 */ /* 0x000fce00078e0014 */
[C---:B--2---:R-:W-:Y:S01]  /*47e10*/  HMMA.16816.F32 R20, R12.reuse, R22, R24 ;  /* 0x000000160c14723c */ /* 0x044fe20000001818 */
[----:B---3--:R-:W-:Y:S01]  /*47e20*/  STL.64 [R1+0x22d8], R10 ;  /* 0x0022d80a01007387 */ /* 0x008fe20000100a00 */
[----:B----4-:R0:W-:Y:S03]  /*47e30*/  STL.64 [R1+0x22d0], R8 ;  /* 0x0022d00801007387 */ /* 0x0101e60000100a00 */
        /* <DEDUP_REMOVED lines=9> */
[C---:B---3--:R-:W-:Y:S02]  /*47ed0*/  HMMA.16816.F32 R20, R12.reuse, R22, R24 ;  /* 0x000000160c14723c */ /* 0x048fe40000001818 */
[----:B------:R-:W3:Y:S01]  /*47ee0*/  LDL.LU.64 R26, [R1+0x2308] ;  /* 0x00230800011a7983 */ /* 0x000ee20000300a00 */
[----:B------:R-:W3:Y:S11]  /*47ef0*/  LDL.LU.64 R24, [R1+0x2300] ;  /* 0x0023000001187983 */ /* 0x000ef60000300a00 */
[----:B------:R-:W-:Y:S09]  /*47f00*/  @!UPT UIADD3 URZ, URZ, URZ, URZ ;  /* 0x0000003f3f3ff290 */ /* 0x000ff2000fffe03f */
[----:B------:R-:W-:Y:S01]  /*47f10*/  STL.64 [R1+0x330], R20 ;  /* 0x0003301401007387 */ /* 0x000fe20000100a00 */
[----:B------:R0:W-:Y:S03]  /*47f20*/  STL.64 [R1+0x338], R22 ;  /* 0x0003381601007387 */ /* 0x0001e60000100a00 */
[----:B0-----:R-:W3:Y:S02]  /*47f30*/  LDL.LU.64 R22, [R1+0x22f8] ;  /* 0x0022f80001167983 */ /* 0x001ee40000300a00 */
[C---:B---3--:R-:W-:Y:S11]  /*47f40*/  HMMA.16816.F32 R24, R12.reuse, R22, R24 ;  /* 0x000000160c18723c */ /* 0x048ff60000001818 */
[----:B------:R-:W-:Y:S11]  /*47f50*/  @!UPT UIADD3 URZ, URZ, URZ, URZ ;  /* 0x0000003f3f3ff290 */ /* 0x000ff6000fffe03f */
[----:B------:R-:W-:Y:S01]  /*47f60*/  @!UPT UIADD3 URZ, URZ, URZ, URZ ;  /* 0x0000003f3f3ff290 */ /* 0x000fe2000fffe03f */
[----:B------:R-:W-:Y:S01]  /*47f70*/  STL.64 [R1+0x320], R24 ;  /* 0x0003201801007387 */ /* 0x000fe20000100a00 */
[----:B------:R0:W-:Y:S03]  /*47f80*/  STL.64 [R1+0x328], R26 ;  /* 0x0003281a01007387 */ /* 0x0001e60000100a00 */
[----:B0-----:R-:W3:Y:S01]  /*47f90*/  LDL.LU.64 R26, [R1+0x22f0] ;  /* 0x0022f000011a7983 */ /* 0x001ee20000300a00 */
[----:B------:R-:W4:Y:S02]  /*47fa0*/  LDL.LU.64 R24, [R1+0x22e8] ;  /* 0x0022e80001187983 */ /* 0x000f240000300a00 */
[----:B------:R0:W-:Y:S02]  /*47fb0*/  STL.64 [R1+0x2280], R22 ;  /* 0x0022801601007387 */ /* 0x0001e40000100a00 */
[----:B0-----:R-:W2:Y:S01]  /*47fc0*/  LDL.LU.64 R22, [R1+0x18] ;  /* 0x0000180001167983 */ /* 0x001ea20000300a00 */
[----:B---3--:R-:W-:Y:S03]  /*47fd0*/  HMMA.16816.F32 R4, R12, R26, R4 ;  /* 0x0000001a0c04723c */ /* 0x008fe60000001804 */
[----:B--2---:R0:W-:Y:S01]  /*47fe0*/  STL.64 [R1+0x2288], R22 ;  /* 0x0022881601007387 */ /* 0x0041e20000100a00 */
[----:B------:R-:W2:Y:S02]  /*47ff0*/  LDL.LU R20, [R1+0x120] ;  /* 0x0001200001147983 */ /* 0x000ea40000300800 */
[----:B------:R-:W2:Y:S01]  /*48000*/  LDL.LU R21, [R1+0x124] ;  /* 0x0001240001157983 */ /* 0x000ea20000300800 */
[----:B0-----:R-:W2:Y:S01]  /*48010*/  LDL.LU R22, [R1+0x128] ;  /* 0x0001280001167983 */ /* 0x001ea20000300800 */
[----:B------:R-:W-:Y:S11]  /*48020*/  IMAD.MOV.U32 R23, RZ, RZ, R29 ;  /* 0x000000ffff177224 */ /* 0x000ff600078e001d */
[----:B------:R-:W-:Y:S04]  /*48030*/  @!UPT UIADD3 URZ, URZ, URZ, URZ ;  /* 0x0000003f3f3ff290 */ /* 0x000fe8000fffe03f */
[----:B------:R-:W-:Y:S02]  /*48040*/  STL.64 [R1+0x310], R4 ;  /* 0x0003100401007387 */ /* 0x000fe40000100a00 */
[----:B------:R0:W-:Y:S02]  /*48050*/  STL [R1+0x318], R6 ;  /* 0x0003180601007387 */ /* 0x0001e40000100800 */
[----:B------:R-:W-:Y:S02]  /*48060*/  IMAD.MOV.U32 R29, RZ, RZ, R7 ;  /* 0x000000ffff1d7224 */ /* 0x000fe400078e0007 */
[----:B0-----:R-:W3:Y:S03]  /*48070*/  LDL.LU.64 R6, [R1+0x22e0] ;  /* 0x0022e00001067983 */ /* 0x001ee60000300a00 */
[----:B------:R-:W-:Y:S02]  /*48080*/  STL [R1+0x2148], R29 ;  /* 0x0021481d01007387 */ /* 0x000fe40000100800 */
[----:B------:R-:W-:-:S02]  /*48090*/  IMAD.MOV.U32 R18, RZ, RZ, R3 ;  /* 0x000000ffff127224 */ /* 0x000fc400078e0003 */
[----:B------:R-:W-:Y:S01]  /*480a0*/  IMAD.MOV.U32 R19, RZ, RZ, R0 ;  /* 0x000000ffff137224 */ /* 0x000fe200078e0000 */
        /* <DEDUP_REMOVED lines=10> */
[----:B------:R-:W3:Y:S11]  /*48150*/  LDL.LU.64 R10, [R1+0x22c0] ;  /* 0x0022c000010a7983 */ /* 0x000ef60000300a00 */
[----:B------:R-:W-:Y:S11]  /*48160*/  @!UPT UIADD3 URZ, URZ, URZ, URZ ;  /* 0x0000003f3f3ff290 */ /* 0x000ff6000fffe03f */
        /* <DEDUP_REMOVED lines=11> */
[----:B------:R0:W-:Y:S02]  /*48220*/  STL.64 [R1+0x2258], R18 ;  /* 0x0022581201007387 */ /* 0x0001e40000100a00 */
[----:B------:R-:W2:Y:S01]  /*48230*/  LDL.LU R16, [R1+0xf0] ;  /* 0x0000f00001107983 */ /* 0x000ea20000300800 */
[----:B------:R-:W2:Y:S04]  /*48240*/  LDL.LU R17, [R1+0xf4] ;  /* 0x0000f40001117983 */ /* 0x000ea80000300800 */
[----:B0-----:R-:W2:Y:S01]  /*48250*/  LDL.LU R18, [R1+0xf8] ;  /* 0x0000f80001127983 */ /* 0x001ea20000300800 */
[----:B------:R-:W2:Y:S01]  /*48260*/  LDL.LU R19, [R1+0xfc] ;  /* 0x0000fc0001137983 */ /* 0x000ea20000300800 */
[----:B---3--:R-:W-:Y:S02]  /*48270*/  HMMA.16816.F32 R12, R12, R10, R4 ;  /* 0x0000000a0c0c723c */ /* 0x008fe40000001804 */
[----:B------:R-:W3:Y:S01]  /*48280*/  LDL.LU.64 R6, [R1+0x2298] ;  /* 0x0022980001067983 */ /* 0x000ee20000300a00 */
[----:B------:R-:W3:Y:S11]  /*48290*/  LDL.LU.64 R4, [R1+0x2290] ;  /* 0x0022900001047983 */ /* 0x000ef60000300a00 */
[----:B------:R-:W-:Y:S09]  /*482a0*/  @!UPT UIADD3 URZ, URZ, URZ, URZ ;  /* 0x0000003f3f3ff290 */ /* 0x000ff2000fffe03f */
[----:B------:R0:W-:Y:S01]  /*482b0*/  STL.64 [R1+0x2a0], R12 ;  /* 0x0002a00c01007387 */ /* 0x0001e20000100a00 */
[----:B------:R1:W-:Y:S03]  /*482c0*/  STL.64 [R1+0x2a8], R14 ;  /* 0x0002a80e01007387 */ /* 0x0003e60000100a00 */
[----:B0-----:R-:W2:Y:S01]  /*482d0*/  LDL.LU R12, [R1+0x110] ;  /* 0x00011000010c7983 */ /* 0x001ea20000300800 */
[----:B------:R-:W2:Y:S02]  /*482e0*/  LDL.LU R13, [R1+0x114] ;  /* 0x00011400010d7983 */ /* 0x000ea40000300800 */
[----:B-1----:R-:W2:Y:S02]  /*482f0*/  LDL.LU R14, [R1+0x118] ;  /* 0x00011800010e7983 */ /* 0x002ea40000300800 */
[----:B------:R0:W-:Y:S02]  /*48300*/  STL.64 [R1+0x2250], R10 ;  /* 0x0022500a01007387 */ /* 0x0001e40000100a00 */
[----:B0-----:R-:W3:Y:S02]  /*48310*/  LDL.LU.64 R10, [R1+0x28] ;  /* 0x00002800010a7983 */ /* 0x001ee40000300a00 */
[----:B---3--:R-:W-:Y:S11]  /*48320*/  HMMA.16816.F32 R20, R4, R10, R20 ;  /* 0x0000000a0414723c */ /* 0x008ff60000001814 */
[----:B------:R-:W-:Y:S11]  /*48330*/  @!UPT UIADD3 URZ, URZ, URZ, URZ ;  /* 0x0000003f3f3ff290 */ /* 0x000ff6000fffe03f */
[----:B------:R-:W-:Y:S01]  /*48340*/  @!UPT UIADD3 URZ, URZ, URZ, URZ ;  /* 0x0000003f3f3ff290 */ /* 0x000fe2000fffe03f */
[----:B------:R-:W-:Y:S01]  /*48350*/  STL.64 [R1+0x280], R20 ;  /* 0x0002801401007387 */ /* 0x000fe20000100a00 */
[----:B------:R0:W-:Y:S03]  /*48360*/  STL.64 [R1+0x288], R22 ;  /* 0x0002881601007387 */ /* 0x0001e60000100a00 */
[----:B0-----:R-:W2:Y:S01]  /*48370*/  LDL.LU.64 R22, [R1+0x2288] ;  /* 0x0022880001167983 */ /* 0x001ea20000300a00 */
[----:B------:R-:W-:-:S07]  /*48380*/  IMAD.MOV.U32 R15, RZ, RZ, R2 ;  /* 0x000000ffff0f7224 */ /* 0x000fce00078e0002 */
[C---:B--2---:R-:W-:Y:S01]  /*48390*/  HMMA.16816.F32 R12, R4.reuse, R22, R12 ;  /* 0x00000016040c723c */ /* 0x044fe2000000180c */
[----:B------:R-:W-:Y:S02]  /*483a0*/  IMAD.MOV.U32 R9, RZ, RZ, R22 ;  /* 0x000000ffff097224 */ /* 0x000fe400078e0016 */
[----:B------:R-:W-:Y:S02]  /*483b0*/  IMAD.MOV.U32 R8, RZ, RZ, R23 ;  /* 0x000000ffff087224 */ /* 0x000fe400078e0017 */
[----:B------:R-:W2:Y:S11]  /*483c0*/  LDL.LU.64 R22, [R1+0x2280] ;  /* 0x0022800001167983 */ /* 0x000eb60000300a00 */
[----:B------:R-:W-:Y:S07]  /*483d0*/  @!UPT UIADD3 URZ, URZ, URZ, URZ ;  /* 0x0000003f3f3ff290 */ /* 0x000fee000fffe03f */
[----:B------:R-:W-:Y:S01]  /*483e0*/  STL.64 [R1+0x240], R12 ;  /* 0x0002400c01007387 */ /* 0x000fe20000100a00 */
[----:B------:R2:W-:Y:S02]  /*483f0*/  STL [R1+0x248], R14 ;  /* 0x0002480e01007387 */ /* 0x0005e40000100800 */
[----:B------:R-:W-:Y:S02]  /*48400*/  IMAD.MOV.U32 R2, RZ, RZ, R15 ;  /* 0x000000ffff027224 */ /* 0x000fe400078e000f */
[----:B------:R-:W-:Y:S02]  /*48410*/  IMAD.MOV.U32 R28, RZ, RZ, R10 ;  /* 0x000000ffff1c7224 */ /* 0x000fe400078e000a */
[----:B------:R-:W-:Y:S01]  /*48420*/  IMAD.MOV.U32 R29, RZ, RZ, R11 ;  /* 0x000000ffff1d7224 */ /* 0x000fe200078e000b */
[----:B------:R-:W-:Y:S01]  /*48430*/  STL [R1+0x20e0], R2 ;  /* 0x0020e00201007387 */ /* 0x000fe20000100800 */
[----:B--2---:R-:W-:Y:S01]  /*48440*/  HMMA.16816.F32 R12, R4, R22, R16 ;  /* 0x00000016040c723c */ /* 0x004fe20000001810 */
[----:B------:R-:W-:-:S02]  /*48450*/  IMAD.MOV.U32 R11, RZ, RZ, R22 ;  /* 0x000000ffff0b7224 */ /* 0x000fc400078e0016 */
[----:B------:R-:W-:Y:S11]  /*48460*/  IMAD.MOV.U32 R10, RZ, RZ, R23 ;  /* 0x000000ffff0a7224 */ /* 0x000ff600078e0017 */
[----:B------:R-:W-:Y:S09]  /*48470*/  @!UPT UIADD3 URZ, URZ, URZ, URZ ;  /* 0x0000003f3f3ff290 */ /* 0x000ff2000fffe03f */
[----:B------:R-:W-:Y:S01]  /*48480*/  STL.64 [R1+0x230], R12 ;  /* 0x0002300c01007387 */ /* 0x000fe20000100a00 */
[----:B------:R-:W-:Y:S02]  /*48490*/  STL.64 [R1+0x238], R14 ;  /* 0x0002380e01007387 */ /* 0x000fe40000100a00 */
[----:B------:R-:W-:Y:S02]  /*484a0*/  STL.64 [R1+0x2270], R10 ;  /* 0x0022700a01007387 */ /* 0x000fe40000100a00 */
[----:B------:R0:W-:Y:S02]  /*484b0*/  STL.64 [R1+0x2268], R8 ;  /* 0x0022680801007387 */ /* 0x0001e40000100a00 */
        /* <DEDUP_REMOVED lines=14> */
[C---:B------:R-:W-:Y:S01]  /*485a0*/  HMMA.16816.F32 R8, R4.reuse, R26, R8 ;  /* 0x0000001a0408723c */ /* 0x040fe20000001808 */
[----:B------:R-:W4:Y:S01]  /*485b0*/  LDL.LU R16, [R1+0xc0] ;  /* 0x0000c00001107983 */ /* 0x000f220000300800 */
[----:B------:R-:W4:Y:S02]  /*485c0*/  LDL.LU R17, [R1+0xc4] ;  /* 0x0000c40001117983 */ /* 0x000f240000300800 */
[----:B------:R-:W4:Y:S02]  /*485d0*/  LDL.LU R18, [R1+0xc8] ;  /* 0x0000c80001127983 */ /* 0x000f240000300800 */
[----:B------:R-:W4:Y:S01]  /*485e0*/  LDL.LU R19, [R1+0xcc] ;  /* 0x0000cc0001137983 */ /* 0x000f220000300800 */
[----:B------:R-:W4:Y:S01]  /*485f0*/  LDL.LU R12, [R1+0xb0] ;  /* 0x0000b000010c7983 */ /* 0x000f220000300800 */
[----:B------:R-:W4:Y:S02]  /*48600*/  LDL.LU R13, [R1+0xb4] ;  /* 0x0000b400010d7983 */ /* 0x000f240000300800 */
[----:B------:R-:W4:Y:S02]  /*48610*/  LDL.LU R14, [R1+0xb8] ;  /* 0x0000b800010e7983 */ /* 0x000f240000300800 */
[----:B------:R-:W4:Y:S11]  /*48620*/  LDL.LU R15, [R1+0xbc] ;  /* 0x0000bc00010f7983 */ /* 0x000f360000300800 */
[----:B------:R-:W-:Y:S01]  /*48630*/  @!UPT UIADD3 URZ, URZ, URZ, URZ ;  /* 0x0000003f3f3ff290 */ /* 0x000fe2000fffe03f */
[----:B------:R-:W-:Y:S01]  /*48640*/  IMAD.MOV.U32 R2, RZ, RZ, R11 ;  /* 0x000000ffff027224 */ /* 0x000fe200078e000b */
[----:B---3--:R0:W-:Y:S01]  /*48650*/  STL.64 [R1+0x21d0], R22 ;  /* 0x0021d01601007387 */ /* 0x0081e20000100a00 */
[----:B--2---:R-:W-:Y:S02]  /*48660*/  STL.64 [R1+0x21c8], R20 ;  /* 0x0021c81401007387 */ /* 0x004fe40000100a00 */
[----:B0-----:R-:W-:Y:S02]  /*48670*/  IMAD.MOV.U32 R22, RZ, RZ, R3 ;  /* 0x000000ffff167224 */ /* 0x001fe400078e0003 */
[----:B------:R-:W-:Y:S01]  /*48680*/  IMAD.MOV.U32 R23, RZ, RZ, R0 ;  /* 0x000000ffff177224 */ /* 0x000fe200078e0000 */
[----:B------:R-:W2:Y:S01]  /*48690*/  LDL.LU R3, [R1+0x227c] ;  /* 0x00227c0001037983 */ /* 0x000ea20000300800 */
[----:B------:R-:W3:Y:S02]  /*486a0*/  LDL.LU R0, [R1+0x2278] ;  /* 0x0022780001007983 */ /* 0x000ee40000300800 */
[----:B------:R-:W-:Y:S02]  /*486b0*/  STL.64 [R1+0x220], R8 ;  /* 0x0002200801007387 */ /* 0x000fe40000100a00 */
[----:B------:R0:W-:Y:S02]  /*486c0*/  STL [R1+0x228], R10 ;  /* 0x0002280a01007387 */ /* 0x0001e40000100800 */
[----:B0-----:R-:W2:Y:S01]  /*486d0*/  LDL.LU.64 R10, [R1+0x2270] ;  /* 0x00227000010a7983 */ /* 0x001ea20000300a00 */
[----:B------:R-:W3:Y:S02]  /*486e0*/  LDL.LU.64 R8, [R1+0x2268] ;  /* 0x0022680001087983 */ /* 0x000ee40000300a00 */
[----:B------:R2:W-:Y:S01]  /*486f0*/  STL.64 [R1+0x21f0], R26 ;  /* 0x0021f01a01007387 */ /* 0x0005e20000100a00 */
[----:B----4-:R-:W-:Y:S01]  /*48700*/  HMMA.16816.F32 R16, R4, R22, R16 ;  /* 0x000000160410723c */ /* 0x010fe20000001810 */
[----:B------:R-:W-:Y:S01]  /*48710*/  STL.64 [R1+0x21e8], R24 ;  /* 0x0021e81801007387 */ /* 0x000fe20000100a00 */
[----:B--2---:R-:W-:-:S02]  /*48720*/  IMAD.MOV.U32 R26, RZ, RZ, R11 ;  /* 0x000000ffff1a7224 */ /* 0x004fc400078e000b */
[----:B------:R-:W-:-:S05]  /*48730*/  IMAD.MOV.U32 R27, RZ, RZ, R10 ;  /* 0x000000ffff1b7224 */ /* 0x000fca00078e000a */
[----:B------:R3:W-:Y:S02]  /*48740*/  STL.64 [R1+0x2200], R26 ;  /* 0x0022001a01007387 */ /* 0x0007e40000100a00 */
[----:B---3--:R-:W-:Y:S02]  /*48750*/  IMAD.MOV.U32 R26, RZ, RZ, R9 ;  /* 0x000000ffff1a7224 */ /* 0x008fe400078e0009 */
[----:B------:R-:W-:Y:S02]  /*48760*/  IMAD.MOV.U32 R27, RZ, RZ, R8 ;  /* 0x000000ffff1b7224 */ /* 0x000fe400078e0008 */
[----:B------:R-:W2:Y:S01]  /*48770*/  LDL.LU R8, [R1+0xa0] ;  /* 0x0000a00001087983 */ /* 0x000ea20000300800 */
[----:B------:R-:W2:Y:S02]  /*48780*/  LDL.LU R9, [R1+0xa4] ;  /* 0x0000a40001097983 */ /* 0x000ea40000300800 */
[----:B------:R-:W2:Y:S02]  /*48790*/  LDL.LU R10, [R1+0xa8] ;  /* 0x0000a800010a7983 */ /* 0x000ea40000300800 */
[----:B------:R-:W2:Y:S01]  /*487a0*/  LDL.LU R11, [R1+0xac] ;  /* 0x0000ac00010b7983 */ /* 0x000ea20000300800 */
[----:B------:R0:W-:Y:S02]  /*487b0*/  STL.64 [R1+0x2218], R26 ;  /* 0x0022181a01007387 */ /* 0x0001e40000100a00 */
[----:B0-----:R-:W-:-:S02]  /*487c0*/  IMAD.MOV.U32 R26, RZ, RZ, R28 ;  /* 0x000000ffff1a7224 */ /* 0x001fc400078e001c */
[----:B------:R-:W-:Y:S01]  /*487d0*/  IMAD.MOV.U32 R27, RZ, RZ, R29 ;  /* 0x000000ffff1b7224 */ /* 0x000fe200078e001d */
[----:B------:R-:W3:Y:S04]  /*487e0*/  LDL.LU R28, [R1+0x2260] ;  /* 0x00226000011c7983 */ /* 0x000ee80000300800 */
[----:B------:R0:W-:Y:S01]  /*487f0*/  STL.64 [R1+0x2248], R26 ;  /* 0x0022481a01007387 */ /* 0x0001e20000100a00 */
[----:B------:R-:W4:Y:S02]  /*48800*/  LDL.LU R24, [R1+0x90] ;  /* 0x0000900001187983 */ /* 0x000f240000300800 */
[----:B------:R-:W4:Y:S01]  /*48810*/  LDL.LU R25, [R1+0x94] ;  /* 0x0000940001197983 */ /* 0x000f220000300800 */
[----:B0-----:R-:W4:Y:S01]  /*48820*/  LDL.LU R26, [R1+0x98] ;  /* 0x00009800011a7983 */ /* 0x001f220000300800 */
[----:B------:R-:W4:Y:S02]  /*48830*/  LDL.LU R27, [R1+0x9c] ;  /* 0x00009c00011b7983 */ /* 0x000f240000300800 */
[----:B------:R0:W-:Y:S02]  /*48840*/  STL [R1+0x20f0], R2 ;  /* 0x0020f00201007387 */ /* 0x0001e40000100800 */
[----:B0-----:R-:W2:Y:S01]  /*48850*/  LDL R2, [R1+0x388] ;  /* 0x0003880001027983 */ /* 0x001ea20000100800 */
[----:B------:R-:W-:Y:S02]  /*48860*/  STL.64 [R1+0x210], R16 ;  /* 0x0002101001007387 */ /* 0x000fe40000100a00 */
[----:B------:R0:W-:Y:S02]  /*48870*/  STL.64 [R1+0x218], R18 ;  /* 0x0002181201007387 */ /* 0x0001e40000100a00 */
[----:B0-----:R-:W2:Y:S01]  /*48880*/  LDL.LU.64 R18, [R1+0x2258] ;  /* 0x0022580001127983 */ /* 0x001ea20000300a00 */
[----:B------:R0:W-:Y:S03]  /*48890*/  STL.64 [R1+0x21e0], R22 ;  /* 0x0021e01601007387 */ /* 0x0001e60000100a00 */
[----:B0-----:R-:W2:Y:S02]  /*488a0*/  LDL.LU.64 R22, [R1+0x68] ;  /* 0x0000680001167983 */ /* 0x001ea40000300a00 */
[C---:B--2---:R-:W-:Y:S01]  /*488b0*/  HMMA.16816.F32 R12, R4.reuse, R22, R12 ;  /* 0x00000016040c723c */ /* 0x044fe2000000180c */
[----:B------:R-:W-:Y:S11]  /*488c0*/  IMAD.MOV.U32 R20, RZ, RZ, R23 ;  /* 0x000000ffff147224 */ /* 0x000ff600078e0017 */
[----:B------:R-:W-:Y:S11]  /*488d0*/  @!UPT UIADD3 URZ, URZ, URZ, URZ ;  /* 0x0000003f3f3ff290 */ /* 0x000ff6000fffe03f */
[----:B------:R-:W-:Y:S01]  /*488e0*/  STL.64 [R1+0x200], R12 ;  /* 0x0002000c01007387 */ /* 0x000fe20000100a00 */
[----:B------:R-:W-:Y:S02]  /*488f0*/  STL.64 [R1+0x208], R14 ;  /* 0x0002080e01007387 */ /* 0x000fe40000100a00 */
[----:B------:R0:W-:Y:S02]  /*48900*/  STL [R1+0x21f8], R20 ;  /* 0x0021f81401007387 */ /* 0x0001e40000100800 */
[----:B0-----:R-:W2:Y:S01]  /*48910*/  LDL.LU R20, [R1+0x40] ;  /* 0x0000400001147983 */ /* 0x001ea20000300800 */
[----:B------:R-:W-:Y:S02]  /*48920*/  IMAD.MOV.U32 R14, RZ, RZ, R22 ;  /* 0x000000ffff0e7224 */ /* 0x000fe400078e0016 */
[----:B------:R-:W2:Y:S02]  /*48930*/  LDL.LU R21, [R1+0x44] ;  /* 0x0000440001157983 */ /* 0x000ea40000300800 */
[----:B------:R-:W2:Y:S01]  /*48940*/  LDL.LU R22, [R1+0x48] ;  /* 0x0000480001167983 */ /* 0x000ea20000300800 */
[----:B------:R-:W2:Y:S01]  /*48950*/  LDL.LU R23, [R1+0x4c] ;  /* 0x00004c0001177983 */ /* 0x000ea20000300800 */
[C---:B------:R-:W-:Y:S03]  /*48960*/  HMMA.16816.F32 R8, R4.reuse, R18, R8 ;  /* 0x000000120408723c */ /* 0x040fe60000001808 */
        /* <DEDUP_REMOVED lines=16> */
[----:B------:R-:W2:Y:S02]  /*48a70*/  LDL.LU R16, [R1+0x130] ;  /* 0x0001300001107983 */ /* 0x000ea40000300800 */
[----:B------:R-:W2:Y:S01]  /*48a80*/  LDL.LU R17, [R1+0x134] ;  /* 0x0001340001117983 */ /* 0x000ea20000300800 */
[----:B0-----:R-:W2:Y:S01]  /*48a90*/  LDL.LU R18, [R1+0x138] ;  /* 0x0001380001127983 */ /* 0x001ea20000300800 */
[----:B------:R-:W2:Y:S01]  /*48aa0*/  LDL.LU R19, [R1+0x13c] ;  /* 0x00013c0001137983 */ /* 0x000ea20000300800 */
[----:B----4-:R-:W-:Y:S02]  /*48ab0*/  HMMA.16816.F32 R4, R4, R10, R24 ;  /* 0x0000000a0404723c */ /* 0x010fe40000001818 */
        /* <DEDUP_REMOVED lines=8> */
[----:B0-----:R-:W4:Y:S01]  /*48b40*/  LDL.LU R4, [R1+0x30] ;  /* 0x0000300001047983 */ /* 0x001f220000300800 */
[----:B------:R-:W4:Y:S02]  /*48b50*/  LDL.LU R5, [R1+0x34] ;  /* 0x0000340001057983 */ /* 0x000f240000300800 */
[----:B-1----:R-:W4:Y:S02]  /*48b60*/  LDL.LU R6, [R1+0x38] ;  /* 0x0000380001067983 */ /* 0x002f240000300800 */
[----:B---3--:R-:W-:-:S02]  /*48b70*/  IMAD.MOV.U32 R7, RZ, RZ, R28 ;  /* 0x000000ffff077224 */ /* 0x008fc400078e001c */
        /* <DEDUP_REMOVED lines=16> */
[----:B------:R-:W2:Y:S11]  /*48c80*/  LDL.LU R20, [R1+0x21f8] ;  /* 0x0021f80001147983 */ /* 0x000eb60000300800 */
[----:B------:R-:W-:Y:S10]  /*48c90*/  @!UPT UIADD3 URZ, URZ, URZ, URZ ;  /* 0x0000003f3f3ff290 */ /* 0x000ff4000fffe03f */
[----:B------:R-:W-:Y:S01]  /*48ca0*/  STL.64 [R1+0x1b0], R24 ;  /* 0x0001b01801007387 */ /* 0x000fe20000100a00 */
[----:B------:R0:W-:Y:S03]  /*48cb0*/  STL.64 [R1+0x1b8], R26 ;  /* 0x0001b81a01007387 */ /* 0x0001e60000100a00 */
[----:B0-----:R-:W4:Y:S01]  /*48cc0*/  LDL.LU.64 R26, [R1+0x21f0] ;  /* 0x0021f000011a7983 */ /* 0x001f220000300a00 */
[----:B------:R-:W2:Y:S02]  /*48cd0*/  LDL.LU.64 R24, [R1+0x21e8] ;  /* 0x0021e80001187983 */ /* 0x000ea40000300a00 */
[----:B------:R-:W2:Y:S01]  /*48ce0*/  LDL R15, [R1+0x15dc] ;  /* 0x0015dc00010f7983 */ /* 0x000ea20000100800 */
[----:B----4-:R-:W-:Y:S01]  /*48cf0*/  HMMA.16816.F32 R4, R8, R26, R4 ;  /* 0x0000001a0804723c */ /* 0x010fe20000001804 */
[----:B--2---:R0:W-:Y:S02]  /*48d00*/  STL [R1+0x214c], R15 ;  /* 0x00214c0f01007387 */ /* 0x0041e40000100800 */
[----:B0-----:R-:W-:-:S02]  /*48d10*/  IMAD.MOV.U32 R15, RZ, RZ, R20 ;  /* 0x000000ffff0f7224 */ /* 0x001fc400078e0014 */
[----:B------:R-:W-:Y:S11]  /*48d20*/  LDSM.16.M88.4 R20, [R2+0x10180] ;  /* 0x010180000214783b */ /* 0x000ff60000000200 */
[----:B------:R-:W-:Y:S07]  /*48d30*/  @!UPT UIADD3 URZ, URZ, URZ, URZ ;  /* 0x0000003f3f3ff290 */ /* 0x000fee000fffe03f */
[----:B------:R-:W-:Y:S01]  /*48d40*/  STL.64 [R1+0x190], R4 ;  /* 0x0001900401007387 */ /* 0x000fe20000100a00 */
[----:B------:R-:W-:Y:S02]  /*48d50*/  STL.64 [R1+0x198], R6 ;  /* 0x0001980601007387 */ /* 0x000fe40000100a00 */
[----:B---3--:R-:W0:Y:S02]  /*48d60*/  LDSM.16.MT88.4 R4, [R28+0xc000] ;  /* 0x00c000001c04783b */ /* 0x008e240000004200 */
[----:B0-----:R-:W-:Y:S02]  /*48d70*/  STL.64 [R1+0x2198], R6 ;  /* 0x0021980601007387 */ /* 0x001fe40000100a00 */
[----:B------:R-:W-:Y:S02]  /*48d80*/  STL.64 [R1+0x2190], R4 ;  /* 0x0021900401007387 */ /* 0x000fe40000100a00 */
[----:B------:R-:W-:Y:S02]  /*48d90*/  STL.64 [R1+0xf0], R20 ;  /* 0x0000f01401007387 */ /* 0x000fe40000100a00 */
[----:B------:R0:W-:Y:S02]  /*48da0*/  STL.64 [R1+0xf8], R22 ;  /* 0x0000f81601007387 */ /* 0x0001e40000100a00 */
[----:B0-----:R-:W2:Y:S02]  /*48db0*/  LDL.LU.64 R22, [R1+0x21e0] ;  /* 0x0021e00001167983 */ /* 0x001ea40000300a00 */
[----:B--2---:R-:W-:Y:S02]  /*48dc0*/  HMMA.16816.F32 R20, R8, R22, R16 ;  /* 0x000000160814723c */ /* 0x004fe40000001810 */
[----:B------:R-:W2:Y:S11]  /*48dd0*/  LDL.LU.64 R18, [R1+0x21d8] ;  /* 0x0021d80001127983 */ /* 0x000eb60000300a00 */
[----:B------:R-:W-:Y:S10]  /*48de0*/  @!UPT UIADD3 URZ, URZ, URZ, URZ ;  /* 0x0000003f3f3ff290 */ /* 0x000ff4000fffe03f */
[----:B------:R-:W-:Y:S01]  /*48df0*/  STL.64 [R1+0x170], R20 ;  /* 0x0001701401007387 */ /* 0x000fe20000100a00 */
[----:B------:R-:W-:Y:S02]  /*48e00*/  STL.64 [R1+0x178], R22 ;  /* 0x0001781601007387 */ /* 0x000fe40000100a00 */
[----:B------:R-:W0:Y:S02]  /*48e10*/  LDSM.16.M88.4 R20, [R2+0x12180] ;  /* 0x012180000214783b */ /* 0x000e240000000200 */
[----:B0-----:R-:W-:Y:S02]  /*48e20*/  STL.64 [R1+0xd0], R20 ;  /* 0x0000d01401007387 */ /* 0x001fe40000100a00 */
[----:B------:R0:W-:Y:S02]  /*48e30*/  STL.64 [R1+0xd8], R22 ;  /* 0x0000d81601007387 */ /* 0x0001e40000100a00 */
[----:B0-----:R-:W3:Y:S01]  /*48e40*/  LDL.LU.64 R22, [R1+0x21d0] ;  /* 0x0021d00001167983 */ /* 0x001ee20000300a00 */
[----:B------:R-:W3:Y:S02]  /*48e50*/  LDL.LU.64 R20, [R1+0x21c8] ;  /* 0x0021c80001147983 */ /* 0x000ee40000300a00 */
[----:B------:R-:W-:-:S02]  /*48e60*/  IMAD.MOV.U32 R6, RZ, RZ, R13 ;  /* 0x000000ffff067224 */ /* 0x000fc400078e000d */
[----:B------:R-:W-:Y:S02]  /*48e70*/  IMAD.MOV.U32 R7, RZ, RZ, R12 ;  /* 0x000000ffff077224 */ /* 0x000fe400078e000c */
[C---:B---3--:R-:W-:Y:S01]  /*48e80*/  HMMA.16816.F32 R12, R8.reuse, R14, R20 ;  /* 0x0000000e080c723c */ /* 0x048fe20000001814 */
[----:B------:R-:W2:Y:S01]  /*48e90*/  LDL.LU.64 R22, [R1+0x21c0] ;  /* 0x0021c00001167983 */ /* 0x000ea20000300a00 */
[----:B------:R-:W2:Y:S11]  /*48ea0*/  LDL.LU.64 R20, [R1+0x21b8] ;  /* 0x0021b80001147983 */ /* 0x000eb60000300a00 */
[----:B------:R-:W-:Y:S10]  /*48eb0*/  @!UPT UIADD3 URZ, URZ, URZ, URZ ;  /* 0x0000003f3f3ff290 */ /* 0x000ff4000fffe03f */
[----:B------:R0:W-:Y:S01]  /*48ec0*/  STL.64 [R1+0x160], R12 ;  /* 0x0001600c01007387 */ /* 0x0001e20000100a00 */
[----:B------:R1:W-:Y:S03]  /*48ed0*/  STL.64 [R1+0x168], R14 ;  /* 0x0001680e01007387 */ /* 0x0003e60000100a00 */
[----:B0-----:R-:W3:Y:S01]  /*48ee0*/  LDL.LU R12, [R1+0x290] ;  /* 0x00029000010c7983 */ /* 0x001ee20000300800 */
[----:B------:R-:W3:Y:S02]  /*48ef0*/  LDL.LU R13, [R1+0x294] ;  /* 0x00029400010d7983 */ /* 0x000ee40000300800 */
[----:B-1----:R-:W-:Y:S02]  /*48f00*/  IMAD.MOV.U32 R14, RZ, RZ, R25 ;  /* 0x000000ffff0e7224 */ /* 0x002fe400078e0019 */
[----:B------:R-:W-:Y:S02]  /*48f10*/  IMAD.MOV.U32 R15, RZ, RZ, R24 ;  /* 0x000000ffff0f7224 */ /* 0x000fe400078e0018 */
[----:B------:R-:W-:Y:S04]  /*48f20*/  LDSM.16.M88.4 R24, [R2+0x16180] ;  /* 0x016180000218783b */ /* 0x000fe80000000200 */
[----:B------:R-:W-:Y:S01]  /*48f30*/  STL.64 [R1+0x2158], R14 ;  /* 0x0021580e01007387 */ /* 0x000fe20000100a00 */
[C---:B--2---:R-:W-:Y:S03]  /*48f40*/  HMMA.16816.F32 R16, R8.reuse, R18, R20 ;  /* 0x000000120810723c */ /* 0x044fe60000001814 */
[----:B---3--:R-:W-:Y:S02]  /*48f50*/  STL.64 [R1+0x2150], R12 ;  /* 0x0021500c01007387 */ /* 0x008fe40000100a00 */
[----:B------:R-:W0:Y:S04]  /*48f60*/  LDSM.16.M88.4 R12, [R2+0x14180] ;  /* 0x01418000020c783b */ /* 0x000e280000000200 */
[----:B------:R-:W2:Y:S02]  /*48f70*/  LDL.LU.64 R22, [R1+0x21b0] ;  /* 0x0021b00001167983 */ /* 0x000ea40000300a00 */
[----:B------:R-:W2:Y:S11]  /*48f80*/  LDL.LU.64 R20, [R1+0x21a8] ;  /* 0x0021a80001147983 */ /* 0x000eb60000300a00 */
[----:B------:R-:W-:Y:S01]  /*48f90*/  @!UPT UIADD3 URZ, URZ, URZ, URZ ;  /* 0x0000003f3f3ff290 */ /* 0x000fe2000fffe03f */
[----:B------:R-:W-:Y:S01]  /*48fa0*/  STL.64 [R1+0x150], R16 ;  /* 0x0001501001007387 */ /* 0x000fe20000100a00 */
[----:B------:R-:W-:Y:S02]  /*48fb0*/  STL.64 [R1+0x158], R18 ;  /* 0x0001581201007387 */ /* 0x000fe40000100a00 */
[----:B------:R-:W1:Y:S01]  /*48fc0*/  LDSM.16.M88.4 R16, [R2+0x18180] ;  /* 0x018180000210783b */ /* 0x000e620000000200 */
[----:B0-----:R-:W-:Y:S03]  /*48fd0*/  STL.64 [R1+0xc0], R12 ;  /* 0x0000c00c01007387 */ /* 0x001fe60000100a00 */
[----:B------:R-:W-:Y:S02]  /*48fe0*/  STL.64 [R1+0xc8], R14 ;  /* 0x0000c80e01007387 */ /* 0x000fe40000100a00 */
[----:B------:R0:W-:Y:S02]  /*48ff0*/  STL.64 [R1+0x2170], R12 ;  /* 0x0021700c01007387 */ /* 0x0001e40000100a00 */
[----:B0-----:R-:W3:Y:S01]  /*49000*/  LDL.64 R12, [R1+0xd0] ;  /* 0x0000d000010c7983 */ /* 0x001ee20000100a00 */
[----:B--2---:R-:W-:Y:S03]  /*49010*/  HMMA.16816.F32 R4, R8, R6, R20 ;  /* 0x000000060804723c */ /* 0x004fe60000001814 */
[----:B---3--:R0:W-:Y:S04]  /*49020*/  STL.64 [R1+0x2188], R12 ;  /* 0x0021880c01007387 */ /* 0x0081e80000100a00 */
[----:B0-----:R-:W2:Y:S01]  /*49030*/  LDL.LU R12, [R1+0x1a0] ;  /* 0x0001a000010c7983 */ /* 0x001ea20000300800 */
[----:B------:R-:W2:Y:S02]  /*49040*/  LDL.LU R13, [R1+0x1a4] ;  /* 0x0001a400010d7983 */ /* 0x000ea40000300800 */
[----:B------:R-:W2:Y:S02]  /*49050*/  LDL.LU R14, [R1+0x1a8] ;  /* 0x0001a800010e7983 */ /* 0x000ea40000300800 */
[----:B------:R-:W2:Y:S01]  /*49060*/  LDL.LU R15, [R1+0x1ac] ;  /* 0x0001ac00010f7983 */ /* 0x000ea20000300800 */
[----:B------:R-:W2:Y:S01]  /*49070*/  LDL.64 R8, [R1+0xf0] ;  /* 0x0000f00001087983 */ /* 0x000ea20000100a00 */
[----:B------:R-:W3:Y:S09]  /*49080*/  LDL.LU R20, [R1+0x260] ;  /* 0x0002600001147983 */ /* 0x000ef20000300800 */
[----:B------:R-:W-:Y:S02]  /*49090*/  STL.64 [R1+0x140], R4 ;  /* 0x0001400401007387 */ /* 0x000fe40000100a00 */
[----:B------:R-:W-:Y:S01]  /*490a0*/  STL.64 [R1+0x148], R6 ;  /* 0x0001480601007387 */ /* 0x000fe20000100a00 */
[----:B------:R-:W3:Y:S01]  /*490b0*/  LDL.LU R21, [R1+0x264] ;  /* 0x0002640001157983 */ /* 0x000ee20000300800 */
[----:B------:R-:W-:-:S02]  /*490c0*/  IMAD.MOV.U32 R22, RZ, RZ, R0 ;  /* 0x000000ffff167224 */ /* 0x000fc400078e0000 */
[----:B------:R-:W-:Y:S02]  /*490d0*/  IMAD.MOV.U32 R23, RZ, RZ, R3 ;  /* 0x000000ffff177224 */ /* 0x000fe400078e0003 */
[----:B------:R-:W4:Y:S01]  /*490e0*/  LDL.LU R0, [R1+0x21a4] ;  /* 0x0021a40001007983 */ /* 0x000f220000300800 */
[----:B------:R-:W2:Y:S02]  /*490f0*/  LDL.LU R3, [R1+0x21a0] ;  /* 0x0021a00001037983 */ /* 0x000ea40000300800 */
[----:B------:R-:W-:Y:S02]  /*49100*/  STL.64 [R1+0x2168], R22 ;  /* 0x0021681601007387 */ /* 0x000fe40000100a00 */
[----:B------:R-:W0:Y:S04]  /*49110*/  LDSM.16.M88.4 R4, [R2+0x1a180] ;  /* 0x01a180000204783b */ /* 0x000e280000000200 */
[----:B---3--:R3:W-:Y:S04]  /*49120*/  STL.64 [R1+0x2160], R20 ;  /* 0x0021601401007387 */ /* 0x0087e80000100a00 */
[----:B---3--:R-:W3:Y:S01]  /*49130*/  LDL.LU R20, [R1+0x270] ;  /* 0x0002700001147983 */ /* 0x008ee20000300800 */
[----:B------:R-:W3:Y:S02]  /*49140*/  LDL.LU R21, [R1+0x274] ;  /* 0x0002740001157983 */ /* 0x000ee40000300800 */
[----:B------:R-:W2:Y:S02]  /*49150*/  LDL.LU R22, [R1+0x278] ;  /* 0x0002780001167983 */ /* 0x000ea40000300800 */
[----:B------:R-:W2:Y:S02]  /*49160*/  LDL.LU R23, [R1+0x27c] ;  /* 0x00027c0001177983 */ /* 0x000ea40000300800 */
[----:B--2---:R-:W-:Y:S01]  /*49170*/  STL.64 [R1+0x2180], R22 ;  /* 0x0021801601007387 */ /* 0x004fe20000100a00 */
[----:B---3--:R2:W-:Y:S03]  /*49180*/  STL.64 [R1+0x2178], R20 ;  /* 0x0021781401007387 */ /* 0x0085e60000100a00 */
[----:B--2---:R-:W2:Y:S01]  /*49190*/  LDL.LU R20, [R1+0x250] ;  /* 0x0002500001147983 */ /* 0x004ea20000300800 */
[----:B------:R-:W2:Y:S02]  /*491a0*/  LDL.LU R21, [R1+0x254] ;  /* 0x0002540001157983 */ /* 0x000ea40000300800 */
[----:B------:R-:W-:Y:S02]  /*491b0*/  STL.64 [R1+0xb0], R24 ;  /* 0x0000b01801007387 */ /* 0x000fe40000100a00 */
[----:B------:R-:W-:Y:S01]  /*491c0*/  STL.64 [R1+0xb8], R26 ;  /* 0x0000b81a01007387 */ /* 0x000fe20000100a00 */
[----:B-1----:R-:W-:Y:S01]  /*491d0*/  STL.64 [R1+0xa0], R16 ;  /* 0x0000a01001007387 */ /* 0x002fe20000100a00 */
[----:B------:R-:W-:Y:S02]  /*491e0*/  STL.64 [R1+0xa8], R18 ;  /* 0x0000a81201007387 */ /* 0x000fe40000100a00 */
[----:B0-----:R-:W-:Y:S02]  /*491f0*/  STL.64 [R1+0x90], R4 ;  /* 0x0000900401007387 */ /* 0x001fe40000100a00 */
[----:B------:R0:W-:Y:S02]  /*49200*/  STL.64 [R1+0x98], R6 ;  /* 0x0000980601007387 */ /* 0x0001e40000100a00 */
[----:B0-----:R-:W3:Y:S01]  /*49210*/  LDL.LU.64 R6, [R1+0x2198] ;  /* 0x0021980001067983 */ /* 0x001ee20000300a00 */
[----:B------:R-:W3:Y:S02]  /*49220*/  LDL.LU.64 R4, [R1+0x2190] ;  /* 0x0021900001047983 */ /* 0x000ee40000300a00 */
[C---:B---3--:R-:W-:Y:S11]  /*49230*/  HMMA.16816.F32 R12, R4.reuse, R8, R12 ;  /* 0x00000008040c723c */ /* 0x048ff6000000180c */
[----:B------:R-:W-:Y:S11]  /*49240*/  @!UPT UIADD3 URZ, URZ, URZ, URZ ;  /* 0x0000003f3f3ff290 */ /* 0x000ff6000fffe03f */
[----:B------:R-:W-:Y:S01]  /*49250*/  @!UPT UIADD3 URZ, URZ, URZ, URZ ;  /* 0x0000003f3f3ff290 */ /* 0x000fe2000fffe03f */
[----:B------:R0:W-:Y:S01]  /*49260*/  STL.64 [R1+0x130], R12 ;  /* 0x0001300c01007387 */ /* 0x0001e20000100a00 */
[----:B------:R-:W-:Y:S03]  /*49270*/  STL.64 [R1+0x138], R14 ;  /* 0x0001380e01007387 */ /* 0x000fe60000100a00 */
[----:B0-----:R-:W2:Y:S01]  /*49280*/  LDL.LU.64 R12, [R1+0x2188] ;  /* 0x00218800010c7983 */ /* 0x001ea20000300a00 */
[----:B------:R-:W-:Y:S02]  /*49290*/  IMAD.MOV.U32 R22, RZ, RZ, R3 ;  /* 0x000000ffff167224 */ /* 0x000fe400078e0003 */
[----:B----4-:R-:W-:Y:S02]  /*492a0*/  IMAD.MOV.U32 R23, RZ, RZ, R0 ;  /* 0x000000ffff177224 */ /* 0x010fe400078e0000 */
[----:B------:R-:W-:Y:S02]  /*492b0*/  IMAD.MOV.U32 R29, RZ, RZ, R9 ;  /* 0x000000ffff1d7224 */ /* 0x000fe400078e0009 */
[----:B------:R-:W0:Y:S03]  /*492c0*/  LDSM.16.M88.4 R8, [R2+0x1c180] ;  /* 0x01c180000208783b */ /* 0x000e260000000200 */
[----:B--2---:R-:W-:Y:S01]  /*492d0*/  HMMA.16816.F32 R20, R4, R12, R20 ;  /* 0x0000000c0414723c */ /* 0x004fe20000001814 */
[----:B------:R-:W-:-:S02]  /*492e0*/  IMAD.MOV.U32 R3, RZ, RZ, R12 ;  /* 0x000000ffff037224 */ /* 0x000fc400078e000c */
[----:B------:R-:W-:Y:S02]  /*492f0*/  IMAD.MOV.U32 R0, RZ, RZ, R13 ;  /* 0x000000ffff007224 */ /* 0x000fe400078e000d */
[----:B------:R-:W1:Y:S11]  /*49300*/  LDSM.16.M88.4 R12, [R2+0x1e180] ;  /* 0x01e18000020c783b */ /* 0x000e760000000200 */
[----:B------:R-:W-:Y:S07]  /*49310*/  @!UPT UIADD3 URZ, URZ, URZ, URZ ;  /* 0x0000003f3f3ff290 */ /* 0x000fee000fffe03f */
[----:B------:R-:W-:Y:S01]  /*49320*/  STL.64 [R1+0x120], R20 ;  /* 0x0001201401007387 */ /* 0x000fe20000100a00 */
[----:B------:R2:W-:Y:S03]  /*49330*/  STL.64 [R1+0x128], R22 ;  /* 0x0001281601007387 */ /* 0x0005e60000100a00 */
[----:B--2---:R-:W2:Y:S01]  /*49340*/  LDL.LU.64 R22, [R1+0x2180] ;  /* 0x0021800001167983 */ /* 0x004ea20000300a00 */
[----:B------:R-:W2:Y:S02]  /*49350*/  LDL.LU.64 R20, [R1+0x2178] ;  /* 0x0021780001147983 */ /* 0x000ea40000300a00 */
[----:B0-----:R0:W-:Y:S01]  /*49360*/  STL.64 [R1+0x88], R10 ;  /* 0x0000880a01007387 */ /* 0x0011e20000100a00 */
[----:B-1----:R1:W-:Y:S01]  /*49370*/  STL.64 [R1+0x70], R12 ;  /* 0x0000700c01007387 */ /* 0x0023e20000100a00 */
[----:B------:R2:W-:Y:S02]  /*49380*/  STL.64 [R1+0x78], R14 ;  /* 0x0000780e01007387 */ /* 0x0005e40000100a00 */
[----:B0-----:R-:W-:-:S02]  /*49390*/  IMAD.MOV.U32 R11, RZ, RZ, R12 ;  /* 0x000000ffff0b7224 */ /* 0x001fc400078e000c */
[----:B------:R-:W-:Y:S02]  /*493a0*/  IMAD.MOV.U32 R10, RZ, RZ, R13 ;  /* 0x000000ffff0a7224 */ /* 0x000fe400078e000d */
[----:B-1----:R-:W2:Y:S02]  /*493b0*/  LDL.LU.64 R12, [R1+0x2170] ;  /* 0x00217000010c7983 */ /* 0x002ea40000300a00 */
[C---:B--2---:R-:W-:Y:S02]  /*493c0*/  HMMA.16816.F32 R12, R4.reuse, R12, R20 ;  /* 0x0000000c040c723c */ /* 0x044fe40000001814 */
[----:B------:R-:W2:Y:S01]  /*493d0*/  LDL.LU.64 R22, [R1+0x2168] ;  /* 0x0021680001167983 */ /* 0x000ea20000300a00 */
[----:B------:R-:W2:Y:S11]  /*493e0*/  LDL.LU.64 R20, [R1+0x2160] ;  /* 0x0021600001147983 */ /* 0x000eb60000300a00 */
[----:B------:R-:W-:Y:S09]  /*493f0*/  @!UPT UIADD3 URZ, URZ, URZ, URZ ;  /* 0x0000003f3f3ff290 */ /* 0x000ff2000fffe03f */
[----:B------:R-:W-:Y:S01]  /*49400*/  STL.64 [R1+0x110], R12 ;  /* 0x0001100c01007387 */ /* 0x000fe20000100a00 */
[----:B------:R0:W-:Y:S03]  /*49410*/  STL.64 [R1+0x118], R14 ;  /* 0x0001180e01007387 */ /* 0x0001e60000100a00 */
[----:B0-----:R-:W3:Y:S01]  /*49420*/  LDL.LU.64 R14, [R1+0x2158] ;  /* 0x00215800010e7983 */ /* 0x001ee20000300a00 */
[----:B------:R-:W3:Y:S02]  /*49430*/  LDL.LU.64 R12, [R1+0x2150] ;  /* 0x00215000010c7983 */ /* 0x000ee40000300a00 */
[----:B------:R0:W-:Y:S01]  /*49440*/  STL.64 [R1+0x20f8], R24 ;  /* 0x0020f81801007387 */ /* 0x0001e20000100a00 */
[C---:B--2---:R-:W-:Y:S01]  /*49450*/  HMMA.16816.F32 R20, R4.reuse, R24, R20 ;  /* 0x000000180414723c */ /* 0x044fe20000001814 */
[----:B0-----:R-:W2:Y:S11]  /*49460*/  LDL.64 R24, [R1+0x90] ;  /* 0x0000900001187983 */ /* 0x001eb60000100a00 */
[----:B------:R-:W-:Y:S11]  /*49470*/  @!UPT UIADD3 URZ, URZ, URZ, URZ ;  /* 0x0000003f3f3ff290 */ /* 0x000ff6000fffe03f */
[----:B------:R-:W-:Y:S01]  /*49480*/  STL.64 [R1+0x100], R20 ;  /* 0x0001001401007387 */ /* 0x000fe20000100a00 */
[----:B------:R-:W-:Y:S02]  /*49490*/  STL.64 [R1+0x108], R22 ;  /* 0x0001081601007387 */ /* 0x000fe40000100a00 */
[----:B------:R-:W0:Y:S01]  /*494a0*/  LDSM.16.MT88.4 R20, [R28+0xc080] ;  /* 0x00c080001c14783b */ /* 0x000e220000004200 */
[C---:B---3--:R-:W-:Y:S01]  /*494b0*/  HMMA.16816.F32 R16, R4.reuse, R16, R12 ;  /* 0x000000100410723c */ /* 0x048fe2000000180c */
[----:B0-----:R-:W-:Y:S02]  /*494c0*/  STL.64 [R1+0x2138], R22 ;  /* 0x0021381601007387 */ /* 0x001fe40000100a00 */
[----:B------:R0:W-:Y:S02]  /*494d0*/  STL.64 [R1+0x2130], R20 ;  /* 0x0021301401007387 */ /* 0x0001e40000100a00 */
[----:B0-----:R-:W3:Y:S01]  /*494e0*/  LDL.LU R20, [R1+0x2b0] ;  /* 0x0002b00001147983 */ /* 0x001ee20000300800 */
[----:B------:R-:W3:Y:S02]  /*494f0*/  LDL.LU R21, [R1+0x2b4] ;  /* 0x0002b40001157983 */ /* 0x000ee40000300800 */
[----:B------:R-:W3:Y:S02]  /*49500*/  LDL.LU R22, [R1+0x2b8] ;  /* 0x0002b80001167983 */ /* 0x000ee40000300800 */
[----:B------:R-:W3:Y:S01]  /*49510*/  LDL.LU R23, [R1+0x2bc] ;  /* 0x0002bc0001177983 */ /* 0x000ee20000300800 */
[----:B------:R-:W4:Y:S11]  /*49520*/  LDL.LU R15, [R1+0x214c] ;  /* 0x00214c00010f7983 */ /* 0x000f360000300800 */
[----:B------:R-:W-:Y:S01]  /*49530*/  @!UPT UIADD3 URZ, URZ, URZ, URZ ;  /* 0x0000003f3f3ff290 */ /* 0x000fe2000fffe03f */
[----:B------:R-:W-:Y:S02]  /*49540*/  STL.64 [R1+0xe0], R16 ;  /* 0x0000e01001007387 */ /* 0x000fe40000100a00 */
[----:B------:R-:W-:Y:S02]  /*49550*/  STL.64 [R1+0xe8], R18 ;  /* 0x0000e81201007387 */ /* 0x000fe40000100a00 */
[----:B--2---:R-:W-:Y:S01]  /*49560*/  IMAD.MOV.U32 R2, RZ, RZ, R25 ;  /* 0x000000ffff027224 */ /* 0x004fe200078e0019 */
[----:B----4-:R-:W0:Y:S01]  /*49570*/  LDSM.16.MT88.4 R16, [R15+0xc000] ;  /* 0x00c000000f10783b */ /* 0x010e220000004200 */
[C---:B---3--:R-:W-:Y:S01]  /*49580*/  HMMA.16816.F32 R20, R4.reuse, R24, R20 ;  /* 0x000000180414723c */ /* 0x048fe20000001814 */
[----:B------:R-:W1:Y:S02]  /*49590*/  LDSM.16.MT88.4 R12, [R15+0xc080] ;  /* 0x00c080000f0c783b */ /* 0x000e640000004200 */
[----:B0-----:R-:W-:Y:S02]  /*495a0*/  STL.64 [R1+0x20b8], R18 ;  /* 0x0020b81201007387 */ /* 0x001fe40000100a00 */
[----:B------:R0:W-:Y:S02]  /*495b0*/  STL.64 [R1+0x20b0], R16 ;  /* 0x0020b01001007387 */ /* 0x0001e40000100a00 */
[----:B0-----:R-:W2:Y:S01]  /*495c0*/  LDL.LU R16, [R1+0x2d0] ;  /* 0x0002d00001107983 */ /* 0x001ea20000300800 */
[----:B------:R-:W2:Y:S02]  /*495d0*/  LDL.LU R17, [R1+0x2d4] ;  /* 0x0002d40001117983 */ /* 0x000ea40000300800 */
[----:B------:R-:W2:Y:S02]  /*495e0*/  LDL.LU R18, [R1+0x2d8] ;  /* 0x0002d80001127983 */ /* 0x000ea40000300800 */
[----:B------:R-:W2:Y:S11]  /*495f0*/  LDL.LU R19, [R1+0x2dc] ;  /* 0x0002dc0001137983 */ /* 0x000eb60000300800 */
[----:B------:R-:W-:Y:S01]  /*49600*/  STL.64 [R1+0x60], R20 ;  /* 0x0000601401007387 */ /* 0x000fe20000100a00 */
[----:B------:R-:W-:Y:S02]  /*49610*/  STL.64 [R1+0x68], R22 ;  /* 0x0000681601007387 */ /* 0x000fe40000100a00 */
        /* <DEDUP_REMOVED lines=8> */
[----:B------:R-:W4:Y:S02]  /*496a0*/  LDL.LU R26, [R1+0x338] ;  /* 0x00033800011a7983 */ /* 0x000f240000300800 */
[----:B------:R-:W4:Y:S01]  /*496b0*/  LDL.LU R27, [R1+0x33c] ;  /* 0x00033c00011b7983 */ /* 0x000f220000300800 */
[----:B--2---:R-:W-:Y:S01]  /*496c0*/  HMMA.16816.F32 R16, R4, R8, R16 ;  /* 0x000000080410723c */ /* 0x004fe20000001810 */
[----:B----4-:R-:W-:Y:S01]  /*496d0*/  STL.64 [R1+0x2120], R26 ;  /* 0x0021201a01007387 */ /* 0x010fe20000100a00 */
[----:B---3--:R0:W-:Y:S03]  /*496e0*/  STL.64 [R1+0x2118], R24 ;  /* 0x0021181801007387 */ /* 0x0081e60000100a00 */
[----:B0-----:R-:W2:Y:S01]  /*496f0*/  LDL R24, [R1+0xf0] ;  /* 0x0000f00001187983 */ /* 0x001ea20000100800 */
[----:B------:R-:W-:-:S02]  /*49700*/  IMAD.MOV.U32 R25, RZ, RZ, R29 ;  /* 0x000000ffff197224 */ /* 0x000fc400078e001d */
[----:B------:R-:W3:Y:S02]  /*49710*/  LDL.LU R29, [R1+0x2148] ;  /* 0x00214800011d7983 */ /* 0x000ee40000300800 */
[----:B------:R-:W-:Y:S02]  /*49720*/  IMAD.MOV.U32 R20, RZ, RZ, R11 ;  /* 0x000000ffff147224 */ /* 0x000fe400078e000b */
[----:B------:R-:W-:Y:S01]  /*49730*/  IMAD.MOV.U32 R21, RZ, RZ, R10 ;  /* 0x000000ffff157224 */ /* 0x000fe200078e000a */
[----:B--2---:R0:W-:Y:S04]  /*49740*/  STL.64 [R1+0x2140], R24 ;  /* 0x0021401801007387 */ /* 0x0041e80000100a00 */
[----:B0-----:R-:W2:Y:S01]  /*49750*/  LDL.LU R24, [R1+0x2c0] ;  /* 0x0002c00001187983 */ /* 0x001ea20000300800 */
[----:B------:R-:W2:Y:S02]  /*49760*/  LDL.LU R25, [R1+0x2c4] ;  /* 0x0002c40001197983 */ /* 0x000ea40000300800 */
[----:B------:R-:W2:Y:S02]  /*49770*/  LDL.LU R26, [R1+0x2c8] ;  /* 0x0002c800011a7983 */ /* 0x000ea40000300800 */
[----:B------:R-:W2:Y:S01]  /*49780*/  LDL.LU R27, [R1+0x2cc] ;  /* 0x0002cc00011b7983 */ /* 0x000ea20000300800 */
[----:B-1----:R-:W-:Y:S01]  /*49790*/  STL.64 [R1+0x2030], R14 ;  /* 0x0020300e01007387 */ /* 0x002fe20000100a00 */
[----:B------:R0:W-:Y:S02]  /*497a0*/  STL.64 [R1+0x2028], R12 ;  /* 0x0020280c01007387 */ /* 0x0001e40000100a00 */
[----:B------:R-:W-:Y:S02]  /*497b0*/  STL.64 [R1+0x50], R16 ;  /* 0x0000501001007387 */ /* 0x000fe40000100a00 */
[----:B------:R-:W-:Y:S02]  /*497c0*/  STL.64 [R1+0x58], R18 ;  /* 0x0000581201007387 */ /* 0x000fe40000100a00 */
[----:B0-----:R-:W-:-:S02]  /*497d0*/  IMAD.MOV.U32 R13, RZ, RZ, R8 ;  /* 0x000000ffff0d7224 */ /* 0x001fc400078e0008 */
[----:B------:R-:W-:Y:S02]  /*497e0*/  IMAD.MOV.U32 R12, RZ, RZ, R9 ;  /* 0x000000ffff0c7224 */ /* 0x000fe400078e0009 */
[----:B------:R-:W0:Y:S04]  /*497f0*/  LDSM.16.MT88.4 R8, [R28+0xd000] ;  /* 0x00d000001c08783b */ /* 0x000e280000004200 */
[----:B------:R1:W-:Y:S04]  /*49800*/  STL.64 [R1+0x2100], R12 ;  /* 0x0021000c01007387 */ /* 0x0003e80000100a00 */
[----:B-1----:R-:W4:Y:S01]  /*49810*/  LDL.LU.64 R12, [R1+0xc0] ;  /* 0x0000c000010c7983 */ /* 0x002f220000300a00 */
[----:B--2---:R-:W-:Y:S03]  /*49820*/  HMMA.16816.F32 R4, R4, R20, R24 ;  /* 0x000000140404723c */ /* 0x004fe60000001818 */
[----:B----4-:R1:W-:Y:S04]  /*49830*/  STL.64 [R1+0x2128], R12 ;  /* 0x0021280c01007387 */ /* 0x0103e80000100a00 */
[----:B-1----:R-:W2:Y:S01]  /*49840*/  LDL.LU R12, [R1+0x340] ;  /* 0x00034000010c7983 */ /* 0x002ea20000300800 */
[----:B------:R-:W2:Y:S02]  /*49850*/  LDL.LU R13, [R1+0x344] ;  /* 0x00034400010d7983 */ /* 0x000ea40000300800 */
[----:B------:R-:W2:Y:S02]  /*49860*/  LDL.LU R14, [R1+0x348] ;  /* 0x00034800010e7983 */ /* 0x000ea40000300800 */
[----:B------:R-:W2:Y:S01]  /*49870*/  LDL.LU R15, [R1+0x34c] ;  /* 0x00034c00010f7983 */ /* 0x000ea20000300800 */
[----:B------:R-:W4:Y:S01]  /*49880*/  LDL.LU R16, [R1+0x310] ;  /* 0x0003100001107983 */ /* 0x000f220000300800 */
[----:B------:R-:W4:Y:S02]  /*49890*/  LDL.LU R17, [R1+0x314] ;  /* 0x0003140001117983 */ /* 0x000f240000300800 */
[----:B------:R-:W4:Y:S02]  /*498a0*/  LDL.LU R18, [R1+0x318] ;  /* 0x0003180001127983 */ /* 0x000f240000300800 */
[----:B0-----:R-:W-:Y:S01]  /*498b0*/  STL [R1+0x1f84], R10 ;  /* 0x001f840a01007387 */ /* 0x001fe20000100800 */
[----:B------:R-:W-:Y:S01]  /*498c0*/  STL [R1+0x1f80], R11 ;  /* 0x001f800b01007387 */ /* 0x000fe20000100800 */
[----:B------:R-:W2:Y:S02]  /*498d0*/  LDL.LU.64 R24, [R1+0x2140] ;  /* 0x0021400001187983 */ /* 0x000ea40000300a00 */
[----:B------:R-:W2:Y:S02]  /*498e0*/  LDL.LU.64 R22, [R1+0x2138] ;  /* 0x0021380001167983 */ /* 0x000ea40000300a00 */
[----:B------:R-:W2:Y:S01]  /*498f0*/  LDL.LU.64 R20, [R1+0x2130] ;  /* 0x0021300001147983 */ /* 0x000ea20000300a00 */
[----:B------:R-:W-:Y:S01]  /*49900*/  STL.64 [R1+0x30], R4 ;  /* 0x0000300401007387 */ /* 0x000fe20000100a00 */
[----:B------:R-:W-:Y:S02]  /*49910*/  STL.64 [R1+0x38], R6 ;  /* 0x0000380601007387 */ /* 0x000fe40000100a00 */
[----:B------:R-:W0:Y:S02]  /*49920*/  LDSM.16.MT88.4 R4, [R28+0xd080] ;  /* 0x00d080001c04783b */ /* 0x000e240000004200 */
[----:B0-----:R-:W-:Y:S02]  /*49930*/  STL.64 [R1+0x1f18], R6 ;  /* 0x001f180601007387 */ /* 0x001fe40000100a00 */
[----:B------:R0:W-:Y:S02]  /*49940*/  STL.64 [R1+0x1f10], R4 ;  /* 0x001f100401007387 */ /* 0x0001e40000100a00 */
[----:B0-----:R-:W4:Y:S01]  /*49950*/  LDL.LU.64 R4, [R1+0x70] ;  /* 0x0000700001047983 */ /* 0x001f220000300a00 */
[----:B------:R-:W4:Y:S02]  /*49960*/  LDL.LU.64 R6, [R1+0x78] ;  /* 0x0000780001067983 */ /* 0x000f240000300a00 */
[----:B---3--:R-:W-:Y:S01]  /*49970*/  IMAD.MOV.U32 R19, RZ, RZ, R29 ;  /* 0x000000ffff137224 */ /* 0x008fe200078e001d */
[----:B--2---:R-:W-:Y:S11]  /*49980*/  HMMA.16816.F32 R24, R20, R24, R12 ;  /* 0x000000181418723c */ /* 0x004ff6000000180c */
[----:B------:R-:W-:Y:S11]  /*49990*/  @!UPT UIADD3 URZ, URZ, URZ, URZ ;  /* 0x0000003f3f3ff290 */ /* 0x000ff6000fffe03f */
[----:B------:R-:W-:Y:S02]  /*499a0*/  @!UPT UIADD3 URZ, URZ, URZ, URZ ;  /* 0x0000003f3f3ff290 */ /* 0x000fe4000fffe03f */
[----:B------:R-:W-:Y:S02]  /*499b0*/  IMAD.MOV.U32 R29, RZ, RZ, R24 ;  /* 0x000000ffff1d7224 */ /* 0x000fe400078e0018 */
[----:B------:R-:W-:Y:S01]  /*499c0*/  IMAD.MOV.U32 R28, RZ, RZ, R25 ;  /* 0x000000ffff1c7224 */ /* 0x000fe200078e0019 */
[----:B----4-:R-:W-:Y:S01]  /*499d0*/  STL [R1+0x203c], R6 ;  /* 0x00203c0601007387 */ /* 0x010fe20000100800 */
[----:B------:R-:W-:Y:S02]  /*499e0*/  STL [R1+0x2038], R7 ;  /* 0x0020380701007387 */ /* 0x000fe40000100800 */
[----:B------:R0:W-:Y:S02]  /*499f0*/  STL.64 [R1+0x20c0], R4 ;  /* 0x0020c00401007387 */ /* 0x0001e40000100a00 */
[----:B------:R-:W2:Y:S02]  /*49a00*/  LDL.LU.64 R12, [R1+0x2128] ;  /* 0x00212800010c7983 */ /* 0x000ea40000300a00 */
[----:B0-----:R-:W-:-:S02]  /*49a10*/  IMAD.MOV.U32 R4, RZ, RZ, R3 ;  /* 0x000000ffff047224 */ /* 0x001fc400078e0003 */
[----:B------:R-:W-:Y:S02]  /*49a20*/  IMAD.MOV.U32 R5, RZ, RZ, R0 ;  /* 0x000000ffff057224 */ /* 0x000fe400078e0000 */
[----:B------:R-:W-:Y:S02]  /*49a30*/  IMAD.MOV.U32 R3, RZ, RZ, R26 ;  /* 0x000000ffff037224 */ /* 0x000fe400078e001a */
[----:B------:R-:W-:Y:S02]  /*49a40*/  IMAD.MOV.U32 R0, RZ, RZ, R27 ;  /* 0x000000ffff007224 */ /* 0x000fe400078e001b */
[----:B------:R-:W3:Y:S01]  /*49a50*/  LDL.LU.64 R26, [R1+0x2120] ;  /* 0x00212000011a7983 */ /* 0x000ee20000300a00 */
[----:B------:R-:W3:Y:S02]  /*49a60*/  LDL.LU.64 R24, [R1+0x2118] ;  /* 0x0021180001187983 */ /* 0x000ee40000300a00 */
[----:B------:R-:W-:Y:S02]  /*49a70*/  STL [R1+0x1f7c], R28 ;  /* 0x001f7c1c01007387 */ /* 0x000fe40000100800 */
[----:B------:R-:W-:Y:S01]  /*49a80*/  STL [R1+0x1f78], R29 ;  /* 0x001f781d01007387 */ /* 0x000fe20000100800 */
[C---:B---3--:R-:W-:Y:S01]  /*49a90*/  HMMA.16816.F32 R4, R20.reuse, R4, R24 ;  /* 0x000000041404723c */ /* 0x048fe20000001818 */
[----:B------:R-:W3:Y:S01]  /*49aa0*/  LDL.LU.64 R26, [R1+0x2110] ;  /* 0x00211000011a7983 */ /* 0x000ee20000300a00 */
[----:B------:R-:W3:Y:S11]  /*49ab0*/  LDL.LU.64 R24, [R1+0x2108] ;  /* 0x0021080001187983 */ /* 0x000ef60000300a00 */
[----:B------:R-:W-:Y:S10]  /*49ac0*/  @!UPT UIADD3 URZ, URZ, URZ, URZ ;  /* 0x0000003f3f3ff290 */ /* 0x000ff4000fffe03f */
[----:B------:R2:W-:Y:S01]  /*49ad0*/  STL.64 [R1+0x10], R4 ;  /* 0x0000100401007387 */ /* 0x0005e20000100a00 */
[----:B------:R-:W-:Y:S02]  /*49ae0*/  STL.64 [R1+0x18], R6 ;  /* 0x0000180601007387 */ /* 0x000fe40000100a00 */
[----:B--2---:R-:W-:Y:S02]  /*49af0*/  IMAD.MOV.U32 R5, RZ, RZ, R12 ;  /* 0x000000ffff057224 */ /* 0x004fe400078e000c */
[----:B------:R-:W-:Y:S01]  /*49b00*/  IMAD.MOV.U32 R4, RZ, RZ, R13 ;  /* 0x000000ffff047224 */ /* 0x000fe200078e000d */
[----:B---3--:R-:W-:Y:S01]  /*49b10*/  HMMA.16816.F32 R24, R20, R12, R24 ;  /* 0x0000000c1418723c */ /* 0x008fe20000001818 */
[----:B------:R-:W2:Y:S11]  /*49b20*/  LDL.LU.64 R12, [R1+0x2100] ;  /* 0x00210000010c7983 */ /* 0x000eb60000300a00 */
[----:B------:R-:W-:Y:S11]  /*49b30*/  @!UPT UIADD3 URZ, URZ, URZ, URZ ;  /* 0x0000003f3f3ff290 */ /* 0x000ff6000fffe03f */
[----:B------:R-:W-:Y:S01]  /*49b40*/  @!UPT UIADD3 URZ, URZ, URZ, URZ ;  /* 0x0000003f3f3ff290 */ /* 0x000fe2000fffe03f */
[----:B------:R-:W-:Y:S02]  /*49b50*/  IMAD.MOV.U32 R10, RZ, RZ, R24 ;  /* 0x000000ffff0a7224 */ /* 0x000fe400078e0018 */
[----:B------:R-:W-:Y:S02]  /*49b60*/  IMAD.MOV.U32 R11, RZ, RZ, R25 ;  /* 0x000000ffff0b7224 */ /* 0x000fe400078e0019 */
[----:B------:R-:W3:Y:S03]  /*49b70*/  LDL.LU.64 R24, [R1+0x20f8] ;  /* 0x0020f80001187983 */ /* 0x000ee60000300a00 */
[----:B------:R-:W-:Y:S02]  /*49b80*/  STL.64 [R1+0x1f90], R10 ;  /* 0x001f900a01007387 */ /* 0x000fe40000100a00 */
[----:B------:R2:W-:Y:S02]  /*49b90*/  STL.64 [R1+0x1f88], R8 ;  /* 0x001f880801007387 */ /* 0x0005e40000100a00 */
[----:B--2---:R-:W-:-:S02]  /*49ba0*/  IMAD.MOV.U32 R8, RZ, RZ, R13 ;  /* 0x000000ffff087224 */ /* 0x004fc400078e000d */
[----:B------:R-:W-:-:S05]  /*49bb0*/  IMAD.MOV.U32 R9, RZ, RZ, R12 ;  /* 0x000000ffff097224 */ /* 0x000fca00078e000c */
[----:B------:R-:W-:Y:S01]  /*49bc0*/  STL.64 [R1+0x20c8], R8 ;  /* 0x0020c80801007387 */ /* 0x000fe20000100a00 */
[----:B------:R-:W2:Y:S02]  /*49bd0*/  LDL.LU R12, [R1+0x1f0] ;  /* 0x0001f000010c7983 */ /* 0x000ea40000300800 */
[----:B------:R-:W2:Y:S02]  /*49be0*/  LDL.LU R13, [R1+0x1f4] ;  /* 0x0001f400010d7983 */ /* 0x000ea40000300800 */
[----:B------:R-:W4:Y:S01]  /*49bf0*/  LDL.LU R14, [R1+0x1f8] ;  /* 0x0001f800010e7983 */ /* 0x000f220000300800 */
[----:B------:R-:W4:Y:S01]  /*49c00*/  LDL.LU R15, [R1+0x1fc] ;  /* 0x0001fc00010f7983 */ /* 0x000f220000300800 */
[----:B------:R-:W-:Y:S02]  /*49c10*/  IMAD.MOV.U32 R28, RZ, RZ, R26 ;  /* 0x000000ffff1c7224 */ /* 0x000fe400078e001a */
[----:B------:R-:W-:Y:S01]  /*49c20*/  IMAD.MOV.U32 R29, RZ, RZ, R27 ;  /* 0x000000ffff1d7224 */ /* 0x000fe200078e001b */
[----:B----4-:R-:W-:Y:S01]  /*49c30*/  STL.64 [R1+0x2048], R14 ;  /* 0x0020480e01007387 */ /* 0x010fe20000100a00 */
[----:B--2---:R0:W-:Y:S03]  /*49c40*/  STL.64 [R1+0x2040], R12 ;  /* 0x0020400c01007387 */ /* 0x0041e60000100a00 */
[----:B0-----:R-:W2:Y:S01]  /*49c50*/  LDL.LU R12, [R1+0x200] ;  /* 0x00020000010c7983 */ /* 0x001ea20000300800 */
[----:B------:R-:W2:Y:S02]  /*49c60*/  LDL.LU R13, [R1+0x204] ;  /* 0x00020400010d7983 */ /* 0x000ea40000300800 */
[----:B------:R-:W4:Y:S02]  /*49c70*/  LDL.LU R14, [R1+0x208] ;  /* 0x00020800010e7983 */ /* 0x000f240000300800 */
[----:B------:R-:W4:Y:S01]  /*49c80*/  LDL.LU R15, [R1+0x20c] ;  /* 0x00020c00010f7983 */ /* 0x000f220000300800 */
[----:B---3--:R-:W-:Y:S01]  /*49c90*/  HMMA.16816.F32 R24, R20, R24, R16 ;  /* 0x000000181418723c */ /* 0x008fe20000001810 */
[----:B----4-:R-:W-:Y:S01]  /*49ca0*/  STL.64 [R1+0x2058], R14 ;  /* 0x0020580e01007387 */ /* 0x010fe20000100a00 */
[----:B--2---:R0:W-:Y:S03]  /*49cb0*/  STL.64 [R1+0x2050], R12 ;  /* 0x0020500c01007387 */ /* 0x0041e60000100a00 */
[----:B0-----:R-:W2:Y:S11]  /*49cc0*/  LDL.LU.64 R12, [R1+0xa0] ;  /* 0x0000a000010c7983 */ /* 0x001eb60000300a00 */
[----:B------:R-:W-:Y:S07]  /*49cd0*/  @!UPT UIADD3 URZ, URZ, URZ, URZ ;  /* 0x0000003f3f3ff290 */ /* 0x000fee000fffe03f */
[----:B------:R0:W-:Y:S02]  /*49ce0*/  STL.64 [R1+0x1ed0], R26 ;  /* 0x001ed01a01007387 */ /* 0x0001e40000100a00 */
[----:B------:R1:W-:Y:S01]  /*49cf0*/  STL.64 [R1+0x1ec8], R24 ;  /* 0x001ec81801007387 */ /* 0x0003e20000100a00 */
[----:B0-----:R-:W3:Y:S04]  /*49d00*/  LDL R26, [R1+0xc8] ;  /* 0x0000c800011a7983 */ /* 0x001ee80000100800 */
[----:B------:R-:W3:Y:S01]  /*49d10*/  LDL R27, [R1+0xcc] ;  /* 0x0000cc00011b7983 */ /* 0x000ee20000100800 */
[----:B------:R-:W4:Y:S02]  /*49d20*/  LDL.LU R16, [R1+0x2a0] ;  /* 0x0002a00001107983 */ /* 0x000f240000300800 */
[----:B------:R-:W4:Y:S02]  /*49d30*/  LDL.LU R17, [R1+0x2a4] ;  /* 0x0002a40001117983 */ /* 0x000f240000300800 */
[----:B------:R-:W2:Y:S01]  /*49d40*/  LDL.LU R18, [R1+0x2a8] ;  /* 0x0002a80001127983 */ /* 0x000ea20000300800 */
[----:B------:R-:W2:Y:S01]  /*49d50*/  LDL.LU R19, [R1+0x2ac] ;  /* 0x0002ac0001137983 */ /* 0x000ea20000300800 */
[----:B------:R-:W-:-:S03]  /*49d60*/  IMAD.MOV.U32 R9, RZ, RZ, R2 ;  /* 0x000000ffff097224 */ /* 0x000fc600078e0002 */
[----:B--2---:R-:W-:Y:S01]  /*49d70*/  STL.64 [R1+0x20d8], R18 ;  /* 0x0020d81201007387 */ /* 0x004fe20000100a00 */
[----:B----4-:R-:W-:Y:S02]  /*49d80*/  STL.64 [R1+0x20d0], R16 ;  /* 0x0020d01001007387 */ /* 0x010fe40000100a00 */
[----:B------:R-:W2:Y:S02]  /*49d90*/  LDL R8, [R1+0x90] ;  /* 0x0000900001087983 */ /* 0x000ea40000100800 */
[----:B------:R-:W4:Y:S02]  /*49da0*/  LDL.LU R2, [R1+0x20f0] ;  /* 0x0020f00001027983 */ /* 0x000f240000300800 */
[----:B-1----:R-:W-:Y:S02]  /*49db0*/  IMAD.MOV.U32 R25, RZ, RZ, R4 ;  /* 0x000000ffff197224 */ /* 0x002fe400078e0004 */
[----:B------:R-:W-:Y:S01]  /*49dc0*/  IMAD.MOV.U32 R24, RZ, RZ, R5 ;  /* 0x000000ffff187224 */ /* 0x000fe200078e0005 */
[----:B--2---:R0:W-:Y:S04]  /*49dd0*/  STL.64 [R1+0x20e8], R8 ;  /* 0x0020e80801007387 */ /* 0x0041e80000100a00 */
[----:B0-----:R-:W2:Y:S01]  /*49de0*/  LDL.LU R8, [R1+0x300] ;  /* 0x0003000001087983 */ /* 0x001ea20000300800 */
[----:B------:R-:W2:Y:S02]  /*49df0*/  LDL.LU R9, [R1+0x304] ;  /* 0x0003040001097983 */ /* 0x000ea40000300800 */
[----:B------:R-:W2:Y:S02]  /*49e00*/  LDL.LU R10, [R1+0x308] ;  /* 0x00030800010a7983 */ /* 0x000ea40000300800 */
[----:B------:R-:W2:Y:S01]  /*49e10*/  LDL.LU R11, [R1+0x30c] ;  /* 0x00030c00010b7983 */ /* 0x000ea20000300800 */
        /* <DEDUP_REMOVED lines=8> */
[----:B---3--:R-:W-:Y:S01]  /*49ea0*/  STL.64 [R1+0x2080], R26 ;  /* 0x0020801a01007387 */ /* 0x008fe20000100a00 */
[----:B------:R0:W-:Y:S03]  /*49eb0*/  STL.64 [R1+0x2078], R24 ;  /* 0x0020781801007387 */ /* 0x0001e60000100a00 */
[----:B0-----:R-:W3:Y:S01]  /*49ec0*/  LDL.LU.64 R24, [R1+0xd0] ;  /* 0x0000d00001187983 */ /* 0x001ee20000300a00 */
[----:B--2---:R-:W-:Y:S03]  /*49ed0*/  HMMA.16816.F32 R8, R20, R12, R8 ;  /* 0x0000000c1408723c */ /* 0x004fe60000001808 */
[----:B---3--:R0:W-:Y:S04]  /*49ee0*/  STL.64 [R1+0x2098], R24 ;  /* 0x0020981801007387 */ /* 0x0081e80000100a00 */
[----:B0-----:R-:W2:Y:S01]  /*49ef0*/  LDL.LU R24, [R1+0x280] ;  /* 0x0002800001187983 */ /* 0x001ea20000300800 */
[----:B------:R-:W2:Y:S02]  /*49f00*/  LDL.LU R25, [R1+0x284] ;  /* 0x0002840001197983 */ /* 0x000ea40000300800 */
[----:B------:R-:W2:Y:S02]  /*49f10*/  LDL.LU R26, [R1+0x288] ;  /* 0x00028800011a7983 */ /* 0x000ea40000300800 */
[----:B------:R-:W2:Y:S11]  /*49f20*/  LDL.LU R27, [R1+0x28c] ;  /* 0x00028c00011b7983 */ /* 0x000eb60000300800 */
[----:B------:R0:W-:Y:S01]  /*49f30*/  STL.64 [R1+0x40], R8 ;  /* 0x0000400801007387 */ /* 0x0001e20000100a00 */
[----:B------:R-:W-:Y:S03]  /*49f40*/  STL.64 [R1+0x48], R10 ;  /* 0x0000480a01007387 */ /* 0x000fe60000100a00 */
[----:B0-----:R-:W3:Y:S01]  /*49f50*/  LDL.LU.64 R8, [R1+0x20e8] ;  /* 0x0020e80001087983 */ /* 0x001ee20000300a00 */
[----:B------:R0:W-:Y:S03]  /*49f60*/  STL.64 [R1+0x2060], R12 ;  /* 0x0020600c01007387 */ /* 0x0001e60000100a00 */
[----:B0-----:R-:W2:Y:S01]  /*49f70*/  LDL.LU R12, [R1+0x220] ;  /* 0x00022000010c7983 */ /* 0x001ea20000300800 */
[----:B------:R-:W2:Y:S02]  /*49f80*/  LDL.LU R13, [R1+0x224] ;  /* 0x00022400010d7983 */ /* 0x000ea40000300800 */
[----:B------:R-:W2:Y:S02]  /*49f90*/  LDL.LU R14, [R1+0x228] ;  /* 0x00022800010e7983 */ /* 0x000ea40000300800 */
[----:B----4-:R-:W-:-:S02]  /*49fa0*/  IMAD.MOV.U32 R15, RZ, RZ, R2 ;  /* 0x000000ffff0f7224 */ /* 0x010fc400078e0002 */
[----:B------:R-:W4:Y:S04]  /*49fb0*/  LDL.LU R2, [R1+0x20e0] ;  /* 0x0020e00001027983 */ /* 0x000f280000300800 */
[----:B--2---:R-:W-:Y:S01]  /*49fc0*/  STL.64 [R1+0x2070], R14 ;  /* 0x0020700e01007387 */ /* 0x004fe20000100a00 */
[----:B------:R0:W-:Y:S03]  /*49fd0*/  STL.64 [R1+0x2068], R12 ;  /* 0x0020680c01007387 */ /* 0x0001e60000100a00 */
[----:B0-----:R-:W2:Y:S01]  /*49fe0*/  LDL.LU R12, [R1+0x230] ;  /* 0x00023000010c7983 */ /* 0x001ea20000300800 */
[----:B------:R-:W2:Y:S02]  /*49ff0*/  LDL.LU R13, [R1+0x234] ;  /* 0x00023400010d7983 */ /* 0x000ea40000300800 */
[----:B------:R-:W2:Y:S02]  /*4a000*/  LDL.LU R14, [R1+0x238] ;  /* 0x00023800010e7983 */ /* 0x000ea40000300800 */
[----:B------:R-:W2:Y:S01]  /*4a010*/  LDL.LU R15, [R1+0x23c] ;  /* 0x00023c00010f7983 */ /* 0x000ea20000300800 */
[----:B---3--:R-:W-:Y:S01]  /*4a020*/  HMMA.16816.F32 R8, R20, R8, R16 ;  /* 0x000000081408723c */ /* 0x008fe20000001810 */
[----:B--2---:R-:W-:Y:S01]  /*4a030*/  STL.64 [R1+0x2090], R14 ;  /* 0x0020900e01007387 */ /* 0x004fe20000100a00 */
[----:B------:R0:W-:Y:S03]  /*4a040*/  STL.64 [R1+0x2088], R12 ;  /* 0x0020880c01007387 */ /* 0x0001e60000100a00 */
[----:B0-----:R-:W2:Y:S01]  /*4a050*/  LDL.LU R12, [R1+0x240] ;  /* 0x00024000010c7983 */ /* 0x001ea20000300800 */
[----:B------:R-:W2:Y:S02]  /*4a060*/  LDL.LU R13, [R1+0x244] ;  /* 0x00024400010d7983 */ /* 0x000ea40000300800 */
[----:B------:R-:W3:Y:S02]  /*4a070*/  LDL.LU R14, [R1+0x248] ;  /* 0x00024800010e7983 */ /* 0x000ee40000300800 */
[----:B----4-:R-:W-:-:S05]  /*4a080*/  IMAD.MOV.U32 R15, RZ, RZ, R2 ;  /* 0x000000ffff0f7224 */ /* 0x010fca00078e0002 */
[----:B---3--:R-:W-:Y:S01]  /*4a090*/  STL.64 [R1+0x20a8], R14 ;  /* 0x0020a80e01007387 */ /* 0x008fe20000100a00 */
[----:B--2---:R0:W-:Y:S03]  /*4a0a0*/  STL.64 [R1+0x20a0], R12 ;  /* 0x0020a00c01007387 */ /* 0x0041e60000100a00 */
[----:B0-----:R-:W2:Y:S01]  /*4a0b0*/  LDL.LU.64 R12, [R1+0xf0] ;  /* 0x0000f000010c7983 */ /* 0x001ea20000300a00 */
[----:B------:R-:W3:Y:S02]  /*4a0c0*/  LDL.LU.64 R18, [R1+0x20d8] ;  /* 0x0020d80001127983 */ /* 0x000ee40000300a00 */
[----:B------:R-:W3:Y:S02]  /*4a0d0*/  LDL.LU.64 R16, [R1+0x20d0] ;  /* 0x0020d00001107983 */ /* 0x000ee40000300a00 */
[----:B------:R0:W-:Y:S01]  /*4a0e0*/  STL.64 [R1+0x1a0], R8 ;  /* 0x0001a00801007387 */ /* 0x0001e20000100a00 */
[----:B------:R-:W-:Y:S04]  /*4a0f0*/  STL.64 [R1+0x1a8], R10 ;  /* 0x0001a80a01007387 */ /* 0x000fe80000100a00 */
[----:B0-----:R-:W4:Y:S02]  /*4a100*/  LDL.LU.64 R8, [R1+0x20c8] ;  /* 0x0020c80001087983 */ /* 0x001f240000300a00 */
[C---:B----4-:R-:W-:Y:S11]  /*4a110*/  HMMA.16816.F32 R4, R20.reuse, R8, R4 ;  /* 0x000000081404723c */ /* 0x050ff60000001804 */
[----:B------:R-:W-:Y:S11]  /*4a120*/  @!UPT UIADD3 URZ, URZ, URZ, URZ ;  /* 0x0000003f3f3ff290 */ /* 0x000ff6000fffe03f */
[----:B------:R-:W-:Y:S01]  /*4a130*/  @!UPT UIADD3 URZ, URZ, URZ, URZ ;  /* 0x0000003f3f3ff290 */ /* 0x000fe2000fffe03f */
[----:B------:R0:W-:Y:S01]  /*4a140*/  STL.64 [R1+0x2e0], R4 ;  /* 0x0002e00401007387 */ /* 0x0001e20000100a00 */
[----:B------:R-:W-:Y:S03]  /*4a150*/  STL.64 [R1+0x2e8], R6 ;  /* 0x0002e80601007387 */ /* 0x000fe60000100a00 */
[----:B0-----:R-:W3:Y:S02]  /*4a160*/  LDL.LU.64 R4, [R1+0x20c0] ;  /* 0x0020c00001047983 */ /* 0x001ee40000300a00 */
[----:B---3--:R-:W-:Y:S02]  /*4a170*/  HMMA.16816.F32 R20, R20, R4, R16 ;  /* 0x000000041414723c */ /* 0x008fe40000001810 */
[----:B------:R-:W3:Y:S01]  /*4a180*/  LDL.LU.64 R18, [R1+0x20b8] ;  /* 0x0020b80001127983 */ /* 0x000ee20000300a00 */
[----:B------:R-:W3:Y:S02]  /*4a190*/  LDL.LU.64 R16, [R1+0x20b0] ;  /* 0x0020b00001107983 */ /* 0x000ee40000300a00 */
[----:B--2---:R-:W-:-:S02]  /*4a1a0*/  IMAD.MOV.U32 R11, RZ, RZ, R12 ;  /* 0x000000ffff0b7224 */ /* 0x004fc400078e000c */
[----:B------:R-:W-:Y:S11]  /*4a1b0*/  IMAD.MOV.U32 R10, RZ, RZ, R13 ;  /* 0x000000ffff0a7224 */ /* 0x000ff600078e000d */
[----:B------:R-:W-:Y:S05]  /*4a1c0*/  @!UPT UIADD3 URZ, URZ, URZ, URZ ;  /* 0x0000003f3f3ff290 */ /* 0x000fea000fffe03f */
[----:B------:R0:W-:Y:S01]  /*4a1d0*/  STL.64 [R1+0x2d0], R20 ;  /* 0x0002d01401007387 */ /* 0x0001e20000100a00 */
[----:B------:R1:W-:Y:S03]  /*4a1e0*/  STL.64 [R1+0x2d8], R22 ;  /* 0x0002d81601007387 */ /* 0x0003e60000100a00 */
[----:B0-----:R-:W2:Y:S01]  /*4a1f0*/  LDL.LU.64 R20, [R1+0xb0] ;  /* 0x0000b00001147983 */ /* 0x001ea20000300a00 */
[----:B-1----:R-:W4:Y:S02]  /*4a200*/  LDL.LU.64 R22, [R1+0xb8] ;  /* 0x0000b80001167983 */ /* 0x002f240000300a00 */
[----:B------:R-:W2:Y:S01]  /*4a210*/  LDL.LU.64 R14, [R1+0x20a8] ;  /* 0x0020a800010e7983 */ /* 0x000ea20000300a00 */
[----:B---3--:R-:W-:Y:S01]  /*4a220*/  HMMA.16816.F32 R24, R16, R12, R24 ;  /* 0x0000000c1018723c */ /* 0x008fe20000001818 */
[----:B------:R-:W2:Y:S11]  /*4a230*/  LDL.LU.64 R12, [R1+0x20a0] ;  /* 0x0020a000010c7983 */ /* 0x000eb60000300a00 */
[----:B------:R-:W-:Y:S11]  /*4a240*/  @!UPT UIADD3 URZ, URZ, URZ, URZ ;  /* 0x0000003f3f3ff290 */ /* 0x000ff6000fffe03f */
[----:B------:R0:W-:Y:S01]  /*4a250*/  STL.64 [R1+0x340], R24 ;  /* 0x0003401801007387 */ /* 0x0001e20000100a00 */
[----:B------:R-:W-:Y:S03]  /*4a260*/  STL [R1+0x348], R26 ;  /* 0x0003481a01007387 */ /* 0x000fe60000100800 */
[----:B0-----:R-:W2:Y:S01]  /*4a270*/  LDL.LU.64 R24, [R1+0x2098] ;  /* 0x0020980001187983 */ /* 0x001ea20000300a00 */
[----:B------:R-:W-:-:S05]  /*4a280*/  IMAD.MOV.U32 R2, RZ, RZ, R27 ;  /* 0x000000ffff027224 */ /* 0x000fca00078e001b */
[----:B------:R-:W-:Y:S01]  /*4a290*/  STL [R1+0x1eb8], R2 ;  /* 0x001eb80201007387 */ /* 0x000fe20000100800 */
        /* <DEDUP_REMOVED lines=8> */
[----:B------:R-:W3:Y:S02]  /*4a320*/  LDL.LU.64 R26, [R1+0x2080] ;  /* 0x00208000011a7983 */ /* 0x000ee40000300a00 */
        /* <DEDUP_REMOVED lines=9> */
[----:B---3--:R-:W-:Y:S02]  /*4a3c0*/  STL.64 [R1+0x1ff8], R26 ;  /* 0x001ff81a01007387 */ /* 0x008fe40000100a00 */
[----:B------:R0:W-:Y:S02]  /*4a3d0*/  STL.64 [R1+0x1ff0], R24 ;  /* 0x001ff01801007387 */ /* 0x0001e40000100a00 */
[----:B0-----:R-:W3:Y:S01]  /*4a3e0*/  LDL.LU.64 R24, [R1+0x90] ;  /* 0x0000900001187983 */ /* 0x001ee20000300a00 */
[----:B------:R-:W-:Y:S01]  /*4a3f0*/  STL [R1+0x1ebc], R2 ;  /* 0x001ebc0201007387 */ /* 0x000fe20000100800 */
[C---:B--2---:R-:W-:Y:S11]  /*4a400*/  HMMA.16816.F32 R12, R16.reuse, R20, R12 ;  /* 0x00000014100c723c */ /* 0x044ff6000000180c */
[----:B------:R-:W-:Y:S11]  /*4a410*/  @!UPT UIADD3 URZ, URZ, URZ, URZ ;  /* 0x0000003f3f3ff290 */ /* 0x000ff6000fffe03f */
[----:B------:R-:W-:Y:S01]  /*4a420*/  @!UPT UIADD3 URZ, URZ, URZ, URZ ;  /* 0x0000003f3f3ff290 */ /* 0x000fe2000fffe03f */
[----:B------:R0:W-:Y:S01]  /*4a430*/  STL.64 [R1+0x310], R12 ;  /* 0x0003100c01007387 */ /* 0x0001e20000100a00 */
[----:B------:R-:W-:Y:S03]  /*4a440*/  STL.64 [R1+0x318], R14 ;  /* 0x0003180e01007387 */ /* 0x000fe60000100a00 */
[----:B0-----:R-:W2:Y:S01]  /*4a450*/  LDL.LU.64 R12, [R1+0x2060] ;  /* 0x00206000010c7983 */ /* 0x001ea20000300a00 */
[----:B----4-:R-:W-:Y:S02]  /*4a460*/  STL.64 [R1+0x1fe8], R22 ;  /* 0x001fe81601007387 */ /* 0x010fe40000100a00 */
        /* <DEDUP_REMOVED lines=9> */
[----:B------:R-:W-:Y:S02]  /*4a500*/  STL.64 [R1+0x288], R22 ;  /* 0x0002881601007387 */ /* 0x000fe40000100a00 */
[----:B------:R-:W3:Y:S02]  /*4a510*/  LDL.LU.64 R14, [R1+0x2058] ;  /* 0x00205800010e7983 */ /* 0x000ee40000300a00 */
[----:B0-----:R-:W-:Y:S02]  /*4a520*/  IMAD.MOV.U32 R20, RZ, RZ, R12 ;  /* 0x000000ffff147224 */ /* 0x001fe400078e000c */
[----:B------:R-:W3:Y:S02]  /*4a530*/  LDL.LU.64 R12, [R1+0x2050] ;  /* 0x00205000010c7983 */ /* 0x000ee40000300a00 */
[C---:B---3--:R-:W-:Y:S11]  /*4a540*/  HMMA.16816.F32 R12, R16.reuse, R24, R12 ;  /* 0x00000018100c723c */ /* 0x048ff6000000180c */
[----:B------:R-:W-:Y:S11]  /*4a550*/  @!UPT UIADD3 URZ, URZ, URZ, URZ ;  /* 0x0000003f3f3ff290 */ /* 0x000ff6000fffe03f */
[----:B------:R-:W-:Y:S01]  /*4a560*/  @!UPT UIADD3 URZ, URZ, URZ, URZ ;  /* 0x0000003f3f3ff290 */ /* 0x000fe2000fffe03f */
[----:B------:R-:W-:Y:S01]  /*4a570*/  STL.64 [R1+0x300], R12 ;  /* 0x0003000c01007387 */ /* 0x000fe20000100a00 */
[----:B------:R0:W-:Y:S03]  /*4a580*/  STL.64 [R1+0x308], R14 ;  /* 0x0003080e01007387 */ /* 0x0001e60000100a00 */
[----:B0-----:R-:W2:Y:S01]  /*4a590*/  LDL.LU.64 R14, [R1+0x2048] ;  /* 0x00204800010e7983 */ /* 0x001ea20000300a00 */
[----:B------:R-:W2:Y:S02]  /*4a5a0*/  LDL.LU.64 R12, [R1+0x2040] ;  /* 0x00204000010c7983 */ /* 0x000ea40000300a00 */
[----:B------:R-:W-:Y:S02]  /*4a5b0*/  IMAD.MOV.U32 R22, RZ, RZ, R24 ;  /* 0x000000ffff167224 */ /* 0x000fe400078e0018 */
[----:B------:R-:W-:Y:S02]  /*4a5c0*/  IMAD.MOV.U32 R21, RZ, RZ, R25 ;  /* 0x000000ffff157224 */ /* 0x000fe400078e0019 */
[----:B--2---:R-:W-:Y:S01]  /*4a5d0*/  HMMA.16816.F32 R24, R16, R8, R12 ;  /* 0x000000081018723c */ /* 0x004fe2000000180c */
[----:B------:R-:W2:Y:S11]  /*4a5e0*/  LDL.LU R12, [R1+0x1e0] ;  /* 0x0001e000010c7983 */ /* 0x000eb60000300800 */
[----:B------:R-:W-:Y:S11]  /*4a5f0*/  @!UPT UIADD3 URZ, URZ, URZ, URZ ;  /* 0x0000003f3f3ff290 */ /* 0x000ff6000fffe03f */
[----:B------:R0:W-:Y:S01]  /*4a600*/  STL.64 [R1+0x2f0], R24 ;  /* 0x0002f01801007387 */ /* 0x0001e20000100a00 */
[----:B------:R-:W-:Y:S02]  /*4a610*/  STL.64 [R1+0x2f8], R26 ;  /* 0x0002f81a01007387 */ /* 0x000fe40000100a00 */
[----:B------:R-:W2:Y:S02]  /*4a620*/  LDL.LU R13, [R1+0x1e4] ;  /* 0x0001e400010d7983 */ /* 0x000ea40000300800 */
[----:B------:R-:W2:Y:S01]  /*4a630*/  LDL.LU R14, [R1+0x1e8] ;  /* 0x0001e800010e7983 */ /* 0x000ea20000300800 */
[----:B------:R-:W2:Y:S01]  /*4a640*/  LDL.LU R15, [R1+0x1ec] ;  /* 0x0001ec00010f7983 */ /* 0x000ea20000300800 */
[----:B------:R1:W-:Y:S02]  /*4a650*/  STL.64 [R1+0x1fa8], R8 ;  /* 0x001fa80801007387 */ /* 0x0003e40000100a00 */
[----:B0-----:R-:W-:Y:S02]  /*4a660*/  IMAD.MOV.U32 R24, RZ, RZ, R6 ;  /* 0x000000ffff187224 */ /* 0x001fe400078e0006 */
[----:B------:R-:W-:-:S02]  /*4a670*/  IMAD.MOV.U32 R25, RZ, RZ, R7 ;  /* 0x000000ffff197224 */ /* 0x000fc400078e0007 */
[----:B-1----:R-:W-:Y:S02]  /*4a680*/  IMAD.MOV.U32 R8, RZ, RZ, R22 ;  /* 0x000000ffff087224 */ /* 0x002fe400078e0016 */
[----:B------:R-:W-:-:S05]  /*4a690*/  IMAD.MOV.U32 R9, RZ, RZ, R21 ;  /* 0x000000ffff097224 */ /* 0x000fca00078e0015 */
[----:B------:R0:W-:Y:S01]  /*4a6a0*/  STL.64 [R1+0x1fc0], R8 ;  /* 0x001fc00801007387 */ /* 0x0001e20000100a00 */
[----:B------:R-:W3:Y:S02]  /*4a6b0*/  LDL.LU R6, [R1+0x203c] ;  /* 0x00203c0001067983 */ /* 0x000ee40000300800 */
[----:B------:R-:W3:Y:S02]  /*4a6c0*/  LDL.LU R7, [R1+0x2038] ;  /* 0x0020380001077983 */ /* 0x000ee40000300800 */
[----:B------:R-:W-:Y:S02]  /*4a6d0*/  STL.64 [R1+0x2010], R24 ;  /* 0x0020101801007387 */ /* 0x000fe40000100a00 */
[----:B0-----:R-:W-:Y:S02]  /*4a6e0*/  IMAD.MOV.U32 R8, RZ, RZ, R20 ;  /* 0x000000ffff087224 */ /* 0x001fe400078e0014 */
        /* <DEDUP_REMOVED lines=9> */
[----:B------:R-:W4:Y:S01]  /*4a780*/  LDL.LU R23, [R1+0x1cc] ;  /* 0x0001cc0001177983 */ /* 0x000f220000300800 */
[----:B------:R-:W-:Y:S01]  /*4a790*/  HMMA.16816.F32 R16, R16, R4, R12 ;  /* 0x000000041010723c */ /* 0x000fe2000000180c */
[----:B------:R-:W-:-:S02]  /*4a7a0*/  IMAD.MOV.U32 R9, RZ, RZ, R2 ;  /* 0x000000ffff097224 */ /* 0x000fc400078e0002 */
[----:B------:R-:W-:Y:S02]  /*4a7b0*/  IMAD.MOV.U32 R25, RZ, RZ, R10 ;  /* 0x000000ffff197224 */ /* 0x000fe400078e000a */
[----:B------:R-:W-:Y:S01]  /*4a7c0*/  IMAD.MOV.U32 R24, RZ, RZ, R11 ;  /* 0x000000ffff187224 */ /* 0x000fe200078e000b */
[----:B----4-:R-:W-:Y:S01]  /*4a7d0*/  STL.64 [R1+0x2020], R22 ;  /* 0x0020201601007387 */ /* 0x010fe20000100a00 */
[----:B--2---:R0:W-:Y:S03]  /*4a7e0*/  STL.64 [R1+0x2018], R20 ;  /* 0x0020181401007387 */ /* 0x0041e60000100a00 */
[----:B0-----:R-:W2:Y:S01]  /*4a7f0*/  LDL.LU R20, [R1+0x1d0] ;  /* 0x0001d00001147983 */ /* 0x001ea20000300800 */
[----:B------:R-:W2:Y:S02]  /*4a800*/  LDL.LU R21, [R1+0x1d4] ;  /* 0x0001d40001157983 */ /* 0x000ea40000300800 */
[----:B------:R-:W2:Y:S02]  /*4a810*/  LDL.LU R22, [R1+0x1d8] ;  /* 0x0001d80001167983 */ /* 0x000ea40000300800 */
[----:B------:R-:W2:Y:S01]  /*4a820*/  LDL.LU R23, [R1+0x1dc] ;  /* 0x0001dc0001177983 */ /* 0x000ea20000300800 */
[----:B------:R0:W-:Y:S04]  /*4a830*/  STL.64 [R1+0x1fd8], R8 ;  /* 0x001fd80801007387 */ /* 0x0001e80000100a00 */
[----:B0-----:R-:W4:Y:S01]  /*4a840*/  LDL.LU R8, [R1+0x190] ;  /* 0x0001900001087983 */ /* 0x001f220000300800 */
[----:B------:R-:W4:Y:S02]  /*4a850*/  LDL.LU R9, [R1+0x194] ;  /* 0x0001940001097983 */ /* 0x000f240000300800 */
[----:B------:R-:W4:Y:S02]  /*4a860*/  LDL.LU R10, [R1+0x198] ;  /* 0x00019800010a7983 */ /* 0x000f240000300800 */
[----:B------:R-:W4:Y:S01]  /*4a870*/  LDL.LU R11, [R1+0x19c] ;  /* 0x00019c00010b7983 */ /* 0x000f220000300800 */
[----:B------:R-:W2:Y:S01]  /*4a880*/  LDL.LU.64 R14, [R1+0x2030] ;  /* 0x00203000010e7983 */ /* 0x000ea20000300a00 */
[----:B------:R-:W2:Y:S02]  /*4a890*/  LDL.LU.64 R12, [R1+0x2028] ;  /* 0x00202800010c7983 */ /* 0x000ea40000300a00 */
[----:B---3--:R-:W-:Y:S02]  /*4a8a0*/  STL.64 [R1+0x1fa0], R6 ;  /* 0x001fa00601007387 */ /* 0x008fe40000100a00 */
[----:B------:R0:W-:Y:S01]  /*4a8b0*/  STL.64 [R1+0x1f98], R4 ;  /* 0x001f980401007387 */ /* 0x0001e20000100a00 */
[----:B------:R-:W-:Y:S01]  /*4a8c0*/  STL.64 [R1+0x2c0], R16 ;  /* 0x0002c01001007387 */ /* 0x000fe20000100a00 */
[----:B------:R-:W-:Y:S03]  /*4a8d0*/  STL.64 [R1+0x2c8], R18 ;  /* 0x0002c81201007387 */ /* 0x000fe60000100a00 */
        /* <DEDUP_REMOVED lines=17> */
[----:B------:R-:W3:Y:S01]  /*4a9f0*/  LDL.LU R16, [R1+0x140] ;  /* 0x0001400001107983 */ /* 0x000ee20000300800 */
[----:B------:R-:W3:Y:S02]  /*4aa00*/  LDL.LU R17, [R1+0x144] ;  /* 0x0001440001117983 */ /* 0x000ee40000300800 */
[----:B------:R-:W3:Y:S02]  /*4aa10*/  LDL.LU R18, [R1+0x148] ;  /* 0x0001480001127983 */ /* 0x000ee40000300800 */
[----:B------:R-:W3:Y:S01]  /*4aa20*/  LDL.LU R19, [R1+0x14c] ;  /* 0x00014c0001137983 */ /* 0x000ee20000300800 */
[----:B------:R-:W2:Y:S01]  /*4aa30*/  LDL.LU.64 R22, [R1+0x2020] ;  /* 0x0020200001167983 */ /* 0x000ea20000300a00 */
[----:B------:R-:W2:Y:S05]  /*4aa40*/  LDL.LU.64 R20, [R1+0x2018] ;  /* 0x0020180001147983 */ /* 0x000eaa0000300a00 */
[----:B------:R0:W-:Y:S02]  /*4aa50*/  STL.64 [R1+0x2b0], R24 ;  /* 0x0002b01801007387 */ /* 0x0001e40000100a00 */
[----:B------:R2:W-:Y:S01]  /*4aa60*/  STL.64 [R1+0x2b8], R26 ;  /* 0x0002b81a01007387 */ /* 0x0005e20000100a00 */
        /* <DEDUP_REMOVED lines=43> */
[----:B------:R-:W3:Y:S11]  /*4ad20*/  LDL.LU.64 R4, [R1+0x1f98] ;  /* 0x001f980001047983 */ /* 0x000ef60000300a00 */
[----:B------:R-:W-:Y:S09]  /*4ad30*/  @!UPT UIADD3 URZ, URZ, URZ, URZ ;  /* 0x0000003f3f3ff290 */ /* 0x000ff2000fffe03f */
[----:B------:R-:W-:Y:S01]  /*4ad40*/  STL.64 [R1+0x240], R8 ;  /* 0x0002400801007387 */ /* 0x000fe20000100a00 */
[----:B------:R0:W-:Y:S03]  /*4ad50*/  STL.64 [R1+0x248], R10 ;  /* 0x0002480a01007387 */ /* 0x0001e60000100a00 */
[----:B0-----:R-:W2:Y:S01]  /*4ad60*/  LDL.LU.64 R10, [R1+0x1f90] ;  /* 0x001f9000010a7983 */ /* 0x001ea20000300a00 */
[----:B------:R-:W2:Y:S01]  /*4ad70*/  LDL.LU.64 R8, [R1+0x1f88] ;  /* 0x001f880001087983 */ /* 0x000ea20000300a00 */
[----:B---3--:R-:W-:Y:S02]  /*4ad80*/  HMMA.16816.F32 R12, R12, R4, R16 ;  /* 0x000000040c0c723c */ /* 0x008fe40000001810 */
[----:B----4-:R0:W-:Y:S01]  /*4ad90*/  STL.64 [R1+0x1f28], R6 ;  /* 0x001f280601007387 */ /* 0x0101e20000100a00 */
[----:B------:R-:W3:Y:S11]  /*4ada0*/  LDL.LU R4, [R1+0x130] ;  /* 0x0001300001047983 */ /* 0x000ef60000300800 */
[----:B------:R-:W-:Y:S09]  /*4adb0*/  @!UPT UIADD3 URZ, URZ, URZ, URZ ;  /* 0x0000003f3f3ff290 */ /* 0x000ff2000fffe03f */
[----:B------:R-:W-:Y:S01]  /*4adc0*/  STL.64 [R1+0x230], R12 ;  /* 0x0002300c01007387 */ /* 0x000fe20000100a00 */
[----:B------:R1:W-:Y:S02]  /*4add0*/  STL.64 [R1+0x238], R14 ;  /* 0x0002380e01007387 */ /* 0x0003e40000100a00 */
[----:B------:R-:W3:Y:S02]  /*4ade0*/  LDL.LU R5, [R1+0x134] ;  /* 0x0001340001057983 */ /* 0x000ee40000300800 */
[----:B0-----:R-:W3:Y:S01]  /*4adf0*/  LDL.LU R6, [R1+0x138] ;  /* 0x0001380001067983 */ /* 0x001ee20000300800 */
[----:B------:R-:W3:Y:S04]  /*4ae00*/  LDL.LU R7, [R1+0x13c] ;  /* 0x00013c0001077983 */ /* 0x000ee80000300800 */
[----:B-1----:R-:W4:Y:S04]  /*4ae10*/  LDL R14, [R1+0xa8] ;  /* 0x0000a800010e7983 */ /* 0x002f280000100800 */
[----:B------:R-:W4:Y:S04]  /*4ae20*/  LDL R15, [R1+0xac] ;  /* 0x0000ac00010f7983 */ /* 0x000f280000100800 */
[----:B----4-:R0:W-:Y:S01]  /*4ae30*/  STL.64 [R1+0x1f68], R14 ;  /* 0x001f680e01007387 */ /* 0x0101e20000100a00 */
[----:B------:R-:W4:Y:S02]  /*4ae40*/  LDL R19, [R1+0x15dc] ;  /* 0x0015dc0001137983 */ /* 0x000f240000100800 */
[----:B--2---:R-:W-:-:S02]  /*4ae50*/  IMAD.MOV.U32 R16, RZ, RZ, R10 ;  /* 0x000000ffff107224 */ /* 0x004fc400078e000a */
[----:B------:R-:W-:Y:S01]  /*4ae60*/  IMAD.MOV.U32 R17, RZ, RZ, R11 ;  /* 0x000000ffff117224 */ /* 0x000fe200078e000b */
[----:B0-----:R-:W2:Y:S01]  /*4ae70*/  LDL.64 R14, [R1+0xf8] ;  /* 0x0000f800010e7983 */ /* 0x001ea20000100a00 */
[----:B------:R-:W-:-:S03]  /*4ae80*/  IMAD.MOV.U32 R18, RZ, RZ, R28 ;  /* 0x000000ffff127224 */ /* 0x000fc600078e001c */
[----:B----4-:R0:W-:Y:S01]  /*4ae90*/  STL [R1+0x1ed8], R19 ;  /* 0x001ed81301007387 */ /* 0x0101e20000100800 */
[----:B------:R-:W3:Y:S02]  /*4aea0*/  LDL.LU R10, [R1+0x1f84] ;  /* 0x001f8400010a7983 */ /* 0x000ee40000300800 */
[----:B------:R-:W3:Y:S02]  /*4aeb0*/  LDL.LU R11, [R1+0x1f80] ;  /* 0x001f8000010b7983 */ /* 0x000ee40000300800 */
[----:B------:R-:W4:Y:S02]  /*4aec0*/  LDL.LU R28, [R1+0x1f7c] ;  /* 0x001f7c00011c7983 */ /* 0x000f240000300800 */
[----:B0-----:R-:W-:Y:S02]  /*4aed0*/  IMAD.MOV.U32 R19, RZ, RZ, R29 ;  /* 0x000000ffff137224 */ /* 0x001fe400078e001d */
[----:B------:R-:W4:Y:S03]  /*4aee0*/  LDL.LU R29, [R1+0x1f78] ;  /* 0x001f7800011d7983 */ /* 0x000f260000300800 */
[----:B------:R0:W-:Y:S02]  /*4aef0*/  STL.64 [R1+0x1ee8], R18 ;  /* 0x001ee81201007387 */ /* 0x0001e40000100a00 */
[----:B------:R-:W-:Y:S01]  /*4af00*/  STL.64 [R1+0x1ee0], R16 ;  /* 0x001ee01001007387 */ /* 0x000fe20000100a00 */
[----:B0-----:R-:W4:Y:S04]  /*4af10*/  LDL R18, [R1+0xd8] ;  /* 0x0000d80001127983 */ /* 0x001f280000100800 */
[----:B------:R-:W4:Y:S01]  /*4af20*/  LDL R19, [R1+0xdc] ;  /* 0x0000dc0001137983 */ /* 0x000f220000100800 */
[----:B--2---:R-:W-:Y:S01]  /*4af30*/  IMAD.MOV.U32 R2, RZ, RZ, R15 ;  /* 0x000000ffff027224 */ /* 0x004fe200078e000f */
[C---:B---3--:R-:W-:Y:S11]  /*4af40*/  HMMA.16816.F32 R4, R8.reuse, R14, R4 ;  /* 0x0000000e0804723c */ /* 0x048ff60000001804 */
[----:B------:R-:W-:Y:S11]  /*4af50*/  @!UPT UIADD3 URZ, URZ, URZ, URZ ;  /* 0x0000003f3f3ff290 */ /* 0x000ff6000fffe03f */
[----:B------:R-:W-:Y:S01]  /*4af60*/  @!UPT UIADD3 URZ, URZ, URZ, URZ ;  /* 0x0000003f3f3ff290 */ /* 0x000fe2000fffe03f */
[----:B------:R0:W-:Y:S02]  /*4af70*/  STL.64 [R1+0x220], R4 ;  /* 0x0002200401007387 */ /* 0x0001e40000100a00 */
[----:B0-----:R-:W-:Y:S02]  /*4af80*/  IMAD.MOV.U32 R4, RZ, RZ, R14 ;  /* 0x000000ffff047224 */ /* 0x001fe400078e000e */
[C---:B----4-:R-:W-:Y:S01]  /*4af90*/  HMMA.16816.F32 R12, R8.reuse, R18, R20 ;  /* 0x00000012080c723c */ /* 0x050fe20000001814 */
[----:B------:R0:W-:Y:S01]  /*4afa0*/  STL.64 [R1+0x228], R6 ;  /* 0x0002280601007387 */ /* 0x0001e20000100a00 */
[----:B------:R1:W-:Y:S11]  /*4afb0*/  STL.64 [R1+0x1ef8], R18 ;  /* 0x001ef81201007387 */ /* 0x0003f60000100a00 */
[----:B------:R-:W-:Y:S10]  /*4afc0*/  @!UPT UIADD3 URZ, URZ, URZ, URZ ;  /* 0x0000003f3f3ff290 */ /* 0x000ff4000fffe03f */
[----:B------:R-:W-:Y:S01]  /*4afd0*/  STL.64 [R1+0x210], R12 ;  /* 0x0002100c01007387 */ /* 0x000fe20000100a00 */
[----:B------:R-:W-:Y:S02]  /*4afe0*/  STL.64 [R1+0x218], R14 ;  /* 0x0002180e01007387 */ /* 0x000fe40000100a00 */
[----:B------:R-:W2:Y:S02]  /*4aff0*/  LDL.LU R20, [R1+0x110] ;  /* 0x0001100001147983 */ /* 0x000ea40000300800 */
[----:B------:R-:W2:Y:S01]  /*4b000*/  LDL.LU R21, [R1+0x114] ;  /* 0x0001140001157983 */ /* 0x000ea20000300800 */
[----:B------:R-:W2:Y:S01]  /*4b010*/  LDL.LU R22, [R1+0x118] ;  /* 0x0001180001167983 */ /* 0x000ea20000300800 */
[----:B------:R-:W2:Y:S02]  /*4b020*/  LDL.LU R23, [R1+0x11c] ;  /* 0x00011c0001177983 */ /* 0x000ea40000300800 */
[----:B0-----:R-:W3:Y:S02]  /*4b030*/  LDL.64 R6, [R1+0x88] ;  /* 0x0000880001067983 */ /* 0x001ee40000100a00 */
[----:B-1----:R-:W-:Y:S01]  /*4b040*/  IMAD.MOV.U32 R18, RZ, RZ, R4 ;  /* 0x000000ffff127224 */ /* 0x002fe200078e0004 */
[----:B---3--:R0:W-:Y:S01]  /*4b050*/  STL.64 [R1+0x1f40], R6 ;  /* 0x001f400601007387 */ /* 0x0081e20000100a00 */
[----:B------:R-:W3:Y:S02]  /*4b060*/  LDL.LU R4, [R1+0x60] ;  /* 0x0000600001047983 */ /* 0x000ee40000300800 */
[----:B------:R-:W3:Y:S01]  /*4b070*/  LDL.LU R5, [R1+0x64] ;  /* 0x0000640001057983 */ /* 0x000ee20000300800 */
[----:B0-----:R-:W4:Y:S01]  /*4b080*/  LDL.LU R6, [R1+0x68] ;  /* 0x0000680001067983 */ /* 0x001f220000300800 */
[----:B------:R-:W4:Y:S02]  /*4b090*/  LDL.LU R7, [R1+0x6c] ;  /* 0x00006c0001077983 */ /* 0x000f240000300800 */
[----:B------:R-:W2:Y:S02]  /*4b0a0*/  LDL.LU R12, [R1+0x100] ;  /* 0x00010000010c7983 */ /* 0x000ea40000300800 */
[----:B------:R-:W2:Y:S01]  /*4b0b0*/  LDL.LU R13, [R1+0x104] ;  /* 0x00010400010d7983 */ /* 0x000ea20000300800 */
[----:B------:R-:W2:Y:S01]  /*4b0c0*/  LDL.LU R14, [R1+0x108] ;  /* 0x00010800010e7983 */ /* 0x000ea20000300800 */
[----:B------:R-:W2:Y:S02]  /*4b0d0*/  LDL.LU R15, [R1+0x10c] ;  /* 0x00010c00010f7983 */ /* 0x000ea40000300800 */
[----:B------:R-:W-:Y:S01]  /*4b0e0*/  IMAD.MOV.U32 R19, RZ, RZ, R2 ;  /* 0x000000ffff137224 */ /* 0x000fe200078e0002 */
[----:B----4-:R-:W-:Y:S01]  /*4b0f0*/  STL.64 [R1+0x1f60], R6 ;  /* 0x001f600601007387 */ /* 0x010fe20000100a00 */
[----:B---3--:R0:W-:Y:S03]  /*4b100*/  STL.64 [R1+0x1f58], R4 ;  /* 0x001f580401007387 */ /* 0x0081e60000100a00 */
[----:B0-----:R-:W3:Y:S01]  /*4b110*/  LDL.LU R4, [R1+0xe0] ;  /* 0x0000e00001047983 */ /* 0x001ee20000300800 */
[----:B------:R-:W3:Y:S02]  /*4b120*/  LDL.LU R5, [R1+0xe4] ;  /* 0x0000e40001057983 */ /* 0x000ee40000300800 */
[----:B------:R-:W3:Y:S02]  /*4b130*/  LDL.LU R6, [R1+0xe8] ;  /* 0x0000e80001067983 */ /* 0x000ee40000300800 */
[----:B------:R-:W3:Y:S01]  /*4b140*/  LDL.LU R7, [R1+0xec] ;  /* 0x0000ec0001077983 */ /* 0x000ee20000300800 */
[----:B------:R0:W-:Y:S01]  /*4b150*/  STL.64 [R1+0x1f20], R18 ;  /* 0x001f201201007387 */ /* 0x0001e20000100a00 */
[----:B------:R-:W4:Y:S02]  /*4b160*/  LDL.LU R16, [R1+0x30] ;  /* 0x0000300001107983 */ /* 0x000f240000300800 */
[----:B------:R-:W4:Y:S01]  /*4b170*/  LDL.LU R17, [R1+0x34] ;  /* 0x0000340001117983 */ /* 0x000f220000300800 */
[----:B0-----:R-:W3:Y:S01]  /*4b180*/  LDL.LU R18, [R1+0x38] ;  /* 0x0000380001127983 */ /* 0x001ee20000300800 */
[----:B------:R-:W3:Y:S01]  /*4b190*/  LDL.LU R19, [R1+0x3c] ;  /* 0x00003c0001137983 */ /* 0x000ee20000300800 */
[C---:B--2---:R-:W-:Y:S02]  /*4b1a0*/  HMMA.16816.F32 R20, R8.reuse, R26, R20 ;  /* 0x0000001a0814723c */ /* 0x044fe40000001814 */
[----:B---3--:R-:W-:Y:S01]  /*4b1b0*/  STL.64 [R1+0x1f38], R18 ;  /* 0x001f381201007387 */ /* 0x008fe20000100a00 */
[----:B----4-:R0:W-:Y:S03]  /*4b1c0*/  STL.64 [R1+0x1f30], R16 ;  /* 0x001f301001007387 */ /* 0x0101e60000100a00 */
[----:B0-----:R-:W2:Y:S01]  /*4b1d0*/  LDL.LU R16, [R1+0x50] ;  /* 0x0000500001107983 */ /* 0x001ea20000300800 */
[----:B------:R-:W2:Y:S02]  /*4b1e0*/  LDL.LU R17, [R1+0x54] ;  /* 0x0000540001117983 */ /* 0x000ea40000300800 */
[----:B------:R-:W3:Y:S02]  /*4b1f0*/  LDL.LU R18, [R1+0x58] ;  /* 0x0000580001127983 */ /* 0x000ee40000300800 */
[----:B------:R-:W3:Y:S02]  /*4b200*/  LDL.LU R19, [R1+0x5c] ;  /* 0x00005c0001137983 */ /* 0x000ee40000300800 */
[----:B---3--:R0:W-:Y:S01]  /*4b210*/  STL.64 [R1+0x1f50], R18 ;  /* 0x001f501201007387 */ /* 0x0081e20000100a00 */
[----:B--2---:R-:W-:Y:S03]  /*4b220*/  STL.64 [R1+0x1f48], R16 ;  /* 0x001f481001007387 */ /* 0x004fe60000100a00 */
[----:B0-----:R-:W2:Y:S06]  /*4b230*/  LDL.64 R18, [R1+0x98] ;  /* 0x0000980001127983 */ /* 0x001eac0000100a00 */
[----:B------:R-:W-:Y:S02]  /*4b240*/  STL.64 [R1+0x200], R20 ;  /* 0x0002001401007387 */ /* 0x000fe40000100a00 */
[----:B------:R0:W-:Y:S02]  /*4b250*/  STL.64 [R1+0x208], R22 ;  /* 0x0002081601007387 */ /* 0x0001e40000100a00 */
[----:B0-----:R-:W3:Y:S01]  /*4b260*/  LDL.LU.64 R22, [R1+0x1f70] ;  /* 0x001f700001167983 */ /* 0x001ee20000300a00 */
[----:B------:R0:W-:Y:S02]  /*4b270*/  STL.64 [R1+0x1ef0], R26 ;  /* 0x001ef01a01007387 */ /* 0x0001e40000100a00 */
[----:B------:R-:W4:Y:S02]  /*4b280*/  LDL.LU R24, [R1+0x10] ;  /* 0x0000100001187983 */ /* 0x000f240000300800 */
[----:B------:R-:W4:Y:S01]  /*4b290*/  LDL.LU R25, [R1+0x14] ;  /* 0x0000140001197983 */ /* 0x000f220000300800 */
[----:B0-----:R-:W2:Y:S01]  /*4b2a0*/  LDL.LU R26, [R1+0x18] ;  /* 0x00001800011a7983 */ /* 0x001ea20000300800 */
[----:B------:R-:W2:Y:S01]  /*4b2b0*/  LDL.LU R27, [R1+0x1c] ;  /* 0x00001c00011b7983 */ /* 0x000ea20000300800 */
[C---:B---3--:R-:W-:Y:S02]  /*4b2c0*/  HMMA.16816.F32 R12, R8.reuse, R22, R12 ;  /* 0x00000016080c723c */ /* 0x048fe4000000180c */
[----:B--2---:R-:W-:Y:S01]  /*4b2d0*/  STL.64 [R1+0x1f08], R26 ;  /* 0x001f081a01007387 */ /* 0x004fe20000100a00 */
[----:B----4-:R-:W-:Y:S11]  /*4b2e0*/  STL.64 [R1+0x1f00], R24 ;  /* 0x001f001801007387 */ /* 0x010ff60000100a00 */
[----:B------:R-:W-:Y:S09]  /*4b2f0*/  @!UPT UIADD3 URZ, URZ, URZ, URZ ;  /* 0x0000003f3f3ff290 */ /* 0x000ff2000fffe03f */
[----:B------:R-:W-:Y:S01]  /*4b300*/  STL.64 [R1+0x1f0], R12 ;  /* 0x0001f00c01007387 */ /* 0x000fe20000100a00 */
[----:B------:R0:W-:Y:S03]  /*4b310*/  STL.64 [R1+0x1f8], R14 ;  /* 0x0001f80e01007387 */ /* 0x0001e60000100a00 */
[----:B0-----:R-:W2:Y:S02]  /*4b320*/  LDL.LU.64 R14, [R1+0x1f68] ;  /* 0x001f6800010e7983 */ /* 0x001ea40000300a00 */
        /* <DEDUP_REMOVED lines=9> */
[----:B------:R-:W-:-:S02]  /*4b3c0*/  IMAD.MOV.U32 R26, RZ, RZ, R3 ;  /* 0x000000ffff1a7224 */ /* 0x000fc400078e0003 */
[----:B------:R-:W-:Y:S01]  /*4b3d0*/  IMAD.MOV.U32 R27, RZ, RZ, R0 ;  /* 0x000000ffff1b7224 */ /* 0x000fe200078e0000 */
[C---:B--2---:R-:W-:Y:S01]  /*4b3e0*/  HMMA.16816.F32 R4, R8.reuse, R18, R4 ;  /* 0x000000120804723c */ /* 0x044fe20000001804 */
[----:B------:R-:W2:Y:S01]  /*4b3f0*/  LDL.LU.64 R18, [R1+0x1f50] ;  /* 0x001f500001127983 */ /* 0x000ea20000300a00 */
[----:B------:R-:W2:Y:S11]  /*4b400*/  LDL.LU.64 R16, [R1+0x1f48] ;  /* 0x001f480001107983 */ /* 0x000eb60000300a00 */
[----:B------:R-:W-:Y:S11]  /*4b410*/  @!UPT UIADD3 URZ, URZ, URZ, URZ ;  /* 0x0000003f3f3ff290 */ /* 0x000ff6000fffe03f */
[----:B------:R-:W-:Y:S02]  /*4b420*/  IMAD.MOV.U32 R3, RZ, RZ, R6 ;  /* 0x000000ffff037224 */ /* 0x000fe400078e0006 */
[----:B------:R-:W-:Y:S02]  /*4b430*/  IMAD.MOV.U32 R0, RZ, RZ, R7 ;  /* 0x000000ffff007224 */ /* 0x000fe400078e0007 */
[----:B------:R-:W2:Y:S01]  /*4b440*/  LDL.LU.64 R6, [R1+0x1f40] ;  /* 0x001f400001067983 */ /* 0x000ea20000300a00 */
[----:B------:R-:W-:Y:S02]  /*4b450*/  IMAD.MOV.U32 R25, RZ, RZ, R28 ;  /* 0x000000ffff197224 */ /* 0x000fe400078e001c */
[----:B------:R-:W-:Y:S02]  /*4b460*/  IMAD.MOV.U32 R24, RZ, RZ, R29 ;  /* 0x000000ffff187224 */ /* 0x000fe400078e001d */
[----:B------:R-:W-:Y:S02]  /*4b470*/  IMAD.MOV.U32 R28, RZ, RZ, R5 ;  /* 0x000000ffff1c7224 */ /* 0x000fe400078e0005 */
[----:B------:R-:W-:Y:S01]  /*4b480*/  IMAD.MOV.U32 R29, RZ, RZ, R4 ;  /* 0x000000ffff1d7224 */ /* 0x000fe200078e0004 */
[----:B------:R0:W-:Y:S02]  /*4b490*/  STL [R1+0x1ddc], R0 ;  /* 0x001ddc0001007387 */ /* 0x0001e40000100800 */
[----:B------:R-:W-:Y:S02]  /*4b4a0*/  STL [R1+0x1dd8], R28 ;  /* 0x001dd81c01007387 */ /* 0x000fe40000100800 */
[----:B------:R-:W-:Y:S01]  /*4b4b0*/  STL [R1+0x1dd4], R29 ;  /* 0x001dd41d01007387 */ /* 0x000fe20000100800 */
[----:B------:R-:W-:Y:S01]  /*4b4c0*/  STL [R1+0x1dd0], R3 ;  /* 0x001dd00301007387 */ /* 0x000fe20000100800 */
[----:B--2---:R-:W-:Y:S01]  /*4b4d0*/  HMMA.16816.F32 R16, R8, R6, R16 ;  /* 0x000000060810723c */ /* 0x004fe20000001810 */
[----:B------:R-:W-:-:S02]  /*4b4e0*/  IMAD.MOV.U32 R2, RZ, RZ, R6 ;  /* 0x000000ffff027224 */ /* 0x000fc400078e0006 */
[----:B0-----:R-:W-:Y:S11]  /*4b4f0*/  IMAD.MOV.U32 R0, RZ, RZ, R7 ;  /* 0x000000ffff007224 */ /* 0x001ff600078e0007 */
        /* <DEDUP_REMOVED lines=8> */
[----:B------:R-:W-:-:S02]  /*4b580*/  IMAD.MOV.U32 R29, RZ, RZ, R6 ;  /* 0x000000ffff1d7224 */ /* 0x000fc400078e0006 */
[----:B------:R-:W-:Y:S02]  /*4b590*/  IMAD.MOV.U32 R28, RZ, RZ, R7 ;  /* 0x000000ffff1c7224 */ /* 0x000fe400078e0007 */
[----:B------:R-:W2:Y:S01]  /*4b5a0*/  LDL.LU.64 R6, [R1+0x1f18] ;  /* 0x001f180001067983 */ /* 0x000ea20000300a00 */
[----:B------:R-:W2:Y:S11]  /*4b5b0*/  LDL.LU.64 R4, [R1+0x1f10] ;  /* 0x001f100001047983 */ /* 0x000eb60000300a00 */
[----:B------:R-:W-:Y:S06]  /*4b5c0*/  @!UPT UIADD3 URZ, URZ, URZ, URZ ;  /* 0x0000003f3f3ff290 */ /* 0x000fec000fffe03f */
[----:B------:R-:W-:Y:S01]  /*4b5d0*/  IMAD.MOV.U32 R3, RZ, RZ, R8 ;  /* 0x000000ffff037224 */ /* 0x000fe200078e0008 */
[----:B------:R-:W-:Y:S01]  /*4b5e0*/  STL [R1+0x1b4], R9 ;  /* 0x0001b40901007387 */ /* 0x000fe20000100800 */
[----:B------:R0:W-:Y:S03]  /*4b5f0*/  STL.64 [R1+0x1b8], R10 ;  /* 0x0001b80a01007387 */ /* 0x0001e60000100a00 */
[----:B0-----:R-:W3:Y:S01]  /*4b600*/  LDL R11, [R1+0x384] ;  /* 0x00038400010b7983 */ /* 0x001ee20000100800 */
[----:B------:R-:W-:Y:S01]  /*4b610*/  STL [R1+0x1de0], R3 ;  /* 0x001de00301007387 */ /* 0x000fe20000100800 */
        /* <DEDUP_REMOVED lines=18> */
[----:B------:R0:W-:Y:S03]  /*4b740*/  STL.64 [R1+0x178], R26 ;  /* 0x0001781a01007387 */ /* 0x0001e60000100a00 */
[----:B0-----:R-:W4:Y:S01]  /*4b750*/  LDL.LU.64 R26, [R1+0x1ed0] ;  /* 0x001ed000011a7983 */ /* 0x001f220000300a00 */
[----:B------:R-:W4:Y:S02]  /*4b760*/  LDL.LU.64 R24, [R1+0x1ec8] ;  /* 0x001ec80001187983 */ /* 0x000f240000300a00 */
[----:B------:R-:W-:Y:S02]  /*4b770*/  IMAD.MOV.U32 R9, RZ, RZ, R22 ;  /* 0x000000ffff097224 */ /* 0x000fe400078e0016 */
[----:B------:R-:W-:Y:S01]  /*4b780*/  IMAD.MOV.U32 R8, RZ, RZ, R23 ;  /* 0x000000ffff087224 */ /* 0x000fe200078e0017 */
[----:B----4-:R-:W-:Y:S01]  /*4b790*/  HMMA.16816.F32 R24, R4, R22, R24 ;  /* 0x000000160418723c */ /* 0x010fe20000001818 */
[----:B--2---:R-:W0:Y:S02]  /*4b7a0*/  LDSM.16.MT88.4 R20, [R19+0xd000] ;  /* 0x00d000001314783b */ /* 0x004e240000004200 */
[----:B------:R-:W1:Y:S11]  /*4b7b0*/  LDSM.16.MT88.4 R16, [R19+0xd080] ;  /* 0x00d080001310783b */ /* 0x000e760000004200 */
[----:B------:R-:W-:Y:S09]  /*4b7c0*/  @!UPT UIADD3 URZ, URZ, URZ, URZ ;  /* 0x0000003f3f3ff290 */ /* 0x000ff2000fffe03f */
[----:B------:R-:W-:Y:S01]  /*4b7d0*/  STL.64 [R1+0x160], R24 ;  /* 0x0001601801007387 */ /* 0x000fe20000100a00 */
[----:B------:R2:W-:Y:S03]  /*4b7e0*/  STL.64 [R1+0x168], R26 ;  /* 0x0001681a01007387 */ /* 0x0005e60000100a00 */
[----:B--2---:R-:W2:Y:S04]  /*4b7f0*/  LDL R27, [R1+0x15d8] ;  /* 0x0015d800011b7983 */ /* 0x004ea80000100800 */
[----:B0-----:R0:W-:Y:S01]  /*4b800*/  STL.64 [R1+0x1e88], R22 ;  /* 0x001e881601007387 */ /* 0x0011e20000100a00 */
[----:B------:R4:W-:Y:S02]  /*4b810*/  STL.64 [R1+0x1e80], R20 ;  /* 0x001e801401007387 */ /* 0x0009e40000100a00 */
[----:B0-----:R-:W-:-:S02]  /*4b820*/  IMAD.MOV.U32 R22, RZ, RZ, R13 ;  /* 0x000000ffff167224 */ /* 0x001fc400078e000d */
[----:B------:R-:W-:-:S05]  /*4b830*/  IMAD.MOV.U32 R23, RZ, RZ, R12 ;  /* 0x000000ffff177224 */ /* 0x000fca00078e000c */
[----:B------:R0:W-:Y:S01]  /*4b840*/  STL.64 [R1+0x1ec0], R22 ;  /* 0x001ec01601007387 */ /* 0x0001e20000100a00 */
[----:B----4-:R-:W4:Y:S02]  /*4b850*/  LDL.LU R20, [R1+0x40] ;  /* 0x0000400001147983 */ /* 0x010f240000300800 */
[----:B------:R-:W4:Y:S01]  /*4b860*/  LDL.LU R21, [R1+0x44] ;  /* 0x0000440001157983 */ /* 0x000f220000300800 */
[----:B0-----:R-:W4:Y:S01]  /*4b870*/  LDL.LU R22, [R1+0x48] ;  /* 0x0000480001167983 */ /* 0x001f220000300800 */
[----:B------:R-:W4:Y:S02]  /*4b880*/  LDL.LU R23, [R1+0x4c] ;  /* 0x00004c0001177983 */ /* 0x000f240000300800 */
[----:B-1----:R-:W-:Y:S01]  /*4b890*/  STL.64 [R1+0x1e18], R18 ;  /* 0x001e181201007387 */ /* 0x002fe20000100a00 */
[----:B----4-:R-:W-:Y:S01]  /*4b8a0*/  HMMA.16816.F32 R12, R4, R14, R20 ;  /* 0x0000000e040c723c */ /* 0x010fe20000001814 */
[----:B--2---:R-:W-:Y:S11]  /*4b8b0*/  LDSM.16.M88.4 R20, [R27+0x10180] ;  /* 0x010180001b14783b */ /* 0x004ff60000000200 */
[----:B------:R-:W-:Y:S11]  /*4b8c0*/  @!UPT UIADD3 URZ, URZ, URZ, URZ ;  /* 0x0000003f3f3ff290 */ /* 0x000ff6000fffe03f */
[----:B------:R-:W-:Y:S01]  /*4b8d0*/  STL.64 [R1+0x150], R12 ;  /* 0x0001500c01007387 */ /* 0x000fe20000100a00 */
[----:B------:R-:W-:Y:S02]  /*4b8e0*/  STL.64 [R1+0x158], R14 ;  /* 0x0001580e01007387 */ /* 0x000fe40000100a00 */
[----:B---3--:R-:W0:Y:S04]  /*4b8f0*/  LDSM.16.MT88.4 R12, [R11+0xe000] ;  /* 0x00e000000b0c783b */ /* 0x008e280000004200 */
[----:B------:R1:W-:Y:S02]  /*4b900*/  STL.64 [R1+0x1e10], R16 ;  /* 0x001e101001007387 */ /* 0x0003e40000100a00 */
[----:B-1----:R-:W2:Y:S01]  /*4b910*/  LDL.LU R16, [R1+0x1a0] ;  /* 0x0001a00001107983 */ /* 0x002ea20000300800 */
[----:B------:R-:W2:Y:S02]  /*4b920*/  LDL.LU R17, [R1+0x1a4] ;  /* 0x0001a40001117983 */ /* 0x000ea40000300800 */
[----:B------:R-:W2:Y:S02]  /*4b930*/  LDL.LU R18, [R1+0x1a8] ;  /* 0x0001a80001127983 */ /* 0x000ea40000300800 */
[----:B------:R-:W2:Y:S01]  /*4b940*/  LDL.LU R19, [R1+0x1ac] ;  /* 0x0001ac0001137983 */ /* 0x000ea20000300800 */
[----:B------:R-:W-:Y:S04]  /*4b950*/  STL [R1+0x1e90], R11 ;  /* 0x001e900b01007387 */ /* 0x000fe80000100800 */
[----:B0-----:R-:W-:Y:S01]  /*4b960*/  STL.64 [R1+0x1d60], R14 ;  /* 0x001d600e01007387 */ /* 0x001fe20000100a00 */
[----:B------:R-:W-:Y:S02]  /*4b970*/  STL.64 [R1+0x1d58], R12 ;  /* 0x001d580c01007387 */ /* 0x000fe40000100a00 */
[----:B------:R-:W-:Y:S02]  /*4b980*/  STL.64 [R1+0x60], R20 ;  /* 0x0000601401007387 */ /* 0x000fe40000100a00 */
[----:B------:R0:W-:Y:S02]  /*4b990*/  STL.64 [R1+0x68], R22 ;  /* 0x0000681601007387 */ /* 0x0001e40000100a00 */
[----:B0-----:R-:W2:Y:S01]  /*4b9a0*/  LDL.LU.64 R22, [R1+0x1ec0] ;  /* 0x001ec00001167983 */ /* 0x001ea20000300a00 */
[----:B------:R-:W-:Y:S02]  /*4b9b0*/  STL.64 [R1+0x1eb0], R6 ;  /* 0x001eb00601007387 */ /* 0x000fe40000100a00 */
[----:B------:R-:W-:Y:S02]  /*4b9c0*/  STL.64 [R1+0x1ea8], R4 ;  /* 0x001ea80401007387 */ /* 0x000fe40000100a00 */
[----:B------:R-:W-:-:S02]  /*4b9d0*/  IMAD.MOV.U32 R15, RZ, RZ, R28 ;  /* 0x000000ffff0f7224 */ /* 0x000fc400078e001c */
[----:B------:R-:W-:Y:S02]  /*4b9e0*/  IMAD.MOV.U32 R10, RZ, RZ, R2 ;  /* 0x000000ffff0a7224 */ /* 0x000fe400078e0002 */
[----:B------:R-:W-:Y:S01]  /*4b9f0*/  IMAD.MOV.U32 R14, RZ, RZ, R29 ;  /* 0x000000ffff0e7224 */ /* 0x000fe200078e001d */
[----:B--2---:R-:W-:Y:S01]  /*4ba00*/  HMMA.16816.F32 R16, R4, R22, R16 ;  /* 0x000000160410723c */ /* 0x004fe20000001810 */
[----:B------:R-:W-:Y:S11]  /*4ba10*/  LDSM.16.M88.4 R4, [R27+0x14180] ;  /* 0x014180001b04783b */ /* 0x000ff60000000200 */
[----:B------:R-:W-:Y:S11]  /*4ba20*/  @!UPT UIADD3 URZ, URZ, URZ, URZ ;  /* 0x0000003f3f3ff290 */ /* 0x000ff6000fffe03f */
[----:B------:R-:W-:Y:S01]  /*4ba30*/  STL.64 [R1+0x140], R16 ;  /* 0x0001401001007387 */ /* 0x000fe20000100a00 */
[----:B------:R-:W-:Y:S02]  /*4ba40*/  STL.64 [R1+0x148], R18 ;  /* 0x0001481201007387 */ /* 0x000fe40000100a00 */
[----:B------:R-:W0:Y:S02]  /*4ba50*/  LDSM.16.M88.4 R16, [R27+0x12180] ;  /* 0x012180001b10783b */ /* 0x000e240000000200 */
[----:B0-----:R0:W-:Y:S02]  /*4ba60*/  STL.64 [R1+0x50], R16 ;  /* 0x0000501001007387 */ /* 0x0011e40000100a00 */
[----:B------:R1:W-:Y:S02]  /*4ba70*/  STL.64 [R1+0x58], R18 ;  /* 0x0000581201007387 */ /* 0x0003e40000100a00 */
[----:B------:R-:W-:Y:S02]  /*4ba80*/  IMAD.MOV.U32 R28, RZ, RZ, R16 ;  /* 0x000000ffff1c7224 */ /* 0x000fe400078e0010 */
[----:B------:R-:W2:Y:S02]  /*4ba90*/  LDL.LU R2, [R1+0x1ebc] ;  /* 0x001ebc0001027983 */ /* 0x000ea40000300800 */
[----:B------:R-:W-:Y:S01]  /*4baa0*/  IMAD.MOV.U32 R29, RZ, RZ, R17 ;  /* 0x000000ffff1d7224 */ /* 0x000fe200078e0011 */
[----:B0-----:R-:W3:Y:S01]  /*4bab0*/  LDL.LU R16, [R1+0x310] ;  /* 0x0003100001107983 */ /* 0x001ee20000300800 */
[----:B------:R-:W3:Y:S02]  /*4bac0*/  LDL.LU R17, [R1+0x314] ;  /* 0x0003140001117983 */ /* 0x000ee40000300800 */
[----:B-1----:R-:W4:Y:S02]  /*4bad0*/  LDL.LU R18, [R1+0x318] ;  /* 0x0003180001127983 */ /* 0x002f240000300800 */
[----:B------:R-:W4:Y:S01]  /*4bae0*/  LDL.LU R19, [R1+0x31c] ;  /* 0x00031c0001137983 */ /* 0x000f220000300800 */
        /* <DEDUP_REMOVED lines=10> */
[----:B------:R-:W2:Y:S01]  /*4bb90*/  LDL R13, [R1+0x15dc] ;  /* 0x0015dc00010d7983 */ /* 0x000ea20000100800 */
[----:B----4-:R-:W-:Y:S02]  /*4bba0*/  STL.64 [R1+0x1e60], R18 ;  /* 0x001e601201007387 */ /* 0x010fe40000100a00 */
[----:B---3--:R0:W-:Y:S02]  /*4bbb0*/  STL.64 [R1+0x1e58], R16 ;  /* 0x001e581001007387 */ /* 0x0081e40000100a00 */
[----:B0-----:R-:W3:Y:S01]  /*4bbc0*/  LDL.LU R16, [R1+0x320] ;  /* 0x0003200001107983 */ /* 0x001ee20000300800 */
[----:B------:R-:W3:Y:S02]  /*4bbd0*/  LDL.LU R17, [R1+0x324] ;  /* 0x0003240001117983 */ /* 0x000ee40000300800 */
[----:B------:R-:W4:Y:S02]  /*4bbe0*/  LDL.LU R18, [R1+0x328] ;  /* 0x0003280001127983 */ /* 0x000f240000300800 */
[----:B------:R-:W-:-:S02]  /*4bbf0*/  IMAD.MOV.U32 R19, RZ, RZ, R2 ;  /* 0x000000ffff137224 */ /* 0x000fc400078e0002 */
[----:B------:R-:W2:Y:S04]  /*4bc00*/  LDL.LU R2, [R1+0x1eb8] ;  /* 0x001eb80001027983 */ /* 0x000ea80000300800 */
[----:B----4-:R0:W-:Y:S01]  /*4bc10*/  STL.64 [R1+0x1e70], R18 ;  /* 0x001e701201007387 */ /* 0x0101e20000100a00 */
[----:B---3--:R-:W-:Y:S03]  /*4bc20*/  STL.64 [R1+0x1e68], R16 ;  /* 0x001e681001007387 */ /* 0x008fe60000100a00 */
[----:B0-----:R-:W3:Y:S01]  /*4bc30*/  LDL.LU.64 R18, [R1+0xd8] ;  /* 0x0000d80001127983 */ /* 0x001ee20000300a00 */
[----:B------:R-:W-:Y:S02]  /*4bc40*/  IMAD.MOV.U32 R11, RZ, RZ, R0 ;  /* 0x000000ffff0b7224 */ /* 0x000fe400078e0000 */
[----:B------:R-:W-:-:S02]  /*4bc50*/  IMAD.MOV.U32 R3, RZ, RZ, R4 ;  /* 0x000000ffff037224 */ /* 0x000fc400078e0004 */
[----:B------:R-:W-:Y:S01]  /*4bc60*/  IMAD.MOV.U32 R0, RZ, RZ, R5 ;  /* 0x000000ffff007224 */ /* 0x000fe200078e0005 */
[----:B---3--:R0:W-:Y:S04]  /*4bc70*/  STL.64 [R1+0x1e78], R18 ;  /* 0x001e781201007387 */ /* 0x0081e80000100a00 */
[----:B0-----:R-:W3:Y:S01]  /*4bc80*/  LDL.LU.64 R18, [R1+0xf8] ;  /* 0x0000f80001127983 */ /* 0x001ee20000300a00 */
[----:B------:R-:W-:Y:S02]  /*4bc90*/  STL.64 [R1+0x40], R4 ;  /* 0x0000400401007387 */ /* 0x000fe40000100a00 */
[----:B------:R-:W-:Y:S02]  /*4bca0*/  STL.64 [R1+0x48], R6 ;  /* 0x0000480601007387 */ /* 0x000fe40000100a00 */
[----:B------:R-:W0:Y:S04]  /*4bcb0*/  LDSM.16.M88.4 R4, [R27+0x16180] ;  /* 0x016180001b04783b */ /* 0x000e280000000200 */
[----:B0-----:R-:W-:Y:S01]  /*4bcc0*/  STL.64 [R1+0x30], R4 ;  /* 0x0000300401007387 */ /* 0x001fe20000100a00 */
[----:B------:R-:W-:Y:S02]  /*4bcd0*/  STL.64 [R1+0x38], R6 ;  /* 0x0000380601007387 */ /* 0x000fe40000100a00 */
[----:B------:R-:W0:Y:S02]  /*4bce0*/  LDSM.16.M88.4 R4, [R27+0x18180] ;  /* 0x018180001b04783b */ /* 0x000e240000000200 */
[----:B0-----:R-:W-:Y:S02]  /*4bcf0*/  STL.64 [R1+0x20], R4 ;  /* 0x0000200401007387 */ /* 0x001fe40000100a00 */
[----:B------:R-:W-:Y:S02]  /*4bd00*/  STL.64 [R1+0x28], R6 ;  /* 0x0000280601007387 */ /* 0x000fe40000100a00 */
[----:B------:R-:W0:Y:S02]  /*4bd10*/  LDSM.16.M88.4 R4, [R27+0x1a180] ;  /* 0x01a180001b04783b */ /* 0x000e240000000200 */
[----:B0-----:R-:W-:Y:S02]  /*4bd20*/  STL.64 [R1+0x10], R4 ;  /* 0x0000100401007387 */ /* 0x001fe40000100a00 */
[----:B------:R-:W-:Y:S02]  /*4bd30*/  STL.64 [R1+0x18], R6 ;  /* 0x0000180601007387 */ /* 0x000fe40000100a00 */
[----:B------:R-:W0:Y:S02]  /*4bd40*/  LDSM.16.M88.4 R4, [R27+0x1c180] ;  /* 0x01c180001b04783b */ /* 0x000e240000000200 */
[----:B------:R-:W1:Y:S04]  /*4bd50*/  LDSM.16.M88.4 R24, [R27+0x1e180] ;  /* 0x01e180001b18783b */ /* 0x000e680000000200 */
[----:B0-----:R-:W-:Y:S01]  /*4bd60*/  STL.64 [R1], R4 ;  /* 0x0000000401007387 */ /* 0x001fe20000100a00 */
[----:B------:R0:W-:Y:S03]  /*4bd70*/  STL.64 [R1+0x8], R6 ;  /* 0x0000080601007387 */ /* 0x0001e60000100a00 */
[----:B0-----:R-:W2:Y:S01]  /*4bd80*/  LDL.LU.64 R6, [R1+0x1eb0] ;  /* 0x001eb00001067983 */ /* 0x001ea20000300a00 */
[----:B------:R-:W2:Y:S02]  /*4bd90*/  LDL.LU.64 R4, [R1+0x1ea8] ;  /* 0x001ea80001047983 */ /* 0x000ea40000300a00 */
[----:B-1----:R0:W-:Y:S02]  /*4bda0*/  STL [R1+0x1bd0], R26 ;  /* 0x001bd01a01007387 */ /* 0x0021e40000100800 */
[----:B------:R1:W-:Y:S02]  /*4bdb0*/  STL [R1+0x1b30], R27 ;  /* 0x001b301b01007387 */ /* 0x0003e40000100800 */
[----:B0-----:R-:W-:-:S02]  /*4bdc0*/  IMAD.MOV.U32 R26, RZ, RZ, R9 ;  /* 0x000000ffff1a7224 */ /* 0x001fc400078e0009 */
[----:B-1----:R-:W-:Y:S01]  /*4bdd0*/  IMAD.MOV.U32 R27, RZ, RZ, R8 ;  /* 0x000000ffff1b7224 */ /* 0x002fe200078e0008 */
[----:B------:R-:W-:Y:S01]  /*4bde0*/  STL.64 [R1+0x1dc0], R24 ;  /* 0x001dc01801007387 */ /* 0x000fe20000100a00 */
[C---:B--2---:R-:W-:Y:S03]  /*4bdf0*/  HMMA.16816.F32 R8, R4.reuse, R10, R20 ;  /* 0x0000000a0408723c */ /* 0x044fe60000001814 */
[----:B------:R-:W2:Y:S01]  /*4be00*/  LDL.LU.64 R22, [R1+0x1ea0] ;  /* 0x001ea00001167983 */ /* 0x000ea20000300a00 */
[----:B------:R-:W2:Y:S11]  /*4be10*/  LDL.LU.64 R20, [R1+0x1e98] ;  /* 0x001e980001147983 */ /* 0x000eb60000300a00 */
[----:B------:R-:W-:Y:S08]  /*4be20*/  @!UPT UIADD3 URZ, URZ, URZ, URZ ;  /* 0x0000003f3f3ff290 */ /* 0x000ff0000fffe03f */
[----:B------:R-:W-:Y:S01]  /*4be30*/  STL.64 [R1+0x130], R8 ;  /* 0x0001300801007387 */ /* 0x000fe20000100a00 */
[----:B------:R0:W-:Y:S03]  /*4be40*/  STL.64 [R1+0x138], R10 ;  /* 0x0001380a01007387 */ /* 0x0001e60000100a00 */
[----:B0-----:R-:W4:Y:S01]  /*4be50*/  LDL.LU R11, [R1+0x1e90] ;  /* 0x001e9000010b7983 */ /* 0x001f220000300800 */
[----:B--2---:R-:W-:Y:S03]  /*4be60*/  HMMA.16816.F32 R4, R4, R14, R20 ;  /* 0x0000000e0404723c */ /* 0x004fe60000001814 */
[----:B----4-:R-:W0:Y:S04]  /*4be70*/  LDSM.16.MT88.4 R8, [R11+0xe080] ;  /* 0x00e080000b08783b */ /* 0x010e280000004200 */
[----:B0-----:R-:W-:Y:S01]  /*4be80*/  STL.64 [R1+0x1cc8], R10 ;  /* 0x001cc80a01007387 */ /* 0x001fe20000100a00 */
        /* <DEDUP_REMOVED lines=8> */
[----:B0-----:R-:W4:Y:S01]  /*4bf10*/  LDL.LU.64 R14, [R1+0xc8] ;  /* 0x0000c800010e7983 */ /* 0x001f220000300a00 */
[----:B------:R-:W-:Y:S02]  /*4bf20*/  STL.64 [R1+0xe0], R4 ;  /* 0x0000e00401007387 */ /* 0x000fe40000100a00 */
[----:B------:R-:W-:Y:S02]  /*4bf30*/  STL.64 [R1+0xe8], R6 ;  /* 0x0000e80601007387 */ /* 0x000fe40000100a00 */
[----:B------:R-:W0:Y:S04]  /*4bf40*/  LDSM.16.MT88.4 R4, [R13+0xe000] ;  /* 0x00e000000d04783b */ /* 0x000e280000004200 */
[----:B0-----:R-:W-:Y:S01]  /*4bf50*/  STL.64 [R1+0x1c50], R6 ;  /* 0x001c500601007387 */ /* 0x001fe20000100a00 */
[----:B------:R0:W-:Y:S03]  /*4bf60*/  STL.64 [R1+0x1c48], R4 ;  /* 0x001c480401007387 */ /* 0x0001e60000100a00 */
[----:B0-----:R-:W3:Y:S01]  /*4bf70*/  LDL.LU R4, [R1+0x340] ;  /* 0x0003400001047983 */ /* 0x001ee20000300800 */
[----:B------:R-:W3:Y:S02]  /*4bf80*/  LDL.LU R5, [R1+0x344] ;  /* 0x0003440001057983 */ /* 0x000ee40000300800 */
[----:B------:R-:W3:Y:S02]  /*4bf90*/  LDL.LU R6, [R1+0x348] ;  /* 0x0003480001067983 */ /* 0x000ee40000300800 */
[----:B------:R-:W-:-:S07]  /*4bfa0*/  IMAD.MOV.U32 R7, RZ, RZ, R2 ;  /* 0x000000ffff077224 */ /* 0x000fce00078e0002 */
[C---:B---3--:R-:W-:Y:S11]  /*4bfb0*/  HMMA.16816.F32 R4, R20.reuse, R18, R4 ;  /* 0x000000121404723c */ /* 0x048ff60000001804 */
[----:B------:R-:W-:Y:S11]  /*4bfc0*/  @!UPT UIADD3 URZ, URZ, URZ, URZ ;  /* 0x0000003f3f3ff290 */ /* 0x000ff6000fffe03f */
[----:B------:R-:W-:Y:S01]  /*4bfd0*/  @!UPT UIADD3 URZ, URZ, URZ, URZ ;  /* 0x0000003f3f3ff290 */ /* 0x000fe2000fffe03f */
[----:B------:R0:W-:Y:S01]  /*4bfe0*/  STL.64 [R1+0x120], R4 ;  /* 0x0001200401007387 */ /* 0x0001e20000100a00 */
[----:B------:R-:W-:Y:S02]  /*4bff0*/  STL.64 [R1+0x128], R6 ;  /* 0x0001280601007387 */ /* 0x000fe40000100a00 */
[----:B0-----:R-:W-:Y:S02]  /*4c000*/  IMAD.MOV.U32 R5, RZ, RZ, R18 ;  /* 0x000000ffff057224 */ /* 0x001fe400078e0012 */
[----:B------:R-:W-:Y:S02]  /*4c010*/  IMAD.MOV.U32 R4, RZ, RZ, R19 ;  /* 0x000000ffff047224 */ /* 0x000fe400078e0013 */
[----:B------:R-:W2:Y:S02]  /*4c020*/  LDL.LU.64 R18, [R1+0x1e78] ;  /* 0x001e780001127983 */ /* 0x000ea40000300a00 */
[C---:B--2---:R-:W-:Y:S11]  /*4c030*/  HMMA.16816.F32 R8, R20.reuse, R18, R8 ;  /* 0x000000121408723c */ /* 0x044ff60000001808 */
[----:B------:R-:W-:Y:S11]  /*4c040*/  @!UPT UIADD3 URZ, URZ, URZ, URZ ;  /* 0x0000003f3f3ff290 */ /* 0x000ff6000fffe03f */
[----:B------:R-:W-:Y:S01]  /*4c050*/  @!UPT UIADD3 URZ, URZ, URZ, URZ ;  /* 0x0000003f3f3ff290 */ /* 0x000fe2000fffe03f */
[----:B------:R0:W-:Y:S01]  /*4c060*/  STL.64 [R1+0x110], R8 ;  /* 0x0001100801007387 */ /* 0x0001e20000100a00 */
[----:B------:R-:W-:Y:S02]  /*4c070*/  STL.64 [R1+0x118], R10 ;  /* 0x0001180a01007387 */ /* 0x000fe40000100a00 */
[----:B0-----:R-:W-:Y:S02]  /*4c080*/  IMAD.MOV.U32 R9, RZ, RZ, R18 ;  /* 0x000000ffff097224 */ /* 0x001fe400078e0012 */
[----:B------:R-:W-:Y:S02]  /*4c090*/  IMAD.MOV.U32 R8, RZ, RZ, R19 ;  /* 0x000000ffff087224 */ /* 0x000fe400078e0013 */
[----:B------:R-:W4:Y:S01]  /*4c0a0*/  LDL.LU.64 R18, [R1+0x1e70] ;  /* 0x001e700001127983 */ /* 0x000f220000300a00 */
        /* <DEDUP_REMOVED lines=8> */
[----:B------:R-:W3:Y:S02]  /*4c130*/  LDL.LU.64 R16, [R1+0x1e58] ;  /* 0x001e580001107983 */ /* 0x000ee40000300a00 */
[----:B------:R-:W-:Y:S02]  /*4c140*/  IMAD.MOV.U32 R11, RZ, RZ, R14 ;  /* 0x000000ffff0b7224 */ /* 0x000fe400078e000e */
[----:B------:R-:W-:Y:S02]  /*4c150*/  IMAD.MOV.U32 R10, RZ, RZ, R15 ;  /* 0x000000ffff0a7224 */ /* 0x000fe400078e000f */
[----:B---3--:R-:W-:Y:S11]  /*4c160*/  HMMA.16816.F32 R12, R20, R26, R16 ;  /* 0x0000001a140c723c */ /* 0x008ff60000001810 */
[----:B------:R-:W-:Y:S11]  /*4c170*/  @!UPT UIADD3 URZ, URZ, URZ, URZ ;  /* 0x0000003f3f3ff290 */ /* 0x000ff6000fffe03f */
[----:B------:R-:W-:Y:S01]  /*4c180*/  @!UPT UIADD3 URZ, URZ, URZ, URZ ;  /* 0x0000003f3f3ff290 */ /* 0x000fe2000fffe03f */
[----:B------:R0:W-:Y:S01]  /*4c190*/  STL.64 [R1+0x1a0], R12 ;  /* 0x0001a00c01007387 */ /* 0x0001e20000100a00 */
[----:B------:R1:W-:Y:S02]  /*4c1a0*/  STL [R1+0x1a8], R14 ;  /* 0x0001a80e01007387 */ /* 0x0003e40000100800 */
[----:B------:R-:W-:Y:S02]  /*4c1b0*/  STL.64 [R1+0x1de8], R26 ;  /* 0x001de81a01007387 */ /* 0x000fe40000100a00 */
[----:B------:R-:W3:Y:S01]  /*4c1c0*/  LDL.LU R16, [R1+0x2c0] ;  /* 0x0002c00001107983 */ /* 0x000ee20000300800 */
[----:B------:R-:W3:Y:S01]  /*4c1d0*/  LDL.LU R17, [R1+0x2c4] ;  /* 0x0002c40001117983 */ /* 0x000ee20000300800 */
[----:B------:R-:W4:Y:S02]  /*4c1e0*/  LDL.LU R18, [R1+0x2c8] ;  /* 0x0002c80001127983 */ /* 0x000f240000300800 */
[----:B------:R-:W4:Y:S02]  /*4c1f0*/  LDL.LU R19, [R1+0x2cc] ;  /* 0x0002cc0001137983 */ /* 0x000f240000300800 */
[----:B------:R-:W-:Y:S01]  /*4c200*/  IMAD.MOV.U32 R2, RZ, RZ, R15 ;  /* 0x000000ffff027224 */ /* 0x000fe200078e000f */
[----:B0-----:R-:W2:Y:S01]  /*4c210*/  LDL.LU R12, [R1+0x2f0] ;  /* 0x0002f000010c7983 */ /* 0x001ea20000300800 */
[----:B------:R-:W2:Y:S02]  /*4c220*/  LDL.LU R13, [R1+0x2f4] ;  /* 0x0002f400010d7983 */ /* 0x000ea40000300800 */
[----:B-1----:R-:W2:Y:S02]  /*4c230*/  LDL.LU R14, [R1+0x2f8] ;  /* 0x0002f800010e7983 */ /* 0x002ea40000300800 */
[----:B------:R-:W2:Y:S02]  /*4c240*/  LDL.LU R15, [R1+0x2fc] ;  /* 0x0002fc00010f7983 */ /* 0x000ea40000300800 */
[----:B--2---:R0:W-:Y:S01]  /*4c250*/  STL.64 [R1+0x1e40], R14 ;  /* 0x001e400e01007387 */ /* 0x0041e20000100a00 */
[----:B------:R1:W-:Y:S03]  /*4c260*/  STL.64 [R1+0x1e38], R12 ;  /* 0x001e380c01007387 */ /* 0x0003e60000100a00 */
[----:B0-----:R-:W2:Y:S04]  /*4c270*/  LDL.LU.64 R14, [R1+0x98] ;  /* 0x00009800010e7983 */ /* 0x001ea80000300a00 */
[----:B--2---:R0:W-:Y:S01]  /*4c280*/  STL.64 [R1+0x1e50], R14 ;  /* 0x001e500e01007387 */ /* 0x0041e20000100a00 */
[----:B-1----:R-:W2:Y:S02]  /*4c290*/  LDL.LU R12, [R1+0x280] ;  /* 0x00028000010c7983 */ /* 0x002ea40000300800 */
[----:B------:R-:W2:Y:S01]  /*4c2a0*/  LDL.LU R13, [R1+0x284] ;  /* 0x00028400010d7983 */ /* 0x000ea20000300800 */
[----:B0-----:R-:W2:Y:S01]  /*4c2b0*/  LDL.LU R14, [R1+0x288] ;  /* 0x00028800010e7983 */ /* 0x001ea20000300800 */
[----:B------:R-:W2:Y:S02]  /*4c2c0*/  LDL.LU R15, [R1+0x28c] ;  /* 0x00028c00010f7983 */ /* 0x000ea40000300800 */
[----:B----4-:R0:W-:Y:S02]  /*4c2d0*/  STL.64 [R1+0x1e28], R18 ;  /* 0x001e281201007387 */ /* 0x0101e40000100a00 */
[----:B---3--:R1:W-:Y:S01]  /*4c2e0*/  STL.64 [R1+0x1e20], R16 ;  /* 0x001e201001007387 */ /* 0x0083e20000100a00 */
[----:B0-----:R-:W3:Y:S01]  /*4c2f0*/  LDL.LU.64 R18, [R1+0x88] ;  /* 0x0000880001127983 */ /* 0x001ee20000300a00 */
[----:B------:R-:W-:-:S02]  /*4c300*/  IMAD.MOV.U32 R26, RZ, RZ, R9 ;  /* 0x000000ffff1a7224 */ /* 0x000fc400078e0009 */
[----:B------:R-:W-:Y:S02]  /*4c310*/  IMAD.MOV.U32 R27, RZ, RZ, R8 ;  /* 0x000000ffff1b7224 */ /* 0x000fe400078e0008 */
[----:B------:R-:W-:Y:S02]  /*4c320*/  IMAD.MOV.U32 R9, RZ, RZ, R6 ;  /* 0x000000ffff097224 */ /* 0x000fe400078e0006 */
[----:B------:R-:W-:Y:S01]  /*4c330*/  IMAD.MOV.U32 R8, RZ, RZ, R7 ;  /* 0x000000ffff087224 */ /* 0x000fe200078e0007 */
[----:B--2---:R-:W-:Y:S01]  /*4c340*/  HMMA.16816.F32 R12, R20, R6, R12 ;  /* 0x00000006140c723c */ /* 0x004fe2000000180c */
[----:B---3--:R0:W-:Y:S01]  /*4c350*/  STL.64 [R1+0x1e48], R18 ;  /* 0x001e481201007387 */ /* 0x0081e20000100a00 */
[----:B-1----:R-:W2:Y:S02]  /*4c360*/  LDL.LU R16, [R1+0x300] ;  /* 0x0003000001107983 */ /* 0x002ea40000300800 */
[----:B------:R-:W2:Y:S01]  /*4c370*/  LDL.LU R17, [R1+0x304] ;  /* 0x0003040001117983 */ /* 0x000ea20000300800 */
[----:B0-----:R-:W2:Y:S01]  /*4c380*/  LDL.LU R18, [R1+0x308] ;  /* 0x0003080001127983 */ /* 0x001ea20000300800 */
[----:B------:R-:W2:Y:S02]  /*4c390*/  LDL.LU R19, [R1+0x30c] ;  /* 0x00030c0001137983 */ /* 0x000ea40000300800 */
[----:B------:R0:W-:Y:S11]  /*4c3a0*/  STL.64 [R1+0x1df8], R26 ;  /* 0x001df81a01007387 */ /* 0x0001f60000100a00 */
[----:B------:R-:W-:Y:S05]  /*4c3b0*/  @!UPT UIADD3 URZ, URZ, URZ, URZ ;  /* 0x0000003f3f3ff290 */ /* 0x000fea000fffe03f */
[----:B------:R-:W-:Y:S02]  /*4c3c0*/  IMAD.MOV.U32 R7, RZ, RZ, R12 ;  /* 0x000000ffff077224 */ /* 0x000fe400078e000c */
[----:B------:R-:W-:Y:S02]  /*4c3d0*/  IMAD.MOV.U32 R6, RZ, RZ, R13 ;  /* 0x000000ffff067224 */ /* 0x000fe400078e000d */
[----:B0-----:R-:W-:Y:S02]  /*4c3e0*/  IMAD.MOV.U32 R26, RZ, RZ, R5 ;  /* 0x000000ffff1a7224 */ /* 0x001fe400078e0005 */
[----:B------:R-:W-:Y:S02]  /*4c3f0*/  IMAD.MOV.U32 R27, RZ, RZ, R4 ;  /* 0x000000ffff1b7224 */ /* 0x000fe400078e0004 */
[----:B------:R-:W-:Y:S02]  /*4c400*/  IMAD.MOV.U32 R5, RZ, RZ, R14 ;  /* 0x000000ffff057224 */ /* 0x000fe400078e000e */
[----:B------:R-:W-:-:S02]  /*4c410*/  IMAD.MOV.U32 R4, RZ, RZ, R15 ;  /* 0x000000ffff047224 */ /* 0x000fc400078e000f */
[----:B------:R-:W2:Y:S01]  /*4c420*/  LDL.LU.64 R14, [R1+0x1e50] ;  /* 0x001e5000010e7983 */ /* 0x000ea20000300a00 */
[----:B------:R0:W-:Y:S02]  /*4c430*/  STL.64 [R1+0x1cd8], R6 ;  /* 0x001cd80601007387 */ /* 0x0001e40000100a00 */
[----:B------:R1:W-:Y:S02]  /*4c440*/  STL.64 [R1+0x1cd0], R4 ;  /* 0x001cd00401007387 */ /* 0x0003e40000100a00 */
[----:B0-----:R-:W-:Y:S02]  /*4c450*/  IMAD.MOV.U32 R6, RZ, RZ, R11 ;  /* 0x000000ffff067224 */ /* 0x001fe400078e000b */
[----:B------:R-:W-:-:S05]  /*4c460*/  IMAD.MOV.U32 R7, RZ, RZ, R10 ;  /* 0x000000ffff077224 */ /* 0x000fca00078e000a */
[----:B------:R0:W-:Y:S01]  /*4c470*/  STL.64 [R1+0x1df0], R6 ;  /* 0x001df00601007387 */ /* 0x0001e20000100a00 */
[----:B-1----:R-:W3:Y:S02]  /*4c480*/  LDL.LU R4, [R1+0x2a0] ;  /* 0x0002a00001047983 */ /* 0x002ee40000300800 */
[----:B------:R-:W3:Y:S01]  /*4c490*/  LDL.LU R5, [R1+0x2a4] ;  /* 0x0002a40001057983 */ /* 0x000ee20000300800 */
[----:B0-----:R-:W4:Y:S01]  /*4c4a0*/  LDL.LU R6, [R1+0x2a8] ;  /* 0x0002a80001067983 */ /* 0x001f220000300800 */
[----:B------:R-:W4:Y:S01]  /*4c4b0*/  LDL.LU R7, [R1+0x2ac] ;  /* 0x0002ac0001077983 */ /* 0x000f220000300800 */
[C---:B--2---:R-:W-:Y:S01]  /*4c4c0*/  HMMA.16816.F32 R16, R20.reuse, R14, R16 ;  /* 0x0000000e1410723c */ /* 0x044fe20000001810 */
[----:B------:R-:W-:Y:S02]  /*4c4d0*/  IMAD.MOV.U32 R11, RZ, RZ, R14 ;  /* 0x000000ffff0b7224 */ /* 0x000fe400078e000e */
[----:B------:R-:W-:Y:S01]  /*4c4e0*/  IMAD.MOV.U32 R10, RZ, RZ, R15 ;  /* 0x000000ffff0a7224 */ /* 0x000fe200078e000f */
[----:B----4-:R-:W-:Y:S01]  /*4c4f0*/  STL.64 [R1+0x1e08], R6 ;  /* 0x001e080601007387 */ /* 0x010fe20000100a00 */
[----:B---3--:R0:W-:Y:S03]  /*4c500*/  STL.64 [R1+0x1e00], R4 ;  /* 0x001e000401007387 */ /* 0x0081e60000100a00 */
        /* <DEDUP_REMOVED lines=15> */
[----:B-1----:R-:W3:Y:S01]  /*4c600*/  LDL.LU.64 R14, [R1+0x1e30] ;  /* 0x001e3000010e7983 */ /* 0x002ee20000300a00 */
[----:B------:R-:W-:Y:S02]  /*4c610*/  IMAD.MOV.U32 R12, RZ, RZ, R19 ;  /* 0x000000ffff0c7224 */ /* 0x000fe400078e0013 */
[----:B------:R-:W3:Y:S02]  /*4c620*/  LDL.LU.64 R18, [R1+0x1e28] ;  /* 0x001e280001127983 */ /* 0x000ee40000300a00 */
[----:B------:R-:W3:Y:S02]  /*4c630*/  LDL.LU.64 R16, [R1+0x1e20] ;  /* 0x001e200001107983 */ /* 0x000ee40000300a00 */
[----:B---3--:R-:W-:Y:S01]  /*4c640*/  HMMA.16816.F32 R20, R20, R14, R16 ;  /* 0x0000000e1414723c */ /* 0x008fe20000001810 */
[----:B------:R-:W2:Y:S01]  /*4c650*/  LDL.LU.64 R18, [R1+0x1e18] ;  /* 0x001e180001127983 */ /* 0x000ea20000300a00 */
[----:B------:R-:W2:Y:S02]  /*4c660*/  LDL.LU.64 R16, [R1+0x1e10] ;  /* 0x001e100001107983 */ /* 0x000ea40000300a00 */
[----:B------:R-:W-:Y:S11]  /*4c670*/  STL.64 [R1+0x1d78], R14 ;  /* 0x001d780e01007387 */ /* 0x000ff60000100a00 */
[----:B------:R-:W-:Y:S08]  /*4c680*/  @!UPT UIADD3 URZ, URZ, URZ, URZ ;  /* 0x0000003f3f3ff290 */ /* 0x000ff0000fffe03f */
[----:B------:R0:W-:Y:S01]  /*4c690*/  STL.64 [R1+0x310], R20 ;  /* 0x0003101401007387 */ /* 0x0001e20000100a00 */
[----:B------:R-:W-:Y:S03]  /*4c6a0*/  STL.64 [R1+0x318], R22 ;  /* 0x0003181601007387 */ /* 0x000fe60000100a00 */
[----:B0-----:R-:W3:Y:S01]  /*4c6b0*/  LDL.LU.64 R20, [R1+0x30] ;  /* 0x0000300001147983 */ /* 0x001ee20000300a00 */
[C---:B--2---:R-:W-:Y:S03]  /*4c6c0*/  HMMA.16816.F32 R24, R16.reuse, R26, R4 ;  /* 0x0000001a1018723c */ /* 0x044fe60000001804 */
[----:B---3--:R0:W-:Y:S04]  /*4c6d0*/  STL.64 [R1+0x1d10], R20 ;  /* 0x001d101401007387 */ /* 0x0081e80000100a00 */
[----:B0-----:R-:W2:Y:S01]  /*4c6e0*/  LDL.LU R20, [R1+0x290] ;  /* 0x0002900001147983 */ /* 0x001ea20000300800 */
[----:B------:R-:W2:Y:S02]  /*4c6f0*/  LDL.LU R21, [R1+0x294] ;  /* 0x0002940001157983 */ /* 0x000ea40000300800 */
[----:B------:R-:W2:Y:S02]  /*4c700*/  LDL.LU R22, [R1+0x298] ;  /* 0x0002980001167983 */ /* 0x000ea40000300800 */
[----:B------:R-:W2:Y:S01]  /*4c710*/  LDL.LU R23, [R1+0x29c] ;  /* 0x00029c0001177983 */ /* 0x000ea20000300800 */
[----:B------:R-:W3:Y:S01]  /*4c720*/  LDL.LU.64 R6, [R1+0x1e08] ;  /* 0x001e080001067983 */ /* 0x000ee20000300a00 */
[----:B------:R-:W3:Y:S09]  /*4c730*/  LDL.LU.64 R4, [R1+0x1e00] ;  /* 0x001e000001047983 */ /* 0x000ef20000300a00 */
[----:B------:R-:W-:Y:S02]  /*4c740*/  STL.64 [R1+0x2f0], R24 ;  /* 0x0002f01801007387 */ /* 0x000fe40000100a00 */
[----:B------:R0:W-:Y:S02]  /*4c750*/  STL.64 [R1+0x2f8], R26 ;  /* 0x0002f81a01007387 */ /* 0x0001e40000100a00 */
[----:B0-----:R-:W3:Y:S02]  /*4c760*/  LDL.LU.64 R26, [R1+0x1df8] ;  /* 0x001df800011a7983 */ /* 0x001ee40000300a00 */
[C---:B---3--:R-:W-:Y:S02]  /*4c770*/  HMMA.16816.F32 R24, R16.reuse, R26, R4 ;  /* 0x0000001a1018723c */ /* 0x048fe40000001804 */
[----:B------:R-:W2:Y:S11]  /*4c780*/  LDL.LU.64 R6, [R1+0x1df0] ;  /* 0x001df00001067983 */ /* 0x000eb60000300a00 */
[----:B------:R-:W-:Y:S10]  /*4c790*/  @!UPT UIADD3 URZ, URZ, URZ, URZ ;  /* 0x0000003f3f3ff290 */ /* 0x000ff4000fffe03f */
[----:B------:R-:W-:Y:S01]  /*4c7a0*/  STL.64 [R1+0x2e0], R24 ;  /* 0x0002e01801007387 */ /* 0x000fe20000100a00 */
[----:B------:R0:W-:Y:S03]  /*4c7b0*/  STL.64 [R1+0x2e8], R26 ;  /* 0x0002e81a01007387 */ /* 0x0001e60000100a00 */
[----:B0-----:R-:W3:Y:S01]  /*4c7c0*/  LDL.LU.64 R26, [R1+0x1de8] ;  /* 0x001de800011a7983 */ /* 0x001ee20000300a00 */
[----:B------:R-:W4:Y:S01]  /*4c7d0*/  LDL.64 R4, [R1] ;  /* 0x0000000001047983 */ /* 0x000f220000100a00 */
[----:B--2---:R-:W-:Y:S02]  /*4c7e0*/  HMMA.16816.F32 R20, R16, R6, R20 ;  /* 0x000000061014723c */ /* 0x004fe40000001814 */
[----:B----4-:R0:W-:Y:S11]  /*4c7f0*/  STL.64 [R1+0x1ce0], R4 ;  /* 0x001ce00401007387 */ /* 0x0101f60000100a00 */
[----:B------:R-:W-:Y:S10]  /*4c800*/  @!UPT UIADD3 URZ, URZ, URZ, URZ ;  /* 0x0000003f3f3ff290 */ /* 0x000ff4000fffe03f */
[----:B------:R-:W-:Y:S02]  /*4c810*/  STL.64 [R1+0x2d0], R20 ;  /* 0x0002d01401007387 */ /* 0x000fe40000100a00 */
[----:B------:R-:W-:Y:S01]  /*4c820*/  STL.64 [R1+0x2d8], R22 ;  /* 0x0002d81601007387 */ /* 0x000fe20000100a00 */
[----:B0-----:R-:W2:Y:S04]  /*4c830*/  LDL.64 R4, [R1+0x10] ;  /* 0x0000100001047983 */ /* 0x001ea80000100a00 */
[----:B--2---:R0:W-:Y:S04]  /*4c840*/  STL.64 [R1+0x1cf8], R4 ;  /* 0x001cf80401007387 */ /* 0x0041e80000100a00 */
        /* <DEDUP_REMOVED lines=8> */
[----:B------:R-:W4:Y:S02]  /*4c8d0*/  LDL.LU R6, [R1+0x1f8] ;  /* 0x0001f80001067983 */ /* 0x000f240000300800 */
[----:B------:R-:W4:Y:S02]  /*4c8e0*/  LDL.LU R7, [R1+0x1fc] ;  /* 0x0001fc0001077983 */ /* 0x000f240000300800 */
[----:B------:R-:W-:-:S02]  /*4c8f0*/  IMAD.MOV.U32 R20, RZ, RZ, R3 ;  /* 0x000000ffff147224 */ /* 0x000fc400078e0003 */
[----:B------:R-:W-:Y:S01]  /*4c900*/  IMAD.MOV.U32 R21, RZ, RZ, R0 ;  /* 0x000000ffff157224 */ /* 0x000fe200078e0000 */
[----:B----4-:R-:W-:Y:S01]  /*4c910*/  STL.64 [R1+0x1d20], R6 ;  /* 0x001d200601007387 */ /* 0x010fe20000100a00 */
[----:B--2---:R-:W-:Y:S02]  /*4c920*/  STL.64 [R1+0x1d18], R4 ;  /* 0x001d180401007387 */ /* 0x004fe40000100a00 */
[----:B------:R-:W2:Y:S02]  /*4c930*/  LDL.LU R3, [R1+0x1de0] ;  /* 0x001de00001037983 */ /* 0x000ea40000300800 */
[----:B------:R-:W4:Y:S01]  /*4c940*/  LDL.LU R0, [R1+0x1ddc] ;  /* 0x001ddc0001007983 */ /* 0x000f220000300800 */
[----:B------:R0:W-:Y:S02]  /*4c950*/  STL.64 [R1+0x1d28], R20 ;  /* 0x001d281401007387 */ /* 0x0001e40000100a00 */
[----:B0-----:R-:W-:Y:S02]  /*4c960*/  IMAD.MOV.U32 R20, RZ, RZ, R28 ;  /* 0x000000ffff147224 */ /* 0x001fe400078e001c */
[----:B------:R-:W-:Y:S01]  /*4c970*/  IMAD.MOV.U32 R21, RZ, RZ, R29 ;  /* 0x000000ffff157224 */ /* 0x000fe200078e001d */
[----:B------:R-:W2:Y:S01]  /*4c980*/  LDL.LU R28, [R1+0x1dd8] ;  /* 0x001dd800011c7983 */ /* 0x000ea20000300800 */
[----:B------:R-:W2:Y:S03]  /*4c990*/  LDL.LU R29, [R1+0x1dd4] ;  /* 0x001dd400011d7983 */ /* 0x000ea60000300800 */
[----:B------:R0:W-:Y:S04]  /*4c9a0*/  STL.64 [R1+0x1d40], R20 ;  /* 0x001d401401007387 */ /* 0x0001e80000100a00 */
[----:B0-----:R-:W2:Y:S01]  /*4c9b0*/  LDL.LU R20, [R1+0x220] ;  /* 0x0002200001147983 */ /* 0x001ea20000300800 */
[----:B------:R-:W2:Y:S02]  /*4c9c0*/  LDL.LU R21, [R1+0x224] ;  /* 0x0002240001157983 */ /* 0x000ea40000300800 */
[----:B------:R-:W2:Y:S02]  /*4c9d0*/  LDL.LU R22, [R1+0x228] ;  /* 0x0002280001167983 */ /* 0x000ea40000300800 */
        /* <DEDUP_REMOVED lines=21> */
[----:B------:R0:W-:Y:S01]  /*4cb30*/  STL.64 [R1+0x1dc8], R14 ;  /* 0x001dc80e01007387 */ /* 0x0001e20000100a00 */
[----:B------:R-:W3:Y:S02]  /*4cb40*/  LDL.LU R12, [R1+0x270] ;  /* 0x00027000010c7983 */ /* 0x000ee40000300800 */
[----:B------:R-:W3:Y:S01]  /*4cb50*/  LDL.LU R13, [R1+0x274] ;  /* 0x00027400010d7983 */ /* 0x000ee20000300800 */
[----:B0-----:R-:W3:Y:S01]  /*4cb60*/  LDL.LU R14, [R1+0x278] ;  /* 0x00027800010e7983 */ /* 0x001ee20000300800 */
[----:B------:R-:W3:Y:S03]  /*4cb70*/  LDL.LU R15, [R1+0x27c] ;  /* 0x00027c00010f7983 */ /* 0x000ee60000300800 */
        /* <DEDUP_REMOVED lines=22> */
[----:B------:R-:W-:Y:S01]  /*4cce0*/  IMAD.MOV.U32 R8, RZ, RZ, R3 ;  /* 0x000000ffff087224 */ /* 0x000fe200078e0003 */
[----:B--2---:R-:W-:Y:S01]  /*4ccf0*/  STL.64 [R1+0x1d50], R6 ;  /* 0x001d500601007387 */ /* 0x004fe20000100a00 */
[----:B------:R0:W-:Y:S03]  /*4cd00*/  STL.64 [R1+0x1d48], R4 ;  /* 0x001d480401007387 */ /* 0x0001e60000100a00 */
[----:B0-----:R-:W2:Y:S01]  /*4cd10*/  LDL.64 R4, [R1+0x60] ;  /* 0x0000600001047983 */ /* 0x001ea20000100a00 */
[----:B------:R-:W2:Y:S02]  /*4cd20*/  LDL.LU R3, [R1+0x1dd0] ;  /* 0x001dd00001037983 */ /* 0x000ea40000300800 */
[----:B------:R-:W2:Y:S02]  /*4cd30*/  LDL.LU R9, [R1+0x1b4] ;  /* 0x0001b40001097983 */ /* 0x000ea40000300800 */
[----:B------:R-:W2:Y:S01]  /*4cd40*/  LDL.LU R10, [R1+0x1b8] ;  /* 0x0001b800010a7983 */ /* 0x000ea20000300800 */
[----:B------:R-:W2:Y:S01]  /*4cd50*/  LDL.LU R11, [R1+0x1bc] ;  /* 0x0001bc00010b7983 */ /* 0x000ea20000300800 */
[C---:B---3--:R-:W-:Y:S03]  /*4cd60*/  HMMA.16816.F32 R24, R16.reuse, R26, R12 ;  /* 0x0000001a1018723c */ /* 0x048fe6000000180c */
[----:B--2---:R-:W-:Y:S01]  /*4cd70*/  STL.64 [R1+0x1cf0], R10 ;  /* 0x001cf00a01007387 */ /* 0x004fe20000100a00 */
[----:B------:R-:W-:Y:S02]  /*4cd80*/  STL.64 [R1+0x1ce8], R8 ;  /* 0x001ce80801007387 */ /* 0x000fe40000100a00 */
[----:B------:R-:W2:Y:S11]  /*4cd90*/  LDL.LU.64 R14, [R1+0x1dc8] ;  /* 0x001dc800010e7983 */ /* 0x000eb60000300a00 */
[----:B------:R-:W-:Y:S06]  /*4cda0*/  @!UPT UIADD3 URZ, URZ, URZ, URZ ;  /* 0x0000003f3f3ff290 */ /* 0x000fec000fffe03f */
[----:B------:R-:W-:Y:S01]  /*4cdb0*/  STL.64 [R1+0x2c0], R24 ;  /* 0x0002c01801007387 */ /* 0x000fe20000100a00 */
[----:B------:R0:W-:Y:S02]  /*4cdc0*/  STL [R1+0x2c8], R26 ;  /* 0x0002c81a01007387 */ /* 0x0001e40000100800 */
[----:B0-----:R-:W-:Y:S02]  /*4cdd0*/  IMAD.MOV.U32 R26, RZ, RZ, R27 ;  /* 0x000000ffff1a7224 */ /* 0x001fe400078e001b */
[----:B------:R-:W3:Y:S04]  /*4cde0*/  LDL.LU.64 R24, [R1+0x1dc0] ;  /* 0x001dc00001187983 */ /* 0x000ee80000300a00 */
[----:B------:R-:W-:Y:S01]  /*4cdf0*/  STL [R1+0x1bdc], R26 ;  /* 0x001bdc1a01007387 */ /* 0x000fe20000100800 */
        /* <DEDUP_REMOVED lines=21> */
[----:B--2---:R-:W-:Y:S02]  /*4cf50*/  HMMA.16816.F32 R16, R16, R14, R20 ;  /* 0x0000000e1010723c */ /* 0x004fe40000001814 */
[----:B------:R-:W2:Y:S01]  /*4cf60*/  LDL.LU.64 R22, [R1+0x1d70] ;  /* 0x001d700001167983 */ /* 0x000ea20000300a00 */
[----:B------:R-:W2:Y:S02]  /*4cf70*/  LDL.LU.64 R20, [R1+0x1d68] ;  /* 0x001d680001147983 */ /* 0x000ea40000300a00 */
[----:B------:R-:W2:Y:S02]  /*4cf80*/  LDL.LU.64 R14, [R1+0x1d60] ;  /* 0x001d6000010e7983 */ /* 0x000ea40000300a00 */
[----:B------:R-:W2:Y:S02]  /*4cf90*/  LDL.LU.64 R12, [R1+0x1d58] ;  /* 0x001d5800010c7983 */ /* 0x000ea40000300a00 */
[----:B------:R-:W-:Y:S11]  /*4cfa0*/  IMAD.MOV.U32 R8, RZ, RZ, R29 ;  /* 0x000000ffff087224 */ /* 0x000ff600078e001d */
[----:B------:R-:W-:Y:S03]  /*4cfb0*/  @!UPT UIADD3 URZ, URZ, URZ, URZ ;  /* 0x0000003f3f3ff290 */ /* 0x000fe6000fffe03f */
[----:B------:R0:W-:Y:S01]  /*4cfc0*/  STL.64 [R1+0x270], R16 ;  /* 0x0002701001007387 */ /* 0x0001e20000100a00 */
[----:B------:R1:W-:Y:S03]  /*4cfd0*/  STL.64 [R1+0x278], R18 ;  /* 0x0002781201007387 */ /* 0x0003e60000100a00 */
[----:B0-----:R-:W3:Y:S01]  /*4cfe0*/  LDL.LU.64 R16, [R1+0x20] ;  /* 0x0000200001107983 */ /* 0x001ee20000300a00 */
[----:B-1----:R-:W-:Y:S02]  /*4cff0*/  IMAD.MOV.U32 R19, RZ, RZ, R4 ;  /* 0x000000ffff137224 */ /* 0x002fe400078e0004 */
[----:B------:R-:W-:Y:S02]  /*4d000*/  IMAD.MOV.U32 R18, RZ, RZ, R5 ;  /* 0x000000ffff127224 */ /* 0x000fe400078e0005 */
[----:B------:R-:W3:Y:S01]  /*4d010*/  LDL.LU.64 R6, [R1+0x1d50] ;  /* 0x001d500001067983 */ /* 0x000ee20000300a00 */
[----:B--2---:R-:W-:Y:S01]  /*4d020*/  HMMA.16816.F32 R20, R12, R4, R20 ;  /* 0x000000040c14723c */ /* 0x004fe20000001814 */
[----:B------:R-:W3:Y:S11]  /*4d030*/  LDL.LU.64 R4, [R1+0x1d48] ;  /* 0x001d480001047983 */ /* 0x000ef60000300a00 */
[----:B------:R-:W-:Y:S11]  /*4d040*/  @!UPT UIADD3 URZ, URZ, URZ, URZ ;  /* 0x0000003f3f3ff290 */ /* 0x000ff6000fffe03f */
[----:B------:R-:W-:Y:S01]  /*4d050*/  @!UPT UIADD3 URZ, URZ, URZ, URZ ;  /* 0x0000003f3f3ff290 */ /* 0x000fe2000fffe03f */
[----:B------:R-:W-:Y:S02]  /*4d060*/  IMAD.MOV.U32 R27, RZ, RZ, R20 ;  /* 0x000000ffff1b7224 */ /* 0x000fe400078e0014 */
[----:B------:R-:W-:Y:S02]  /*4d070*/  IMAD.MOV.U32 R29, RZ, RZ, R21 ;  /* 0x000000ffff1d7224 */ /* 0x000fe400078e0015 */
[----:B------:R-:W3:Y:S01]  /*4d080*/  LDL.LU.64 R20, [R1+0x1d40] ;  /* 0x001d400001147983 */ /* 0x000ee20000300a00 */
[----:B------:R-:W-:Y:S02]  /*4d090*/  IMAD.MOV.U32 R9, RZ, RZ, R28 ;  /* 0x000000ffff097224 */ /* 0x000fe400078e001c */
[----:B------:R-:W-:Y:S02]  /*4d0a0*/  IMAD.MOV.U32 R10, RZ, RZ, R3 ;  /* 0x000000ffff0a7224 */ /* 0x000fe400078e0003 */
[----:B------:R-:W-:Y:S02]  /*4d0b0*/  IMAD.MOV.U32 R28, RZ, RZ, R22 ;  /* 0x000000ffff1c7224 */ /* 0x000fe400078e0016 */
[----:B------:R-:W-:-:S03]  /*4d0c0*/  IMAD.MOV.U32 R3, RZ, RZ, R23 ;  /* 0x000000ffff037224 */ /* 0x000fc600078e0017 */
[----:B------:R-:W-:Y:S01]  /*4d0d0*/  STL [R1+0x1be0], R28 ;  /* 0x001be01c01007387 */ /* 0x000fe20000100800 */
[----:B------:R-:W-:Y:S02]  /*4d0e0*/  STL [R1+0x1bd8], R29 ;  /* 0x001bd81d01007387 */ /* 0x000fe40000100800 */
[----:B------:R-:W-:Y:S01]  /*4d0f0*/  STL [R1+0x1bd4], R27 ;  /* 0x001bd41b01007387 */ /* 0x000fe20000100800 */
[C---:B---3--:R-:W-:Y:S01]  /*4d100*/  HMMA.16816.F32 R20, R12.reuse, R20, R4 ;  /* 0x000000140c14723c */ /* 0x048fe20000001804 */
[----:B------:R-:W2:Y:S01]  /*4d110*/  LDL.LU.64 R6, [R1+0x1d38] ;  /* 0x001d380001067983 */ /* 0x000ea20000300a00 */
[----:B------:R-:W2:Y:S11]  /*4d120*/  LDL.LU.64 R4, [R1+0x1d30] ;  /* 0x001d300001047983 */ /* 0x000eb60000300a00 */
[----:B------:R-:W-:Y:S10]  /*4d130*/  @!UPT UIADD3 URZ, URZ, URZ, URZ ;  /* 0x0000003f3f3ff290 */ /* 0x000ff4000fffe03f */
[----:B------:R0:W-:Y:S01]  /*4d140*/  STL.64 [R1+0x250], R20 ;  /* 0x0002501401007387 */ /* 0x0001e20000100a00 */
[----:B------:R2:W-:Y:S03]  /*4d150*/  STL [R1+0x258], R22 ;  /* 0x0002581601007387 */ /* 0x0005e60000100800 */
[----:B0-----:R-:W2:Y:S01]  /*4d160*/  LDL.LU.64 R20, [R1+0x1d28] ;  /* 0x001d280001147983 */ /* 0x001ea20000300a00 */
[----:B----4-:R-:W-:Y:S02]  /*4d170*/  IMAD.MOV.U32 R11, RZ, RZ, R0 ;  /* 0x000000ffff0b7224 */ /* 0x010fe400078e0000 */
[----:B------:R-:W-:Y:S02]  /*4d180*/  IMAD.MOV.U32 R0, RZ, RZ, R23 ;  /* 0x000000ffff007224 */ /* 0x000fe400078e0017 */
        /* <DEDUP_REMOVED lines=19> */
[----:B------:R-:W-:Y:S03]  /*4d2c0*/  STL.64 [R1+0x228], R6 ;  /* 0x0002280601007387 */ /* 0x000fe60000100a00 */
[----:B0-----:R-:W2:Y:S01]  /*4d2d0*/  LDL.LU.64 R4, [R1+0x1cf8] ;  /* 0x001cf80001047983 */ /* 0x001ea20000300a00 */
[----:B------:R0:W-:Y:S02]  /*4d2e0*/  STL.64 [R1+0x1c90], R16 ;  /* 0x001c901001007387 */ /* 0x0001e40000100a00 */
[----:B------:R-:W-:Y:S02]  /*4d2f0*/  IMAD.MOV.U32 R21, RZ, RZ, R18 ;  /* 0x000000ffff157224 */ /* 0x000fe400078e0012 */
[----:B------:R-:W-:Y:S01]  /*4d300*/  IMAD.MOV.U32 R20, RZ, RZ, R19 ;  /* 0x000000ffff147224 */ /* 0x000fe200078e0013 */
[----:B0-----:R-:W3:Y:S01]  /*4d310*/  LDL.LU R16, [R1+0x1c0] ;  /* 0x0001c00001107983 */ /* 0x001ee20000300800 */
[----:B------:R-:W3:Y:S02]  /*4d320*/  LDL.LU R17, [R1+0x1c4] ;  /* 0x0001c40001117983 */ /* 0x000ee40000300800 */
[----:B------:R-:W3:Y:S02]  /*4d330*/  LDL.LU R18, [R1+0x1c8] ;  /* 0x0001c80001127983 */ /* 0x000ee40000300800 */
[----:B------:R-:W3:Y:S01]  /*4d340*/  LDL.LU R19, [R1+0x1cc] ;  /* 0x0001cc0001137983 */ /* 0x000ee20000300800 */
        /* <DEDUP_REMOVED lines=8> */
[----:B------:R-:W3:Y:S02]  /*4d3d0*/  LDL.LU.64 R4, [R1+0x1ce0] ;  /* 0x001ce00001047983 */ /* 0x000ee40000300a00 */
[C---:B---3--:R-:W-:Y:S08]  /*4d3e0*/  HMMA.16816.F32 R16, R12.reuse, R4, R16 ;  /* 0x000000040c10723c */ /* 0x048ff00000001810 */
[----:B--2---:R-:W-:Y:S11]  /*4d3f0*/  HMMA.16816.F32 R12, R12, R24, R8 ;  /* 0x000000180c0c723c */ /* 0x004ff60000001808 */
[----:B------:R-:W-:Y:S04]  /*4d400*/  @!UPT UIADD3 URZ, URZ, URZ, URZ ;  /* 0x0000003f3f3ff290 */ /* 0x000fe8000fffe03f */
[----:B------:R0:W-:Y:S01]  /*4d410*/  STL.64 [R1+0x200], R16 ;  /* 0x0002001001007387 */ /* 0x0001e20000100a00 */
[----:B------:R-:W-:Y:S02]  /*4d420*/  STL.64 [R1+0x208], R18 ;  /* 0x0002081201007387 */ /* 0x000fe40000100a00 */
[----:B------:R-:W2:Y:S02]  /*4d430*/  LDL.LU.64 R6, [R1+0x1cd8] ;  /* 0x001cd80001067983 */ /* 0x000ea40000300a00 */
[----:B0-----:R-:W-:Y:S02]  /*4d440*/  IMAD.MOV.U32 R17, RZ, RZ, R4 ;  /* 0x000000ffff117224 */ /* 0x001fe400078e0004 */
[----:B------:R-:W-:Y:S02]  /*4d450*/  IMAD.MOV.U32 R16, RZ, RZ, R5 ;  /* 0x000000ffff107224 */ /* 0x000fe400078e0005 */
[----:B------:R-:W3:Y:S01]  /*4d460*/  LDL.LU.64 R4, [R1+0x1cd0] ;  /* 0x001cd00001047983 */ /* 0x000ee20000300a00 */
[----:B------:R-:W4:Y:S02]  /*4d470*/  LDL.LU.64 R10, [R1+0x1cc8] ;  /* 0x001cc800010a7983 */ /* 0x000f240000300a00 */
[----:B------:R-:W4:Y:S02]  /*4d480*/  LDL.LU.64 R8, [R1+0x1cc0] ;  /* 0x001cc00001087983 */ /* 0x000f240000300a00 */
[----:B------:R-:W-:Y:S01]  /*4d490*/  STL.64 [R1+0x1c58], R24 ;  /* 0x001c581801007387 */ /* 0x000fe20000100a00 */
[----:B------:R-:W-:Y:S01]  /*4d4a0*/  STL.64 [R1+0x1f0], R12 ;  /* 0x0001f00c01007387 */ /* 0x000fe20000100a00 */
[----:B------:R0:W-:Y:S03]  /*4d4b0*/  STL.64 [R1+0x1f8], R14 ;  /* 0x0001f80e01007387 */ /* 0x0001e60000100a00 */
[----:B0-----:R-:W2:Y:S04]  /*4d4c0*/  LDL R15, [R1+0x384] ;  /* 0x00038400010f7983 */ /* 0x001ea80000100800 */
[----:B--2---:R0:W-:Y:S01]  /*4d4d0*/  STL [R1+0x1bf8], R15 ;  /* 0x001bf80f01007387 */ /* 0x0041e20000100800 */
[----:B------:R-:W4:Y:S02]  /*4d4e0*/  LDL.LU R12, [R1+0x190] ;  /* 0x00019000010c7983 */ /* 0x000f240000300800 */
[----:B------:R-:W4:Y:S02]  /*4d4f0*/  LDL.LU R13, [R1+0x194] ;  /* 0x00019400010d7983 */ /* 0x000f240000300800 */
[----:B------:R-:W4:Y:S01]  /*4d500*/  LDL.LU R14, [R1+0x198] ;  /* 0x00019800010e7983 */ /* 0x000f220000300800 */
[----:B0-----:R-:W4:Y:S02]  /*4d510*/  LDL.LU R15, [R1+0x19c] ;  /* 0x00019c00010f7983 */ /* 0x001f240000300800 */
[----:B----4-:R-:W-:Y:S07]  /*4d520*/  HMMA.16816.F32 R20, R8, R20, R12 ;  /* 0x000000140814723c */ /* 0x010fee000000180c */
[----:B---3--:R-:W-:-:S02]  /*4d530*/  IMAD.MOV.U32 R15, RZ, RZ, R4 ;  /* 0x000000ffff0f7224 */ /* 0x008fc400078e0004 */
[----:B------:R-:W-:Y:S02]  /*4d540*/  IMAD.MOV.U32 R14, RZ, RZ, R5 ;  /* 0x000000ffff0e7224 */ /* 0x000fe400078e0005 */
[----:B------:R-:W-:Y:S02]  /*4d550*/  IMAD.MOV.U32 R13, RZ, RZ, R6 ;  /* 0x000000ffff0d7224 */ /* 0x000fe400078e0006 */
[----:B------:R-:W-:-:S10]  /*4d560*/  IMAD.MOV.U32 R12, RZ, RZ, R7 ;  /* 0x000000ffff0c7224 */ /* 0x000fd400078e0007 */
[----:B------:R-:W-:Y:S01]  /*4d570*/  STL.64 [R1+0x1e0], R20 ;  /* 0x0001e01401007387 */ /* 0x000fe20000100a00 */
[----:B------:R-:W-:Y:S02]  /*4d580*/  STL.64 [R1+0x1e8], R22 ;  /* 0x0001e81601007387 */ /* 0x000fe40000100a00 */
[----:B------:R-:W2:Y:S02]  /*4d590*/  LDL.LU R4, [R1+0xe0] ;  /* 0x0000e00001047983 */ /* 0x000ea40000300800 */
[----:B------:R-:W2:Y:S01]  /*4d5a0*/  LDL.LU R5, [R1+0xe4] ;  /* 0x0000e40001057983 */ /* 0x000ea20000300800 */
[----:B------:R-:W3:Y:S01]  /*4d5b0*/  LDL.LU R6, [R1+0xe8] ;  /* 0x0000e80001067983 */ /* 0x000ee20000300800 */
[----:B------:R-:W3:Y:S02]  /*4d5c0*/  LDL.LU R7, [R1+0xec] ;  /* 0x0000ec0001077983 */ /* 0x000ee40000300800 */
[----:B------:R-:W-:Y:S02]  /*4d5d0*/  IMAD.MOV.U32 R25, RZ, RZ, R16 ;  /* 0x000000ffff197224 */ /* 0x000fe400078e0010 */
[----:B------:R-:W-:Y:S01]  /*4d5e0*/  IMAD.MOV.U32 R24, RZ, RZ, R17 ;  /* 0x000000ffff187224 */ /* 0x000fe200078e0011 */
[----:B---3--:R-:W-:Y:S01]  /*4d5f0*/  STL.64 [R1+0x1c68], R6 ;  /* 0x001c680601007387 */ /* 0x008fe20000100a00 */
[----:B--2---:R-:W-:Y:S02]  /*4d600*/  STL.64 [R1+0x1c60], R4 ;  /* 0x001c600401007387 */ /* 0x004fe40000100a00 */
[----:B------:R-:W2:Y:S02]  /*4d610*/  LDL.LU R16, [R1+0x160] ;  /* 0x0001600001107983 */ /* 0x000ea40000300800 */
[----:B------:R-:W2:Y:S01]  /*4d620*/  LDL.LU R17, [R1+0x164] ;  /* 0x0001640001117983 */ /* 0x000ea20000300800 */
[----:B------:R-:W3:Y:S01]  /*4d630*/  LDL.LU R18, [R1+0x168] ;  /* 0x0001680001127983 */ /* 0x000ee20000300800 */
[----:B------:R-:W3:Y:S03]  /*4d640*/  LDL.LU R19, [R1+0x16c] ;  /* 0x00016c0001137983 */ /* 0x000ee60000300800 */
[----:B---3--:R-:W-:Y:S01]  /*4d650*/  STL.64 [R1+0x1ca8], R18 ;  /* 0x001ca81201007387 */ /* 0x008fe20000100a00 */
[----:B--2---:R0:W-:Y:S03]  /*4d660*/  STL.64 [R1+0x1ca0], R16 ;  /* 0x001ca01001007387 */ /* 0x0041e60000100a00 */
[----:B0-----:R-:W2:Y:S01]  /*4d670*/  LDL.64 R16, [R1+0x50] ;  /* 0x0000500001107983 */ /* 0x001ea20000100a00 */
[----:B------:R-:W3:Y:S02]  /*4d680*/  LDL.LU R20, [R1+0x170] ;  /* 0x0001700001147983 */ /* 0x000ee40000300800 */
[----:B------:R-:W3:Y:S02]  /*4d690*/  LDL.LU R21, [R1+0x174] ;  /* 0x0001740001157983 */ /* 0x000ee40000300800 */
[----:B------:R-:W4:Y:S01]  /*4d6a0*/  LDL.LU R22, [R1+0x178] ;  /* 0x0001780001167983 */ /* 0x000f220000300800 */
[----:B------:R-:W4:Y:S04]  /*4d6b0*/  LDL.LU R23, [R1+0x17c] ;  /* 0x00017c0001177983 */ /* 0x000f280000300800 */
[----:B----4-:R-:W-:Y:S01]  /*4d6c0*/  STL.64 [R1+0x1cb8], R22 ;  /* 0x001cb81601007387 */ /* 0x010fe20000100a00 */
[----:B---3--:R0:W-:Y:S03]  /*4d6d0*/  STL.64 [R1+0x1cb0], R20 ;  /* 0x001cb01401007387 */ /* 0x0081e60000100a00 */
[----:B0-----:R-:W2:Y:S01]  /*4d6e0*/  LDL.LU R20, [R1+0x180] ;  /* 0x0001800001147983 */ /* 0x001ea20000300800 */
[----:B------:R-:W2:Y:S02]  /*4d6f0*/  LDL.LU R21, [R1+0x184] ;  /* 0x0001840001157983 */ /* 0x000ea40000300800 */
[----:B------:R-:W2:Y:S02]  /*4d700*/  LDL.LU R22, [R1+0x188] ;  /* 0x0001880001167983 */ /* 0x000ea40000300800 */
[----:B------:R-:W2:Y:S01]  /*4d710*/  LDL.LU R23, [R1+0x18c] ;  /* 0x00018c0001177983 */ /* 0x000ea20000300800 */
[----:B------:R0:W-:Y:S01]  /*4d720*/  STL.64 [R1+0x1c70], R24 ;  /* 0x001c701801007387 */ /* 0x0001e20000100a00 */
[----:B------:R-:W3:Y:S02]  /*4d730*/  LDL.LU R4, [R1+0x130] ;  /* 0x0001300001047983 */ /* 0x000ee40000300800 */
[----:B------:R-:W3:Y:S02]  /*4d740*/  LDL.LU R5, [R1+0x134] ;  /* 0x0001340001057983 */ /* 0x000ee40000300800 */
[----:B------:R-:W4:Y:S01]  /*4d750*/  LDL.LU R6, [R1+0x138] ;  /* 0x0001380001067983 */ /* 0x000f220000300800 */
[----:B------:R-:W4:Y:S01]  /*4d760*/  LDL.LU R7, [R1+0x13c] ;  /* 0x00013c0001077983 */ /* 0x000f220000300800 */
[----:B0-----:R-:W-:-:S02]  /*4d770*/  IMAD.MOV.U32 R24, RZ, RZ, R27 ;  /* 0x000000ffff187224 */ /* 0x001fc400078e001b */
[----:B------:R-:W-:Y:S01]  /*4d780*/  IMAD.MOV.U32 R25, RZ, RZ, R26 ;  /* 0x000000ffff197224 */ /* 0x000fe200078e001a */
[----:B----4-:R-:W-:Y:S01]  /*4d790*/  STL.64 [R1+0x1c80], R6 ;  /* 0x001c800601007387 */ /* 0x010fe20000100a00 */
[----:B---3--:R0:W-:Y:S03]  /*4d7a0*/  STL.64 [R1+0x1c78], R4 ;  /* 0x001c780401007387 */ /* 0x0081e60000100a00 */
[----:B------:R1:W-:Y:S01]  /*4d7b0*/  STL.64 [R1+0x1c88], R24 ;  /* 0x001c881801007387 */ /* 0x0003e20000100a00 */
[----:B0-----:R-:W3:Y:S01]  /*4d7c0*/  LDL.LU R4, [R1+0x140] ;  /* 0x0001400001047983 */ /* 0x001ee20000300800 */
[----:B------:R-:W3:Y:S02]  /*4d7d0*/  LDL.LU R5, [R1+0x144] ;  /* 0x0001440001057983 */ /* 0x000ee40000300800 */
[----:B------:R-:W3:Y:S02]  /*4d7e0*/  LDL.LU R6, [R1+0x148] ;  /* 0x0001480001067983 */ /* 0x000ee40000300800 */
[----:B------:R-:W3:Y:S01]  /*4d7f0*/  LDL.LU R7, [R1+0x14c] ;  /* 0x00014c0001077983 */ /* 0x000ee20000300800 */
[----:B-1----:R-:W4:Y:S01]  /*4d800*/  LDL.LU R24, [R1+0x150] ;  /* 0x0001500001187983 */ /* 0x002f220000300800 */
[----:B------:R-:W4:Y:S02]  /*4d810*/  LDL.LU R25, [R1+0x154] ;  /* 0x0001540001197983 */ /* 0x000f240000300800 */
[----:B------:R-:W4:Y:S02]  /*4d820*/  LDL.LU R26, [R1+0x158] ;  /* 0x00015800011a7983 */ /* 0x000f240000300800 */
[----:B------:R-:W4:Y:S01]  /*4d830*/  LDL.LU R27, [R1+0x15c] ;  /* 0x00015c00011b7983 */ /* 0x000f220000300800 */
[----:B------:R-:W-:Y:S01]  /*4d840*/  STL.64 [R1+0x1c08], R14 ;  /* 0x001c080e01007387 */ /* 0x000fe20000100a00 */
[----:B------:R0:W-:Y:S03]  /*4d850*/  STL.64 [R1+0x1c00], R12 ;  /* 0x001c000c01007387 */ /* 0x0001e60000100a00 */
[----:B0-----:R-:W3:Y:S01]  /*4d860*/  LDL.LU R12, [R1+0x1a0] ;  /* 0x0001a000010c7983 */ /* 0x001ee20000300800 */
[----:B------:R-:W3:Y:S02]  /*4d870*/  LDL.LU R13, [R1+0x1a4] ;  /* 0x0001a400010d7983 */ /* 0x000ee40000300800 */
[----:B------:R-:W3:Y:S01]  /*4d880*/  LDL.LU R14, [R1+0x1a8] ;  /* 0x0001a800010e7983 */ /* 0x000ee20000300800 */
[----:B--2---:R-:W-:Y:S01]  /*4d890*/  HMMA.16816.F32 R20, R8, R16, R20 ;  /* 0x000000100814723c */ /* 0x004fe20000001814 */
[----:B------:R-:W-:-:S05]  /*4d8a0*/  IMAD.MOV.U32 R15, RZ, RZ, R2 ;  /* 0x000000ffff0f7224 */ /* 0x000fca00078e0002 */
[----:B---3--:R-:W-:Y:S01]  /*4d8b0*/  STL.64 [R1+0x1c18], R14 ;  /* 0x001c180e01007387 */ /* 0x008fe20000100a00 */
[----:B------:R0:W-:Y:S03]  /*4d8c0*/  STL.64 [R1+0x1c10], R12 ;  /* 0x001c100c01007387 */ /* 0x0001e60000100a00 */
[----:B0-----:R-:W2:Y:S11]  /*4d8d0*/  LDL.LU.64 R12, [R1+0x40] ;  /* 0x00004000010c7983 */ /* 0x001eb60000300a00 */
[----:B------:R-:W-:Y:S02]  /*4d8e0*/  @!UPT UIADD3 URZ, URZ, URZ, URZ ;  /* 0x0000003f3f3ff290 */ /* 0x000fe4000fffe03f */
[----:B------:R-:W-:Y:S02]  /*4d8f0*/  STL.64 [R1+0x1d0], R20 ;  /* 0x0001d01401007387 */ /* 0x000fe40000100a00 */
[----:B------:R0:W-:Y:S02]  /*4d900*/  STL.64 [R1+0x1d8], R22 ;  /* 0x0001d81601007387 */ /* 0x0001e40000100a00 */
[----:B0-----:R-:W2:Y:S01]  /*4d910*/  LDL.LU.64 R22, [R1+0x1cb8] ;  /* 0x001cb80001167983 */ /* 0x001ea20000300a00 */
[----:B------:R-:W2:Y:S02]  /*4d920*/  LDL.LU.64 R20, [R1+0x1cb0] ;  /* 0x001cb00001147983 */ /* 0x000ea40000300a00 */
[----:B------:R-:W-:Y:S02]  /*4d930*/  IMAD.MOV.U32 R14, RZ, RZ, R16 ;  /* 0x000000ffff0e7224 */ /* 0x000fe400078e0010 */
[----:B------:R-:W-:Y:S01]  /*4d940*/  IMAD.MOV.U32 R2, RZ, RZ, R17 ;  /* 0x000000ffff027224 */ /* 0x000fe200078e0011 */
[----:B------:R-:W3:Y:S01]  /*4d950*/  LDL.LU.64 R18, [R1+0x1ca8] ;  /* 0x001ca80001127983 */ /* 0x000ee20000300a00 */
[----:B------:R-:W3:Y:S01]  /*4d960*/  LDL.LU.64 R16, [R1+0x1ca0] ;  /* 0x001ca00001107983 */ /* 0x000ee20000300a00 */
[----:B--2---:R-:W-:Y:S11]  /*4d970*/  HMMA.16816.F32 R20, R8, R12, R20 ;  /* 0x0000000c0814723c */ /* 0x004ff60000001814 */
[----:B------:R-:W-:Y:S11]  /*4d980*/  @!UPT UIADD3 URZ, URZ, URZ, URZ ;  /* 0x0000003f3f3ff290 */ /* 0x000ff6000fffe03f */
[----:B------:R-:W-:Y:S01]  /*4d990*/  @!UPT UIADD3 URZ, URZ, URZ, URZ ;  /* 0x0000003f3f3ff290 */ /* 0x000fe2000fffe03f */
[----:B------:R0:W-:Y:S01]  /*4d9a0*/  STL.64 [R1+0x1c0], R20 ;  /* 0x0001c01401007387 */ /* 0x0001e20000100a00 */
[----:B------:R-:W-:Y:S03]  /*4d9b0*/  STL.64 [R1+0x1c8], R22 ;  /* 0x0001c81601007387 */ /* 0x000fe60000100a00 */
[----:B0-----:R-:W3:Y:S01]  /*4d9c0*/  LDL.LU.64 R20, [R1+0x1c98] ;  /* 0x001c980001147983 */ /* 0x001ee20000300a00 */
[----:B------:R0:W-:Y:S02]  /*4d9d0*/  STL.64 [R1+0x1c28], R12 ;  /* 0x001c280c01007387 */ /* 0x0001e40000100a00 */
[----:B0-----:R-:W-:Y:S02]  /*4d9e0*/  IMAD.MOV.U32 R12, RZ, RZ, R14 ;  /* 0x000000ffff0c7224 */ /* 0x001fe400078e000e */
[----:B------:R-:W-:-:S05]  /*4d9f0*/  IMAD.MOV.U32 R13, RZ, RZ, R2 ;  /* 0x000000ffff0d7224 */ /* 0x000fca00078e0002 */
[----:B------:R0:W-:Y:S04]  /*4da00*/  STL.64 [R1+0x1c40], R12 ;  /* 0x001c400c01007387 */ /* 0x0001e80000100a00 */
[----:B0-----:R-:W2:Y:S01]  /*4da10*/  LDL.LU.64 R12, [R1+0x60] ;  /* 0x00006000010c7983 */ /* 0x001ea20000300a00 */
[C---:B---3--:R-:W-:Y:S11]  /*4da20*/  HMMA.16816.F32 R16, R8.reuse, R20, R16 ;  /* 0x000000140810723c */ /* 0x048ff60000001810 */
[----:B------:R-:W-:Y:S11]  /*4da30*/  @!UPT UIADD3 URZ, URZ, URZ, URZ ;  /* 0x0000003f3f3ff290 */ /* 0x000ff6000fffe03f */
[----:B------:R-:W-:Y:S01]  /*4da40*/  @!UPT UIADD3 URZ, URZ, URZ, URZ ;  /* 0x0000003f3f3ff290 */ /* 0x000fe2000fffe03f */
[----:B------:R0:W-:Y:S01]  /*4da50*/  STL.64 [R1+0x1b0], R16 ;  /* 0x0001b01001007387 */ /* 0x0001e20000100a00 */
[----:B------:R-:W-:Y:S03]  /*4da60*/  STL [R1+0x1b8], R18 ;  /* 0x0001b81201007387 */ /* 0x000fe60000100800 */
[----:B0-----:R-:W4:Y:S01]  /*4da70*/  LDL.LU.64 R16, [R1+0x1c90] ;  /* 0x001c900001107983 */ /* 0x001f220000300a00 */
[----:B------:R0:W-:Y:S03]  /*4da80*/  STL.64 [R1+0x1c20], R20 ;  /* 0x001c201401007387 */ /* 0x0001e60000100a00 */
[----:B0-----:R-:W3:Y:S01]  /*4da90*/  LDL.LU R20, [R1+0x100] ;  /* 0x0001000001147983 */ /* 0x001ee20000300800 */
[----:B------:R-:W3:Y:S02]  /*4daa0*/  LDL.LU R21, [R1+0x104] ;  /* 0x0001040001157983 */ /* 0x000ee40000300800 */
[----:B------:R-:W2:Y:S02]  /*4dab0*/  LDL.LU R22, [R1+0x108] ;  /* 0x0001080001167983 */ /* 0x000ea40000300800 */
[----:B------:R-:W2:Y:S02]  /*4dac0*/  LDL.LU R23, [R1+0x10c] ;  /* 0x00010c0001177983 */ /* 0x000ea40000300800 */
[----:B------:R-:W-:Y:S01]  /*4dad0*/  IMAD.MOV.U32 R2, RZ, RZ, R19 ;  /* 0x000000ffff027224 */ /* 0x000fe200078e0013 */
[C---:B----4-:R-:W-:Y:S01]  /*4dae0*/  HMMA.16816.F32 R24, R8.reuse, R16, R24 ;  /* 0x000000100818723c */ /* 0x050fe20000001818 */
[----:B--2---:R-:W-:Y:S01]  /*4daf0*/  STL.64 [R1+0x1c38], R22 ;  /* 0x001c381601007387 */ /* 0x004fe20000100a00 */
[----:B---3--:R0:W-:Y:S03]  /*4db00*/  STL.64 [R1+0x1c30], R20 ;  /* 0x001c301401007387 */ /* 0x0081e60000100a00 */
[----:B0-----:R-:W2:Y:S01]  /*4db10*/  LDL.LU R20, [R1+0x110] ;  /* 0x0001100001147983 */ /* 0x001ea20000300800 */
[----:B------:R-:W2:Y:S02]  /*4db20*/  LDL.LU R21, [R1+0x114] ;  /* 0x0001140001157983 */ /* 0x000ea40000300800 */
[----:B------:R-:W2:Y:S02]  /*4db30*/  LDL.LU R22, [R1+0x118] ;  /* 0x0001180001167983 */ /* 0x000ea40000300800 */
[----:B------:R-:W2:Y:S01]  /*4db40*/  LDL.LU R23, [R1+0x11c] ;  /* 0x00011c0001177983 */ /* 0x000ea20000300800 */
[----:B------:R0:W-:Y:S04]  /*4db50*/  STL [R1+0x1ab0], R2 ;  /* 0x001ab00201007387 */ /* 0x0001e80000100800 */
[----:B0-----:R-:W3:Y:S08]  /*4db60*/  LDL R2, [R1+0x15dc] ;  /* 0x0015dc0001027983 */ /* 0x001ef00000100800 */
[----:B------:R0:W-:Y:S02]  /*4db70*/  STL.64 [R1+0x190], R24 ;  /* 0x0001901801007387 */ /* 0x0001e40000100a00 */
[----:B------:R1:W-:Y:S01]  /*4db80*/  STL.64 [R1+0x198], R26 ;  /* 0x0001981a01007387 */ /* 0x0003e20000100a00 */
[----:B0-----:R-:W1:Y:S02]  /*4db90*/  LDL.LU.64 R24, [R1+0x1c88] ;  /* 0x001c880001187983 */ /* 0x001e640000300a00 */
[C---:B-1----:R-:W-:Y:S02]  /*4dba0*/  HMMA.16816.F32 R24, R8.reuse, R24, R4 ;  /* 0x000000180818723c */ /* 0x042fe40000001804 */
        /* <DEDUP_REMOVED lines=12> */
[----:B0-----:R-:W4:Y:S02]  /*4dc70*/  LDL.LU.64 R24, [R1+0x1c58] ;  /* 0x001c580001187983 */ /* 0x001f240000300a00 */
[----:B----4-:R-:W-:Y:S02]  /*4dc80*/  HMMA.16816.F32 R8, R8, R24, R4 ;  /* 0x000000180808723c */ /* 0x010fe40000001804 */
[----:B------:R-:W4:Y:S01]  /*4dc90*/  LDL.LU.64 R6, [R1+0x1c50] ;  /* 0x001c500001067983 */ /* 0x000f220000300a00 */
[----:B------:R-:W4:Y:S11]  /*4dca0*/  LDL.LU.64 R4, [R1+0x1c48] ;  /* 0x001c480001047983 */ /* 0x000f360000300a00 */
[----:B------:R-:W-:Y:S09]  /*4dcb0*/  @!UPT UIADD3 URZ, URZ, URZ, URZ ;  /* 0x0000003f3f3ff290 */ /* 0x000ff2000fffe03f */
[----:B------:R0:W-:Y:S01]  /*4dcc0*/  STL.64 [R1+0x160], R8 ;  /* 0x0001600801007387 */ /* 0x0001e20000100a00 */
[----:B------:R1:W-:Y:S03]  /*4dcd0*/  STL.64 [R1+0x168], R10 ;  /* 0x0001680a01007387 */ /* 0x0003e60000100a00 */
[----:B0-----:R-:W4:Y:S01]  /*4dce0*/  LDL.LU R8, [R1+0x120] ;  /* 0x0001200001087983 */ /* 0x001f220000300800 */
[----:B------:R-:W4:Y:S02]  /*4dcf0*/  LDL.LU R9, [R1+0x124] ;  /* 0x0001240001097983 */ /* 0x000f240000300800 */
[----:B-1----:R-:W4:Y:S02]  /*4dd00*/  LDL.LU R10, [R1+0x128] ;  /* 0x00012800010a7983 */ /* 0x002f240000300800 */
[----:B------:R-:W4:Y:S02]  /*4dd10*/  LDL.LU R11, [R1+0x12c] ;  /* 0x00012c00010b7983 */ /* 0x000f240000300800 */
[C---:B----4-:R-:W-:Y:S11]  /*4dd20*/  HMMA.16816.F32 R8, R4.reuse, R12, R8 ;  /* 0x0000000c0408723c */ /* 0x050ff60000001808 */
[----:B------:R-:W-:Y:S11]  /*4dd30*/  @!UPT UIADD3 URZ, URZ, URZ, URZ ;  /* 0x0000003f3f3ff290 */ /* 0x000ff6000fffe03f */
[----:B------:R-:W-:Y:S01]  /*4dd40*/  @!UPT UIADD3 URZ, URZ, URZ, URZ ;  /* 0x0000003f3f3ff290 */ /* 0x000fe2000fffe03f */
[----:B------:R0:W-:Y:S01]  /*4dd50*/  STL.64 [R1+0x150], R8 ;  /* 0x0001500801007387 */ /* 0x0001e20000100a00 */
[----:B------:R-:W-:Y:S02]  /*4dd60*/  STL.64 [R1+0x158], R10 ;  /* 0x0001580a01007387 */ /* 0x000fe40000100a00 */
[----:B0-----:R-:W-:Y:S02]  /*4dd70*/  IMAD.MOV.U32 R9, RZ, RZ, R12 ;  /* 0x000000ffff097224 */ /* 0x001fe400078e000c */
[----:B------:R-:W-:Y:S02]  /*4dd80*/  IMAD.MOV.U32 R8, RZ, RZ, R13 ;  /* 0x000000ffff087224 */ /* 0x000fe400078e000d */
[----:B------:R-:W2:Y:S02]  /*4dd90*/  LDL.LU.64 R12, [R1+0x1c40] ;  /* 0x001c4000010c7983 */ /* 0x000ea40000300a00 */
[C---:B--2---:R-:W-:Y:S02]  /*4dda0*/  HMMA.16816.F32 R12, R4.reuse, R12, R20 ;  /* 0x0000000c040c723c */ /* 0x044fe40000001814 */
[----:B------:R-:W2:Y:S01]  /*4ddb0*/  LDL.LU.64 R22, [R1+0x1c38] ;  /* 0x001c380001167983 */ /* 0x000ea20000300a00 */
[----:B------:R-:W2:Y:S11]  /*4ddc0*/  LDL.LU.64 R20, [R1+0x1c30] ;  /* 0x001c300001147983 */ /* 0x000eb60000300a00 */
[----:B------:R-:W-:Y:S09]  /*4ddd0*/  @!UPT UIADD3 URZ, URZ, URZ, URZ ;  /* 0x0000003f3f3ff290 */ /* 0x000ff2000fffe03f */
[----:B------:R0:W-:Y:S01]  /*4dde0*/  STL.64 [R1+0x140], R12 ;  /* 0x0001400c01007387 */ /* 0x0001e20000100a00 */
[----:B------:R-:W-:Y:S03]  /*4ddf0*/  STL.64 [R1+0x148], R14 ;  /* 0x0001480e01007387 */ /* 0x000fe60000100a00 */
[----:B0-----:R-:W2:Y:S02]  /*4de00*/  LDL.LU.64 R12, [R1+0x1c28] ;  /* 0x001c2800010c7983 */ /* 0x001ea40000300a00 */
[C---:B--2---:R-:W-:Y:S01]  /*4de10*/  HMMA.16816.F32 R20, R4.reuse, R12, R20 ;  /* 0x0000000c0414723c */ /* 0x044fe20000001814 */
[----:B------:R-:W-:Y:S02]  /*4de20*/  IMAD.MOV.U32 R11, RZ, RZ, R12 ;  /* 0x000000ffff0b7224 */ /* 0x000fe400078e000c */
[----:B------:R-:W-:Y:S11]  /*4de30*/  IMAD.MOV.U32 R10, RZ, RZ, R13 ;  /* 0x000000ffff0a7224 */ /* 0x000ff600078e000d */
[----:B------:R-:W-:Y:S09]  /*4de40*/  @!UPT UIADD3 URZ, URZ, URZ, URZ ;  /* 0x0000003f3f3ff290 */ /* 0x000ff2000fffe03f */
[----:B------:R0:W-:Y:S01]  /*4de50*/  STL.64 [R1+0x130], R20 ;  /* 0x0001301401007387 */ /* 0x0001e20000100a00 */
[----:B------:R-:W-:Y:S03]  /*4de60*/  STL.64 [R1+0x138], R22 ;  /* 0x0001381601007387 */ /* 0x000fe60000100a00 */
[----:B0-----:R-:W2:Y:S01]  /*4de70*/  LDL.LU.64 R20, [R1+0x1c20] ;  /* 0x001c200001147983 */ /* 0x001ea20000300a00 */
[----:B------:R-:W2:Y:S02]  /*4de80*/  LDL.LU.64 R14, [R1+0x1c18] ;  /* 0x001c1800010e7983 */ /* 0x000ea40000300a00 */
[----:B------:R-:W2:Y:S02]  /*4de90*/  LDL.LU.64 R12, [R1+0x1c10] ;  /* 0x001c1000010c7983 */ /* 0x000ea40000300a00 */
[----:B------:R-:W-:Y:S01]  /*4dea0*/  STL.64 [R1+0x1bf0], R10 ;  /* 0x001bf00a01007387 */ /* 0x000fe20000100a00 */
[----:B------:R0:W-:Y:S04]  /*4deb0*/  STL.64 [R1+0x1be8], R8 ;  /* 0x001be80801007387 */ /* 0x0001e80000100a00 */
[----:B0-----:R-:W4:Y:S01]  /*4dec0*/  LDL.LU.64 R8, [R1+0x10] ;  /* 0x0000100001087983 */ /* 0x001f220000300a00 */
        /* <DEDUP_REMOVED lines=9> */
[----:B---3--:R-:W0:Y:S04]  /*4df60*/  LDSM.16.MT88.4 R20, [R2+0xe080] ;  /* 0x00e080000214783b */ /* 0x008e280000004200 */
[----:B0-----:R-:W-:Y:S01]  /*4df70*/  STL.64 [R1+0x1bc8], R22 ;  /* 0x001bc81601007387 */ /* 0x001fe20000100a00 */
[----:B------:R0:W-:Y:S03]  /*4df80*/  STL.64 [R1+0x1bc0], R20 ;  /* 0x001bc01401007387 */ /* 0x0001e60000100a00 */
[----:B0-----:R-:W4:Y:S01]  /*4df90*/  LDL.LU R20, [R1+0x300] ;  /* 0x0003000001147983 */ /* 0x001f220000300800 */
[----:B------:R-:W4:Y:S02]  /*4dfa0*/  LDL.LU R21, [R1+0x304] ;  /* 0x0003040001157983 */ /* 0x000f240000300800 */
[----:B------:R-:W4:Y:S02]  /*4dfb0*/  LDL.LU R22, [R1+0x308] ;  /* 0x0003080001167983 */ /* 0x000f240000300800 */
[----:B------:R-:W4:Y:S01]  /*4dfc0*/  LDL.LU R23, [R1+0x30c] ;  /* 0x00030c0001177983 */ /* 0x000f220000300800 */
[C---:B--2---:R-:W-:Y:S11]  /*4dfd0*/  HMMA.16816.F32 R12, R4.reuse, R16, R12 ;  /* 0x00000010040c723c */ /* 0x044ff6000000180c */
[----:B------:R-:W-:Y:S11]  /*4dfe0*/  @!UPT UIADD3 URZ, URZ, URZ, URZ ;  /* 0x0000003f3f3ff290 */ /* 0x000ff6000fffe03f */
[----:B------:R-:W-:Y:S01]  /*4dff0*/  @!UPT UIADD3 URZ, URZ, URZ, URZ ;  /* 0x0000003f3f3ff290 */ /* 0x000fe2000fffe03f */
[----:B------:R-:W-:Y:S01]  /*4e000*/  STL.64 [R1+0x110], R12 ;  /* 0x0001100c01007387 */ /* 0x000fe20000100a00 */
[----:B------:R0:W-:Y:S03]  /*4e010*/  STL.64 [R1+0x118], R14 ;  /* 0x0001180e01007387 */ /* 0x0001e60000100a00 */
[----:B0-----:R-:W2:Y:S01]  /*4e020*/  LDL.LU R15, [R1+0x1bf8] ;  /* 0x001bf800010f7983 */ /* 0x001ea20000300800 */
[----:B------:R-:W-:Y:S02]  /*4e030*/  IMAD.MOV.U32 R29, RZ, RZ, R16 ;  /* 0x000000ffff1d7224 */ /* 0x000fe400078e0010 */
[----:B------:R-:W-:Y:S01]  /*4e040*/  IMAD.MOV.U32 R27, RZ, RZ, R17 ;  /* 0x000000ffff1b7224 */ /* 0x000fe200078e0011 */
[C---:B----4-:R-:W-:Y:S01]  /*4e050*/  HMMA.16816.F32 R20, R4.reuse, R8, R20 ;  /* 0x000000080414723c */ /* 0x050fe20000001814 */
[----:B--2---:R-:W0:Y:S02]  /*4e060*/  LDSM.16.MT88.4 R16, [R15+0xf000] ;  /* 0x00f000000f10783b */ /* 0x004e240000004200 */
[----:B------:R-:W1:Y:S02]  /*4e070*/  LDSM.16.MT88.4 R12, [R15+0xf080] ;  /* 0x00f080000f0c783b */ /* 0x000e640000004200 */
[----:B0-----:R-:W-:Y:S02]  /*4e080*/  STL.64 [R1+0x1b28], R18 ;  /* 0x001b281201007387 */ /* 0x001fe40000100a00 */
[----:B------:R0:W-:Y:S02]  /*4e090*/  STL.64 [R1+0x1b20], R16 ;  /* 0x001b201001007387 */ /* 0x0001e40000100a00 */
[----:B0-----:R-:W2:Y:S11]  /*4e0a0*/  LDL.LU.64 R16, [R1] ;  /* 0x0000000001107983 */ /* 0x001eb60000300a00 */
[----:B------:R-:W-:Y:S03]  /*4e0b0*/  @!UPT UIADD3 URZ, URZ, URZ, URZ ;  /* 0x0000003f3f3ff290 */ /* 0x000fe6000fffe03f */
[----:B------:R0:W-:Y:S02]  /*4e0c0*/  STL.64 [R1+0x100], R20 ;  /* 0x0001001401007387 */ /* 0x0001e40000100a00 */
[----:B------:R-:W-:Y:S02]  /*4e0d0*/  STL.64 [R1+0x108], R22 ;  /* 0x0001081601007387 */ /* 0x000fe40000100a00 */
[----:B------:R-:W3:Y:S02]  /*4e0e0*/  LDL.LU.64 R10, [R1+0x1bf0] ;  /* 0x001bf000010a7983 */ /* 0x000ee40000300a00 */
[----:B0-----:R-:W-:Y:S02]  /*4e0f0*/  IMAD.MOV.U32 R21, RZ, RZ, R8 ;  /* 0x000000ffff157224 */ /* 0x001fe400078e0008 */
[----:B------:R-:W-:Y:S02]  /*4e100*/  IMAD.MOV.U32 R20, RZ, RZ, R9 ;  /* 0x000000ffff147224 */ /* 0x000fe400078e0009 */
[----:B------:R-:W4:Y:S01]  /*4e110*/  LDL.LU.64 R8, [R1+0x1be8] ;  /* 0x001be80001087983 */ /* 0x000f220000300a00 */
[----:B-1----:R-:W-:Y:S02]  /*4e120*/  STL.64 [R1+0x1ac0], R14 ;  /* 0x001ac00e01007387 */ /* 0x002fe40000100a00 */
[----:B------:R0:W-:Y:S02]  /*4e130*/  STL.64 [R1+0x1ab8], R12 ;  /* 0x001ab80c01007387 */ /* 0x0001e40000100a00 */
[----:B0-----:R-:W2:Y:S01]  /*4e140*/  LDL.LU.64 R12, [R1+0x50] ;  /* 0x00005000010c7983 */ /* 0x001ea20000300a00 */
[----:B------:R-:W2:Y:S03]  /*4e150*/  LDL.64 R14, [R1+0x58] ;  /* 0x00005800010e7983 */ /* 0x000ea60000100a00 */
[----:B--2---:R-:W-:Y:S01]  /*4e160*/  STL.64 [R1+0x1ba8], R14 ;  /* 0x001ba80e01007387 */ /* 0x004fe20000100a00 */
[----:B------:R0:W-:Y:S03]  /*4e170*/  STL.64 [R1+0x1ba0], R12 ;  /* 0x001ba00c01007387 */ /* 0x0001e60000100a00 */
[----:B0-----:R-:W2:Y:S01]  /*4e180*/  LDL.LU R12, [R1+0x320] ;  /* 0x00032000010c7983 */ /* 0x001ea20000300800 */
[----:B------:R-:W2:Y:S02]  /*4e190*/  LDL.LU R13, [R1+0x324] ;  /* 0x00032400010d7983 */ /* 0x000ea40000300800 */
[----:B------:R-:W2:Y:S02]  /*4e1a0*/  LDL.LU R14, [R1+0x328] ;  /* 0x00032800010e7983 */ /* 0x000ea40000300800 */
[----:B------:R-:W2:Y:S02]  /*4e1b0*/  LDL.LU R15, [R1+0x32c] ;  /* 0x00032c00010f7983 */ /* 0x000ea40000300800 */
[----:B--2---:R-:W-:Y:S11]  /*4e1c0*/  HMMA.16816.F32 R12, R4, R16, R12 ;  /* 0x00000010040c723c */ /* 0x004ff6000000180c */
[----:B------:R-:W-:Y:S11]  /*4e1d0*/  @!UPT UIADD3 URZ, URZ, URZ, URZ ;  /* 0x0000003f3f3ff290 */ /* 0x000ff6000fffe03f */
[----:B------:R-:W-:Y:S01]  /*4e1e0*/  @!UPT UIADD3 URZ, URZ, URZ, URZ ;  /* 0x0000003f3f3ff290 */ /* 0x000fe2000fffe03f */
[----:B------:R0:W-:Y:S01]  /*4e1f0*/  STL.64 [R1+0xf0], R12 ;  /* 0x0000f00c01007387 */ /* 0x0001e20000100a00 */
[----:B------:R-:W-:Y:S02]  /*4e200*/  STL.64 [R1+0xf8], R14 ;  /* 0x0000f80e01007387 */ /* 0x000fe40000100a00 */
[----:B0-----:R-:W-:Y:S02]  /*4e210*/  IMAD.MOV.U32 R13, RZ, RZ, R16 ;  /* 0x000000ffff0d7224 */ /* 0x001fe400078e0010 */
[----:B------:R-:W-:Y:S01]  /*4e220*/  IMAD.MOV.U32 R12, RZ, RZ, R17 ;  /* 0x000000ffff0c7224 */ /* 0x000fe200078e0011 */
[----:B------:R-:W2:Y:S01]  /*4e230*/  LDL.LU R16, [R1+0x270] ;  /* 0x0002700001107983 */ /* 0x000ea20000300800 */
[----:B------:R-:W2:Y:S02]  /*4e240*/  LDL.LU R17, [R1+0x274] ;  /* 0x0002740001117983 */ /* 0x000ea40000300800 */
[----:B------:R-:W2:Y:S02]  /*4e250*/  LDL.LU R18, [R1+0x278] ;  /* 0x0002780001127983 */ /* 0x000ea40000300800 */
[----:B------:R-:W2:Y:S02]  /*4e260*/  LDL.LU R19, [R1+0x27c] ;  /* 0x00027c0001137983 */ /* 0x000ea40000300800 */
[----:B--2---:R-:W-:Y:S01]  /*4e270*/  STL.64 [R1+0x1b40], R18 ;  /* 0x001b401201007387 */ /* 0x004fe20000100a00 */
[----:B------:R0:W-:Y:S02]  /*4e280*/  STL.64 [R1+0x1b38], R16 ;  /* 0x001b381001007387 */ /* 0x0001e40000100a00 */
[----:B0-----:R-:W-:-:S02]  /*4e290*/  IMAD.MOV.U32 R16, RZ, RZ, R13 ;  /* 0x000000ffff107224 */ /* 0x001fc400078e000d */
[----:B------:R-:W-:-:S05]  /*4e2a0*/  IMAD.MOV.U32 R17, RZ, RZ, R12 ;  /* 0x000000ffff117224 */ /* 0x000fca00078e000c */
        /* <DEDUP_REMOVED lines=8> */
[----:B----4-:R-:W-:-:S02]  /*4e330*/  IMAD.MOV.U32 R12, RZ, RZ, R9 ;  /* 0x000000ffff0c7224 */ /* 0x010fc400078e0009 */
[----:B------:R-:W-:Y:S01]  /*4e340*/  IMAD.MOV.U32 R13, RZ, RZ, R8 ;  /* 0x000000ffff0d7224 */ /* 0x000fe200078e0008 */
[----:B--2---:R-:W-:Y:S01]  /*4e350*/  STL.64 [R1+0x1b70], R18 ;  /* 0x001b701201007387 */ /* 0x004fe20000100a00 */
[----:B------:R0:W-:Y:S02]  /*4e360*/  STL.64 [R1+0x1b68], R16 ;  /* 0x001b681001007387 */ /* 0x0001e40000100a00 */
[----:B0-----:R-:W-:Y:S02]  /*4e370*/  IMAD.MOV.U32 R16, RZ, RZ, R28 ;  /* 0x000000ffff107224 */ /* 0x001fe400078e001c */
[----:B------:R-:W-:Y:S01]  /*4e380*/  IMAD.MOV.U32 R17, RZ, RZ, R26 ;  /* 0x000000ffff117224 */ /* 0x000fe200078e001a */
[----:B------:R-:W2:Y:S01]  /*4e390*/  LDL.LU R28, [R1+0x1be0] ;  /* 0x001be000011c7983 */ /* 0x000ea20000300800 */
[----:B------:R-:W4:Y:S03]  /*4e3a0*/  LDL.LU R26, [R1+0x1bdc] ;  /* 0x001bdc00011a7983 */ /* 0x000f260000300800 */
[----:B------:R3:W-:Y:S01]  /*4e3b0*/  STL.64 [R1+0x1b80], R16 ;  /* 0x001b801001007387 */ /* 0x0007e20000100a00 */
[----:B------:R-:W2:Y:S02]  /*4e3c0*/  LDL.LU R20, [R1+0x310] ;  /* 0x0003100001147983 */ /* 0x000ea40000300800 */
[----:B------:R-:W2:Y:S02]  /*4e3d0*/  LDL.LU R21, [R1+0x314] ;  /* 0x0003140001157983 */ /* 0x000ea40000300800 */
[----:B------:R-:W2:Y:S01]  /*4e3e0*/  LDL.LU R22, [R1+0x318] ;  /* 0x0003180001167983 */ /* 0x000ea20000300800 */
[----:B------:R-:W2:Y:S01]  /*4e3f0*/  LDL.LU R23, [R1+0x31c] ;  /* 0x00031c0001177983 */ /* 0x000ea20000300800 */
[----:B---3--:R-:W-:-:S02]  /*4e400*/  IMAD.MOV.U32 R16, RZ, RZ, R11 ;  /* 0x000000ffff107224 */ /* 0x008fc400078e000b */
[----:B------:R-:W-:Y:S02]  /*4e410*/  IMAD.MOV.U32 R17, RZ, RZ, R10 ;  /* 0x000000ffff117224 */ /* 0x000fe400078e000a */
[----:B------:R-:W0:Y:S04]  /*4e420*/  LDSM.16.MT88.4 R8, [R2+0xf000] ;  /* 0x00f000000208783b */ /* 0x000e280000004200 */
[----:B------:R1:W-:Y:S04]  /*4e430*/  STL.64 [R1+0x1b98], R16 ;  /* 0x001b981001007387 */ /* 0x0003e80000100a00 */
[----:B-1----:R-:W3:Y:S01]  /*4e440*/  LDL.LU R16, [R1+0x2e0] ;  /* 0x0002e00001107983 */ /* 0x002ee20000300800 */
[----:B------:R-:W3:Y:S02]  /*4e450*/  LDL.LU R17, [R1+0x2e4] ;  /* 0x0002e40001117983 */ /* 0x000ee40000300800 */
[----:B------:R-:W2:Y:S02]  /*4e460*/  LDL.LU R18, [R1+0x2e8] ;  /* 0x0002e80001127983 */ /* 0x000ea40000300800 */
[----:B------:R-:W2:Y:S02]  /*4e470*/  LDL.LU R19, [R1+0x2ec] ;  /* 0x0002ec0001137983 */ /* 0x000ea40000300800 */
[----:B--2---:R-:W-:Y:S01]  /*4e480*/  STL.64 [R1+0x1bb8], R18 ;  /* 0x001bb81201007387 */ /* 0x004fe20000100a00 */
[----:B---3--:R1:W-:Y:S03]  /*4e490*/  STL.64 [R1+0x1bb0], R16 ;  /* 0x001bb01001007387 */ /* 0x0083e60000100a00 */
[----:B-1----:R-:W2:Y:S01]  /*4e4a0*/  LDL.LU R16, [R1+0x2f0] ;  /* 0x0002f00001107983 */ /* 0x002ea20000300800 */
[----:B------:R-:W2:Y:S02]  /*4e4b0*/  LDL.LU R17, [R1+0x2f4] ;  /* 0x0002f40001117983 */ /* 0x000ea40000300800 */
[----:B------:R-:W2:Y:S02]  /*4e4c0*/  LDL.LU R18, [R1+0x2f8] ;  /* 0x0002f80001127983 */ /* 0x000ea40000300800 */
[----:B------:R-:W2:Y:S01]  /*4e4d0*/  LDL.LU R19, [R1+0x2fc] ;  /* 0x0002fc0001137983 */ /* 0x000ea20000300800 */
[----:B0-----:R0:W-:Y:S01]  /*4e4e0*/  STL [R1+0x1a2c], R8 ;  /* 0x001a2c0801007387 */ /* 0x0011e20000100800 */
[----:B------:R1:W-:Y:S02]  /*4e4f0*/  STL [R1+0x1a28], R9 ;  /* 0x001a280901007387 */ /* 0x0003e40000100800 */
[----:B------:R-:W-:Y:S02]  /*4e500*/  STL [R1+0x1a24], R10 ;  /* 0x001a240a01007387 */ /* 0x000fe40000100800 */
[----:B------:R-:W-:Y:S02]  /*4e510*/  STL [R1+0x1a20], R11 ;  /* 0x001a200b01007387 */ /* 0x000fe40000100800 */
[----:B0-----:R-:W-:-:S02]  /*4e520*/  IMAD.MOV.U32 R8, RZ, RZ, R29 ;  /* 0x000000ffff087224 */ /* 0x001fc400078e001d */
[----:B-1----:R-:W-:Y:S01]  /*4e530*/  IMAD.MOV.U32 R9, RZ, RZ, R27 ;  /* 0x000000ffff097224 */ /* 0x002fe200078e001b */
[----:B------:R-:W3:Y:S01]  /*4e540*/  LDL.LU R29, [R1+0x1bd8] ;  /* 0x001bd800011d7983 */ /* 0x000ee20000300800 */
[----:B------:R-:W2:Y:S03]  /*4e550*/  LDL.LU R27, [R1+0x1bd4] ;  /* 0x001bd400011b7983 */ /* 0x000ea60000300800 */
[----:B------:R0:W-:Y:S04]  /*4e560*/  STL.64 [R1+0x1b78], R8 ;  /* 0x001b780801007387 */ /* 0x0001e80000100a00 */
[----:B0-----:R-:W2:Y:S01]  /*4e570*/  LDL.LU R8, [R1+0x2c0] ;  /* 0x0002c00001087983 */ /* 0x001ea20000300800 */
[----:B------:R-:W2:Y:S02]  /*4e580*/  LDL.LU R9, [R1+0x2c4] ;  /* 0x0002c40001097983 */ /* 0x000ea40000300800 */
[----:B------:R-:W2:Y:S02]  /*4e590*/  LDL.LU R10, [R1+0x2c8] ;  /* 0x0002c800010a7983 */ /* 0x000ea40000300800 */
[----:B----4-:R-:W-:-:S02]  /*4e5a0*/  IMAD.MOV.U32 R11, RZ, RZ, R26 ;  /* 0x000000ffff0b7224 */ /* 0x010fc400078e001a */
[----:B------:R-:W4:Y:S01]  /*4e5b0*/  LDL.LU R26, [R1+0x1bd0] ;  /* 0x001bd000011a7983 */ /* 0x000f220000300800 */
[----:B------:R-:W-:Y:S03]  /*4e5c0*/  HMMA.16816.F32 R4, R4, R24, R20 ;  /* 0x000000180404723c */ /* 0x000fe60000001814 */
[----:B--2---:R-:W-:Y:S01]  /*4e5d0*/  STL.64 [R1+0x1b90], R10 ;  /* 0x001b900a01007387 */ /* 0x004fe20000100a00 */
[----:B------:R0:W-:Y:S03]  /*4e5e0*/  STL.64 [R1+0x1b88], R8 ;  /* 0x001b880801007387 */ /* 0x0001e60000100a00 */
[----:B0-----:R-:W2:Y:S01]  /*4e5f0*/  LDL.LU R8, [R1+0x2d0] ;  /* 0x0002d00001087983 */ /* 0x001ea20000300800 */
[----:B------:R-:W2:Y:S02]  /*4e600*/  LDL.LU R9, [R1+0x2d4] ;  /* 0x0002d40001097983 */ /* 0x000ea40000300800 */
[----:B------:R-:W2:Y:S02]  /*4e610*/  LDL.LU R10, [R1+0x2d8] ;  /* 0x0002d800010a7983 */ /* 0x000ea40000300800 */
[----:B------:R-:W2:Y:S01]  /*4e620*/  LDL.LU R11, [R1+0x2dc] ;  /* 0x0002dc00010b7983 */ /* 0x000ea20000300800 */
[----:B------:R-:W2:Y:S01]  /*4e630*/  LDL.LU.64 R22, [R1+0x1bc8] ;  /* 0x001bc80001167983 */ /* 0x000ea20000300a00 */
[----:B------:R-:W2:Y:S02]  /*4e640*/  LDL.LU.64 R20, [R1+0x1bc0] ;  /* 0x001bc00001147983 */ /* 0x000ea40000300a00 */
[----:B----4-:R-:W-:Y:S02]  /*4e650*/  STL.64 [R1+0x1b58], R26 ;  /* 0x001b581a01007387 */ /* 0x010fe40000100a00 */
[----:B------:R0:W-:Y:S05]  /*4e660*/  STL.64 [R1+0x1b50], R24 ;  /* 0x001b501801007387 */ /* 0x0001ea0000100a00 */
[----:B------:R-:W-:Y:S01]  /*4e670*/  STL.64 [R1+0xe0], R4 ;  /* 0x0000e00401007387 */ /* 0x000fe20000100a00 */
[----:B------:R-:W-:Y:S02]  /*4e680*/  STL.64 [R1+0xe8], R6 ;  /* 0x0000e80601007387 */ /* 0x000fe40000100a00 */
[----:B------:R-:W1:Y:S01]  /*4e690*/  LDSM.16.MT88.4 R4, [R2+0xf080] ;  /* 0x00f080000204783b */ /* 0x000e620000004200 */
[----:B0-----:R-:W4:Y:S03]  /*4e6a0*/  LDL.LU R24, [R1+0x2a0] ;  /* 0x0002a00001187983 */ /* 0x001f260000300800 */
[----:B------:R-:W4:Y:S02]  /*4e6b0*/  LDL.LU R25, [R1+0x2a4] ;  /* 0x0002a40001197983 */ /* 0x000f240000300800 */
[----:B------:R-:W4:Y:S02]  /*4e6c0*/  LDL.LU R26, [R1+0x2a8] ;  /* 0x0002a800011a7983 */ /* 0x000f240000300800 */
[----:B------:R-:W4:Y:S01]  /*4e6d0*/  LDL.LU R27, [R1+0x2ac] ;  /* 0x0002ac00011b7983 */ /* 0x000f220000300800 */
[----:B-1----:R-:W-:Y:S01]  /*4e6e0*/  STL.64 [R1+0x19b8], R6 ;  /* 0x0019b80601007387 */ /* 0x002fe20000100a00 */
[----:B------:R0:W-:Y:S03]  /*4e6f0*/  STL.64 [R1+0x19b0], R4 ;  /* 0x0019b00401007387 */ /* 0x0001e60000100a00 */
[----:B0-----:R-:W3:Y:S01]  /*4e700*/  LDL.LU R4, [R1+0x250] ;  /* 0x0002500001047983 */ /* 0x001ee20000300800 */
        /* <DEDUP_REMOVED lines=22> */
[----:B0-----:R-:W2:Y:S01]  /*4e870*/  LDL.LU.64 R16, [R1+0x1b80] ;  /* 0x001b800001107983 */ /* 0x001ea20000300a00 */
[----:B------:R-:W-:Y:S01]  /*4e880*/  IMAD.MOV.U32 R7, RZ, RZ, R0 ;  /* 0x000000ffff077224 */ /* 0x000fe200078e0000 */
[C---:B--2---:R-:W-:Y:S02]  /*4e890*/  HMMA.16816.F32 R16, R20.reuse, R16, R8 ;  /* 0x000000101410723c */ /* 0x044fe40000001808 */
[----:B------:R-:W2:Y:S11]  /*4e8a0*/  LDL.LU.64 R8, [R1+0x1b78] ;  /* 0x001b780001087983 */ /* 0x000eb60000300a00 */
[----:B------:R-:W-:Y:S10]  /*4e8b0*/  @!UPT UIADD3 URZ, URZ, URZ, URZ ;  /* 0x0000003f3f3ff290 */ /* 0x000ff4000fffe03f */
[----:B------:R-:W-:Y:S01]  /*4e8c0*/  STL.64 [R1+0xa0], R16 ;  /* 0x0000a01001007387 */ /* 0x000fe20000100a00 */
[----:B------:R0:W-:Y:S02]  /*4e8d0*/  STL [R1+0xa8], R18 ;  /* 0x0000a81201007387 */ /* 0x0001e40000100800 */
[----:B------:R-:W-:Y:S02]  /*4e8e0*/  IMAD.MOV.U32 R0, RZ, RZ, R19 ;  /* 0x000000ffff007224 */ /* 0x000fe400078e0013 */
[----:B0-----:R-:W2:Y:S01]  /*4e8f0*/  LDL.LU.64 R18, [R1+0x1b70] ;  /* 0x001b700001127983 */ /* 0x001ea20000300a00 */
[----:B------:R-:W2:Y:S02]  /*4e900*/  LDL.LU.64 R16, [R1+0x1b68] ;  /* 0x001b680001107983 */ /* 0x000ea40000300a00 */
[----:B------:R-:W-:Y:S01]  /*4e910*/  STL [R1+0x1a30], R0 ;  /* 0x001a300001007387 */ /* 0x000fe20000100800 */
[----:B--2---:R-:W-:Y:S01]  /*4e920*/  HMMA.16816.F32 R8, R20, R8, R16 ;  /* 0x000000081408723c */ /* 0x004fe20000001810 */
[----:B------:R-:W4:Y:S11]  /*4e930*/  LDL.LU.64 R16, [R1+0x1b60] ;  /* 0x001b600001107983 */ /* 0x000f360000300a00 */
[----:B------:R-:W-:Y:S11]  /*4e940*/  @!UPT UIADD3 URZ, URZ, URZ, URZ ;  /* 0x0000003f3f3ff290 */ /* 0x000ff6000fffe03f */
[----:B------:R-:W-:Y:S01]  /*4e950*/  STL [R1+0x94], R9 ;  /* 0x0000940901007387 */ /* 0x000fe20000100800 */
[----:B------:R0:W-:Y:S02]  /*4e960*/  STL.64 [R1+0x98], R10 ;  /* 0x0000980a01007387 */ /* 0x0001e40000100a00 */
[----:B0-----:R-:W-:-:S05]  /*4e970*/  IMAD.MOV.U32 R11, RZ, RZ, R8 ;  /* 0x000000ffff0b7224 */ /* 0x001fca00078e0008 */
[----:B------:R0:W-:Y:S01]  /*4e980*/  STL [R1+0x1a34], R11 ;  /* 0x001a340b01007387 */ /* 0x0001e20000100800 */
[----:B------:R-:W2:Y:S02]  /*4e990*/  LDL.LU R8, [R1+0x290] ;  /* 0x0002900001087983 */ /* 0x000ea40000300800 */
[----:B------:R-:W2:Y:S02]  /*4e9a0*/  LDL.LU R9, [R1+0x294] ;  /* 0x0002940001097983 */ /* 0x000ea40000300800 */
[----:B------:R-:W2:Y:S01]  /*4e9b0*/  LDL.LU R10, [R1+0x298] ;  /* 0x00029800010a7983 */ /* 0x000ea20000300800 */
[----:B0-----:R-:W2:Y:S01]  /*4e9c0*/  LDL.LU R11, [R1+0x29c] ;  /* 0x00029c00010b7983 */ /* 0x001ea20000300800 */
[C---:B----4-:R-:W-:Y:S03]  /*4e9d0*/  HMMA.16816.F32 R16, R20.reuse, R16, R24 ;  /* 0x000000101410723c */ /* 0x050fe60000001818 */
[----:B------:R-:W4:Y:S01]  /*4e9e0*/  LDL.LU.64 R26, [R1+0x1b58] ;  /* 0x001b5800011a7983 */ /* 0x000f220000300a00 */
[----:B------:R-:W2:Y:S11]  /*4e9f0*/  LDL.LU.64 R24, [R1+0x1b50] ;  /* 0x001b500001187983 */ /* 0x000eb60000300a00 */
[----:B------:R-:W-:Y:S08]  /*4ea00*/  @!UPT UIADD3 URZ, URZ, URZ, URZ ;  /* 0x0000003f3f3ff290 */ /* 0x000ff0000fffe03f */
[----:B------:R0:W-:Y:S01]  /*4ea10*/  STL.64 [R1+0x80], R16 ;  /* 0x0000801001007387 */ /* 0x0001e20000100a00 */
[----:B------:R2:W-:Y:S03]  /*4ea20*/  STL.64 [R1+0x88], R18 ;  /* 0x0000881201007387 */ /* 0x0005e60000100a00 */
[----:B0-----:R-:W2:Y:S02]  /*4ea30*/  LDL.LU.64 R16, [R1+0x1b48] ;  /* 0x001b480001107983 */ /* 0x001ea40000300a00 */
[----:B--2---:R-:W-:Y:S11]  /*4ea40*/  HMMA.16816.F32 R16, R20, R16, R8 ;  /* 0x000000101410723c */ /* 0x004ff60000001808 */
[----:B------:R-:W-:Y:S11]  /*4ea50*/  @!UPT UIADD3 URZ, URZ, URZ, URZ ;  /* 0x0000003f3f3ff290 */ /* 0x000ff6000fffe03f */
[----:B------:R-:W-:Y:S02]  /*4ea60*/  @!UPT UIADD3 URZ, URZ, URZ, URZ ;  /* 0x0000003f3f3ff290 */ /* 0x000fe4000fffe03f */
[----:B------:R-:W-:Y:S02]  /*4ea70*/  IMAD.MOV.U32 R9, RZ, RZ, R18 ;  /* 0x000000ffff097224 */ /* 0x000fe400078e0012 */
[----:B------:R-:W-:Y:S02]  /*4ea80*/  IMAD.MOV.U32 R10, RZ, RZ, R19 ;  /* 0x000000ffff0a7224 */ /* 0x000fe400078e0013 */
[----:B------:R-:W-:Y:S02]  /*4ea90*/  IMAD.MOV.U32 R0, RZ, RZ, R16 ;  /* 0x000000ffff007224 */ /* 0x000fe400078e0010 */
[----:B------:R-:W-:Y:S01]  /*4eaa0*/  IMAD.MOV.U32 R8, RZ, RZ, R17 ;  /* 0x000000ffff087224 */ /* 0x000fe200078e0011 */
[----:B------:R-:W2:Y:S01]  /*4eab0*/  LDL.LU.64 R18, [R1+0x1b40] ;  /* 0x001b400001127983 */ /* 0x000ea20000300a00 */
[----:B------:R-:W2:Y:S02]  /*4eac0*/  LDL.LU.64 R16, [R1+0x1b38] ;  /* 0x001b380001107983 */ /* 0x000ea40000300a00 */
[----:B------:R-:W-:Y:S01]  /*4ead0*/  STL [R1+0x1a70], R10 ;  /* 0x001a700a01007387 */ /* 0x000fe20000100800 */
[----:B------:R4:W-:Y:S02]  /*4eae0*/  STL.64 [R1+0x1a68], R8 ;  /* 0x001a680801007387 */ /* 0x0009e40000100a00 */
[----:B----4-:R-:W-:-:S02]  /*4eaf0*/  IMAD.MOV.U32 R8, RZ, RZ, R27 ;  /* 0x000000ffff087224 */ /* 0x010fc400078e001b */
[----:B------:R-:W4:Y:S01]  /*4eb00*/  LDL.LU R27, [R1+0x1b30] ;  /* 0x001b3000011b7983 */ /* 0x000f220000300800 */
[----:B--2---:R-:W-:Y:S03]  /*4eb10*/  HMMA.16816.F32 R20, R20, R24, R16 ;  /* 0x000000181414723c */ /* 0x004fe60000001810 */
[----:B------:R-:W2:Y:S01]  /*4eb20*/  LDL.LU.64 R18, [R1+0x1b28] ;  /* 0x001b280001127983 */ /* 0x000ea20000300a00 */
[----:B------:R-:W2:Y:S11]  /*4eb30*/  LDL.LU.64 R16, [R1+0x1b20] ;  /* 0x001b200001107983 */ /* 0x000eb60000300a00 */
[----:B------:R-:W-:Y:S08]  /*4eb40*/  @!UPT UIADD3 URZ, URZ, URZ, URZ ;  /* 0x0000003f3f3ff290 */ /* 0x000ff0000fffe03f */
[----:B------:R0:W-:Y:S01]  /*4eb50*/  STL.64 [R1+0x1930], R22 ;  /* 0x0019301601007387 */ /* 0x0001e20000100a00 */
[----:B------:R1:W-:Y:S03]  /*4eb60*/  STL.64 [R1+0x1928], R20 ;  /* 0x0019281401007387 */ /* 0x0003e60000100a00 */
[----:B0-----:R-:W4:Y:S01]  /*4eb70*/  LDL.64 R22, [R1+0x68] ;  /* 0x0000680001167983 */ /* 0x001f220000100a00 */
[----:B---3--:R-:W-:Y:S02]  /*4eb80*/  IMAD.MOV.U32 R9, RZ, RZ, R29 ;  /* 0x000000ffff097224 */ /* 0x008fe400078e001d */
[----:B------:R-:W-:Y:S02]  /*4eb90*/  IMAD.MOV.U32 R10, RZ, RZ, R28 ;  /* 0x000000ffff0a7224 */ /* 0x000fe400078e001c */
[----:B------:R-:W-:Y:S02]  /*4eba0*/  IMAD.MOV.U32 R11, RZ, RZ, R3 ;  /* 0x000000ffff0b7224 */ /* 0x000fe400078e0003 */
[----:B------:R-:W-:-:S02]  /*4ebb0*/  IMAD.MOV.U32 R25, RZ, RZ, R14 ;  /* 0x000000ffff197224 */ /* 0x000fc400078e000e */
[----:B------:R-:W-:Y:S01]  /*4ebc0*/  IMAD.MOV.U32 R24, RZ, RZ, R15 ;  /* 0x000000ffff187224 */ /* 0x000fe200078e000f */
[C---:B--2---:R-:W-:Y:S08]  /*4ebd0*/  HMMA.16816.F32 R4, R16.reuse, R14, R4 ;  /* 0x0000000e1004723c */ /* 0x044ff00000001804 */
[----:B----4-:R-:W-:Y:S01]  /*4ebe0*/  HMMA.16816.F32 R8, R16, R22, R8 ;  /* 0x000000161008723c */ /* 0x010fe20000001808 */
[----:B------:R-:W-:Y:S11]  /*4ebf0*/  IMAD.MOV.U32 R2, RZ, RZ, R23 ;  /* 0x000000ffff027224 */ /* 0x000ff600078e0017 */
[----:B------:R-:W-:Y:S11]  /*4ec00*/  @!UPT UIADD3 URZ, URZ, URZ, URZ ;  /* 0x0000003f3f3ff290 */ /* 0x000ff6000fffe03f */
[----:B------:R-:W-:Y:S01]  /*4ec10*/  @!UPT UIADD3 URZ, URZ, URZ, URZ ;  /* 0x0000003f3f3ff290 */ /* 0x000fe2000fffe03f */
[----:B------:R-:W-:Y:S02]  /*4ec20*/  IMAD.MOV.U32 R3, RZ, RZ, R8 ;  /* 0x000000ffff037224 */ /* 0x000fe400078e0008 */
[----:B------:R-:W-:Y:S01]  /*4ec30*/  IMAD.MOV.U32 R28, RZ, RZ, R9 ;  /* 0x000000ffff1c7224 */ /* 0x000fe200078e0009 */
[----:B------:R-:W-:Y:S01]  /*4ec40*/  STL.64 [R1+0x3e0], R8 ;  /* 0x0003e00801007387 */ /* 0x000fe20000100a00 */
[----:B------:R-:W-:Y:S02]  /*4ec50*/  STL.64 [R1+0x3e8], R10 ;  /* 0x0003e80a01007387 */ /* 0x000fe40000100a00 */
[----:B------:R-:W-:Y:S01]  /*4ec60*/  STL [R1+0x17e8], R3 ;  /* 0x0017e80301007387 */ /* 0x000fe20000100800 */
[----:B------:R-:W-:Y:S01]  /*4ec70*/  STL [R1+0x17e4], R28 ;  /* 0x0017e41c01007387 */ /* 0x000fe20000100800 */
[----:B------:R-:W-:Y:S02]  /*4ec80*/  STL.64 [R1+0x3d0], R4 ;  /* 0x0003d00401007387 */ /* 0x000fe40000100a00 */
[----:B------:R-:W-:Y:S02]  /*4ec90*/  STL.64 [R1+0x3d8], R6 ;  /* 0x0003d80601007387 */ /* 0x000fe40000100a00 */
[----:B------:R-:W-:Y:S01]  /*4eca0*/  STL.64 [R1+0x1ad0], R26 ;  /* 0x001ad01a01007387 */ /* 0x000fe20000100a00 */
[----:B------:R-:W-:Y:S01]  /*4ecb0*/  STL.64 [R1+0x1ac8], R24 ;  /* 0x001ac81801007387 */ /* 0x000fe20000100a00 */
[----:B-1----:R-:W2:Y:S02]  /*4ecc0*/  LDL.LU R20, [R1+0x170] ;  /* 0x0001700001147983 */ /* 0x002ea40000300800 */
[----:B------:R-:W2:Y:S02]  /*4ecd0*/  LDL.LU R21, [R1+0x174] ;  /* 0x0001740001157983 */ /* 0x000ea40000300800 */
[----:B------:R-:W3:Y:S01]  /*4ece0*/  LDL.LU R22, [R1+0x178] ;  /* 0x0001780001167983 */ /* 0x000ee20000300800 */
[----:B------:R-:W3:Y:S04]  /*4ecf0*/  LDL.LU R23, [R1+0x17c] ;  /* 0x00017c0001177983 */ /* 0x000ee80000300800 */
[----:B---3--:R0:W-:Y:S01]  /*4ed00*/  STL.64 [R1+0x1a40], R22 ;  /* 0x001a401601007387 */ /* 0x0081e20000100a00 */
[----:B--2---:R-:W-:Y:S03]  /*4ed10*/  STL.64 [R1+0x1a38], R20 ;  /* 0x001a381401007387 */ /* 0x004fe60000100a00 */
[----:B0-----:R-:W2:Y:S04]  /*4ed20*/  LDL R22, [R1+0x18] ;  /* 0x0000180001167983 */ /* 0x001ea80000100800 */
[----:B------:R-:W2:Y:S01]  /*4ed30*/  LDL R23, [R1+0x1c] ;  /* 0x00001c0001177983 */ /* 0x000ea20000100800 */
[----:B------:R-:W-:-:S03]  /*4ed40*/  IMAD.MOV.U32 R29, RZ, RZ, R4 ;  /* 0x000000ffff1d7224 */ /* 0x000fc600078e0004 */
[----:B--2---:R-:W-:Y:S01]  /*4ed50*/  STL.64 [R1+0x1b18], R22 ;  /* 0x001b181601007387 */ /* 0x004fe20000100a00 */
[----:B------:R-:W2:Y:S02]  /*4ed60*/  LDL.LU R4, [R1+0x160] ;  /* 0x0001600001047983 */ /* 0x000ea40000300800 */
[----:B------:R-:W2:Y:S02]  /*4ed70*/  LDL.LU R5, [R1+0x164] ;  /* 0x0001640001057983 */ /* 0x000ea40000300800 */
[----:B------:R-:W3:Y:S01]  /*4ed80*/  LDL.LU R6, [R1+0x168] ;  /* 0x0001680001067983 */ /* 0x000ee20000300800 */
[----:B------:R-:W3:Y:S01]  /*4ed90*/  LDL.LU R7, [R1+0x16c] ;  /* 0x00016c0001077983 */ /* 0x000ee20000300800 */
[----:B------:R-:W4:Y:S02]  /*4eda0*/  LDL.LU R8, [R1+0x190] ;  /* 0x0001900001087983 */ /* 0x000f240000300800 */
[----:B------:R-:W4:Y:S02]  /*4edb0*/  LDL.LU R9, [R1+0x194] ;  /* 0x0001940001097983 */ /* 0x000f240000300800 */
[----:B------:R-:W2:Y:S01]  /*4edc0*/  LDL.LU R10, [R1+0x198] ;  /* 0x00019800010a7983 */ /* 0x000ea20000300800 */
[----:B------:R-:W2:Y:S04]  /*4edd0*/  LDL.LU R11, [R1+0x19c] ;  /* 0x00019c00010b7983 */ /* 0x000ea80000300800 */
[----:B--2---:R0:W-:Y:S01]  /*4ede0*/  STL.64 [R1+0x1a80], R10 ;  /* 0x001a800a01007387 */ /* 0x0041e20000100a00 */
[----:B----4-:R-:W-:Y:S03]  /*4edf0*/  STL.64 [R1+0x1a78], R8 ;  /* 0x001a780801007387 */ /* 0x010fe60000100a00 */
[----:B0-----:R-:W2:Y:S04]  /*4ee00*/  LDL.LU.64 R10, [R1+0x38] ;  /* 0x00003800010a7983 */ /* 0x001ea80000300a00 */
[----:B--2---:R-:W-:Y:S01]  /*4ee10*/  STL.64 [R1+0x1b10], R10 ;  /* 0x001b100a01007387 */ /* 0x004fe20000100a00 */
[----:B---3--:R-:W-:Y:S02]  /*4ee20*/  STL.64 [R1+0x1a50], R6 ;  /* 0x001a500601007387 */ /* 0x008fe40000100a00 */
[----:B------:R0:W-:Y:S02]  /*4ee30*/  STL.64 [R1+0x1a48], R4 ;  /* 0x001a480401007387 */ /* 0x0001e40000100a00 */
[----:B0-----:R-:W2:Y:S01]  /*4ee40*/  LDL.LU R4, [R1+0x180] ;  /* 0x0001800001047983 */ /* 0x001ea20000300800 */
[----:B------:R-:W2:Y:S02]  /*4ee50*/  LDL.LU R5, [R1+0x184] ;  /* 0x0001840001057983 */ /* 0x000ea40000300800 */
[----:B------:R-:W3:Y:S02]  /*4ee60*/  LDL.LU R6, [R1+0x188] ;  /* 0x0001880001067983 */ /* 0x000ee40000300800 */
[----:B------:R-:W3:Y:S01]  /*4ee70*/  LDL.LU R7, [R1+0x18c] ;  /* 0x00018c0001077983 */ /* 0x000ee20000300800 */
[----:B------:R-:W4:Y:S01]  /*4ee80*/  LDL.LU R20, [R1+0x240] ;  /* 0x0002400001147983 */ /* 0x000f220000300800 */
[----:B------:R-:W4:Y:S02]  /*4ee90*/  LDL.LU R21, [R1+0x244] ;  /* 0x0002440001157983 */ /* 0x000f240000300800 */
[----:B------:R-:W4:Y:S02]  /*4eea0*/  LDL.LU R22, [R1+0x248] ;  /* 0x0002480001167983 */ /* 0x000f240000300800 */
[----:B------:R-:W4:Y:S01]  /*4eeb0*/  LDL.LU R23, [R1+0x24c] ;  /* 0x00024c0001177983 */ /* 0x000f220000300800 */
[----:B------:R-:W4:Y:S01]  /*4eec0*/  LDL.64 R10, [R1+0x48] ;  /* 0x00004800010a7983 */ /* 0x000f220000100a00 */
[----:B------:R-:W2:Y:S03]  /*4eed0*/  LDL.LU.64 R26, [R1+0x8] ;  /* 0x00000800011a7983 */ /* 0x000ea60000300a00 */
[----:B--2---:R0:W-:Y:S01]  /*4eee0*/  STL.64 [R1+0x1ae8], R26 ;  /* 0x001ae81a01007387 */ /* 0x0041e20000100a00 */
[----:B------:R-:W2:Y:S02]  /*4eef0*/  LDL.LU R12, [R1+0x1f0] ;  /* 0x0001f000010c7983 */ /* 0x000ea40000300800 */
[----:B------:R-:W2:Y:S02]  /*4ef00*/  LDL.LU R13, [R1+0x1f4] ;  /* 0x0001f400010d7983 */ /* 0x000ea40000300800 */
[----:B------:R-:W2:Y:S01]  /*4ef10*/  LDL.LU R14, [R1+0x1f8] ;  /* 0x0001f800010e7983 */ /* 0x000ea20000300800 */
[----:B------:R-:W2:Y:S01]  /*4ef20*/  LDL.LU R15, [R1+0x1fc] ;  /* 0x0001fc00010f7983 */ /* 0x000ea20000300800 */
[----:B------:R-:W2:Y:S02]  /*4ef30*/  LDL.LU R24, [R1+0x210] ;  /* 0x0002100001187983 */ /* 0x000ea40000300800 */
[----:B------:R-:W2:Y:S01]  /*4ef40*/  LDL.LU R25, [R1+0x214] ;  /* 0x0002140001197983 */ /* 0x000ea20000300800 */
[----:B0-----:R-:W2:Y:S01]  /*4ef50*/  LDL.LU R26, [R1+0x218] ;  /* 0x00021800011a7983 */ /* 0x001ea20000300800 */
[----:B------:R-:W2:Y:S01]  /*4ef60*/  LDL.LU R27, [R1+0x21c] ;  /* 0x00021c00011b7983 */ /* 0x000ea20000300800 */
[C---:B----4-:R-:W-:Y:S02]  /*4ef70*/  HMMA.16816.F32 R20, R16.reuse, R10, R20 ;  /* 0x0000000a1014723c */ /* 0x050fe40000001814 */
[----:B--2---:R-:W-:Y:S01]  /*4ef80*/  STL.64 [R1+0x1af8], R26 ;  /* 0x001af81a01007387 */ /* 0x004fe20000100a00 */
[----:B------:R0:W-:Y:S03]  /*4ef90*/  STL.64 [R1+0x1af0], R24 ;  /* 0x001af01801007387 */ /* 0x0001e60000100a00 */
[----:B0-----:R-:W2:Y:S01]  /*4efa0*/  LDL.LU R24, [R1+0x220] ;  /* 0x0002200001187983 */ /* 0x001ea20000300800 */
[----:B------:R-:W2:Y:S02]  /*4efb0*/  LDL.LU R25, [R1+0x224] ;  /* 0x0002240001197983 */ /* 0x000ea40000300800 */
[----:B------:R-:W4:Y:S02]  /*4efc0*/  LDL.LU R26, [R1+0x228] ;  /* 0x00022800011a7983 */ /* 0x000f240000300800 */
[----:B------:R-:W4:Y:S02]  /*4efd0*/  LDL.LU R27, [R1+0x22c] ;  /* 0x00022c00011b7983 */ /* 0x000f240000300800 */
[----:B------:R-:W-:Y:S01]  /*4efe0*/  IMAD.MOV.U32 R3, RZ, RZ, R11 ;  /* 0x000000ffff037224 */ /* 0x000fe200078e000b */
        /* <DEDUP_REMOVED lines=10> */
[----:B------:R-:W4:Y:S02]  /*4f090*/  LDL.LU R14, [R1+0x208] ;  /* 0x00020800010e7983 */ /* 0x000f240000300800 */
[----:B------:R-:W4:Y:S01]  /*4f0a0*/  LDL.LU R15, [R1+0x20c] ;  /* 0x00020c00010f7983 */ /* 0x000f220000300800 */
[----:B---3--:R0:W-:Y:S01]  /*4f0b0*/  STL.64 [R1+0x1a60], R6 ;  /* 0x001a600601007387 */ /* 0x0081e20000100a00 */
[----:B------:R-:W-:Y:S03]  /*4f0c0*/  STL.64 [R1+0x1a58], R4 ;  /* 0x001a580401007387 */ /* 0x000fe60000100a00 */
[----:B0-----:R-:W3:Y:S01]  /*4f0d0*/  LDL.LU.64 R6, [R1+0x28] ;  /* 0x0000280001067983 */ /* 0x001ee20000300a00 */
[----:B------:R-:W-:Y:S02]  /*4f0e0*/  STL [R1+0x17ec], R29 ;  /* 0x0017ec1d01007387 */ /* 0x000fe40000100800 */
[----:B------:R0:W-:Y:S02]  /*4f0f0*/  STL.64 [R1+0x410], R20 ;  /* 0x0004101401007387 */ /* 0x0001e40000100a00 */
[----:B------:R1:W-:Y:S02]  /*4f100*/  STL.64 [R1+0x418], R22 ;  /* 0x0004181601007387 */ /* 0x0003e40000100a00 */
[----:B0-----:R-:W-:Y:S01]  /*4f110*/  IMAD.MOV.U32 R20, RZ, RZ, R10 ;  /* 0x000000ffff147224 */ /* 0x001fe200078e000a */
[----:B-1----:R-:W2:Y:S01]  /*4f120*/  LDL.LU.64 R22, [R1+0x1b18] ;  /* 0x001b180001167983 */ /* 0x002ea20000300a00 */
        /* <DEDUP_REMOVED lines=31> */
[C---:B---3--:R-:W-:Y:S11]  /*4f320*/  HMMA.16816.F32 R24, R16.reuse, R22, R24 ;  /* 0x000000161018723c */ /* 0x048ff60000001818 */
        /* <DEDUP_REMOVED lines=14> */
[----:B------:R-:W4:Y:S01]  /*4f410*/  LDL.LU.64 R24, [R1+0x1ac8] ;  /* 0x001ac80001187983 */ /* 0x000f220000300a00 */
[----:B---3--:R-:W-:Y:S01]  /*4f420*/  HMMA.16816.F32 R16, R16, R26, R12 ;  /* 0x0000001a1010723c */ /* 0x008fe2000000180c */
[----:B------:R-:W2:Y:S01]  /*4f430*/  LDL.LU.64 R14, [R1+0x1ac0] ;  /* 0x001ac000010e7983 */ /* 0x000ea20000300a00 */
[----:B------:R-:W2:Y:S11]  /*4f440*/  LDL.LU.64 R12, [R1+0x1ab8] ;  /* 0x001ab800010c7983 */ /* 0x000eb60000300a00 */
[----:B------:R-:W-:Y:S10]  /*4f450*/  @!UPT UIADD3 URZ, URZ, URZ, URZ ;  /* 0x0000003f3f3ff290 */ /* 0x000ff4000fffe03f */
[----:B------:R-:W-:Y:S01]  /*4f460*/  STL.64 [R1+0x360], R16 ;  /* 0x0003601001007387 */ /* 0x000fe20000100a00 */
[----:B------:R0:W-:Y:S03]  /*4f470*/  STL.64 [R1+0x368], R18 ;  /* 0x0003681201007387 */ /* 0x0001e60000100a00 */
[----:B0-----:R-:W2:Y:S01]  /*4f480*/  LDL R18, [R1+0x68] ;  /* 0x0000680001127983 */ /* 0x001ea20000100800 */
[----:B------:R-:W-:Y:S02]  /*4f490*/  IMAD.MOV.U32 R19, RZ, RZ, R2 ;  /* 0x000000ffff137224 */ /* 0x000fe400078e0002 */
[----:B------:R-:W3:Y:S05]  /*4f4a0*/  LDL.LU R2, [R1+0x1ab0] ;  /* 0x001ab00001027983 */ /* 0x000eea0000300800 */
[C---:B--2---:R-:W-:Y:S01]  /*4f4b0*/  HMMA.16816.F32 R16, R12.reuse, R18, R8 ;  /* 0x000000120c10723c */ /* 0x044fe20000001808 */
[----:B------:R-:W2:Y:S01]  /*4f4c0*/  LDL.LU.64 R10, [R1+0x1aa8] ;  /* 0x001aa800010a7983 */ /* 0x000ea20000300a00 */
[----:B------:R-:W2:Y:S11]  /*4f4d0*/  LDL.LU.64 R8, [R1+0x1aa0] ;  /* 0x001aa00001087983 */ /* 0x000eb60000300a00 */
[----:B------:R-:W-:Y:S10]  /*4f4e0*/  @!UPT UIADD3 URZ, URZ, URZ, URZ ;  /* 0x0000003f3f3ff290 */ /* 0x000ff4000fffe03f */
[----:B------:R0:W-:Y:S01]  /*4f4f0*/  STL.64 [R1+0x3f0], R16 ;  /* 0x0003f01001007387 */ /* 0x0001e20000100a00 */
[----:B------:R4:W-:Y:S02]  /*4f500*/  STL.64 [R1+0x3f8], R18 ;  /* 0x0003f81201007387 */ /* 0x0009e40000100a00 */
[----:B0-----:R-:W-:Y:S02]  /*4f510*/  IMAD.MOV.U32 R16, RZ, RZ, R18 ;  /* 0x000000ffff107224 */ /* 0x001fe400078e0012 */
[----:B----4-:R-:W-:Y:S02]  /*4f520*/  IMAD.MOV.U32 R18, RZ, RZ, R25 ;  /* 0x000000ffff127224 */ /* 0x010fe400078e0019 */
[----:B------:R-:W-:Y:S01]  /*4f530*/  IMAD.MOV.U32 R19, RZ, RZ, R24 ;  /* 0x000000ffff137224 */ /* 0x000fe200078e0018 */
[----:B------:R2:W-:Y:S06]  /*4f540*/  STL [R1+0x17f0], R16 ;  /* 0x0017f01001007387 */ /* 0x0005ec0000100800 */
[C---:B--2---:R-:W-:Y:S01]  /*4f550*/  HMMA.16816.F32 R16, R12.reuse, R18, R8 ;  /* 0x000000120c10723c */ /* 0x044fe20000001808 */
[----:B------:R-:W2:Y:S01]  /*4f560*/  LDL.LU.64 R10, [R1+0x1a98] ;  /* 0x001a9800010a7983 */ /* 0x000ea20000300a00 */
[----:B------:R-:W2:Y:S11]  /*4f570*/  LDL.LU.64 R8, [R1+0x1a90] ;  /* 0x001a900001087983 */ /* 0x000eb60000300a00 */
[----:B------:R-:W-:Y:S10]  /*4f580*/  @!UPT UIADD3 URZ, URZ, URZ, URZ ;  /* 0x0000003f3f3ff290 */ /* 0x000ff4000fffe03f */
[----:B------:R0:W-:Y:S01]  /*4f590*/  STL.64 [R1+0x3c0], R16 ;  /* 0x0003c01001007387 */ /* 0x0001e20000100a00 */
[----:B------:R1:W-:Y:S02]  /*4f5a0*/  STL.64 [R1+0x3c8], R18 ;  /* 0x0003c81201007387 */ /* 0x0003e40000100a00 */
[----:B0-----:R-:W-:Y:S02]  /*4f5b0*/  IMAD.MOV.U32 R17, RZ, RZ, R18 ;  /* 0x000000ffff117224 */ /* 0x001fe400078e0012 */
[----:B-1----:R-:W-:Y:S02]  /*4f5c0*/  IMAD.MOV.U32 R18, RZ, RZ, R20 ;  /* 0x000000ffff127224 */ /* 0x002fe400078e0014 */
[----:B------:R-:W-:Y:S01]  /*4f5d0*/  IMAD.MOV.U32 R19, RZ, RZ, R3 ;  /* 0x000000ffff137224 */ /* 0x000fe200078e0003 */
[----:B------:R2:W-:Y:S06]  /*4f5e0*/  STL [R1+0x17f4], R17 ;  /* 0x0017f41101007387 */ /* 0x0005ec0000100800 */
[----:B--2---:R-:W-:Y:S01]  /*4f5f0*/  HMMA.16816.F32 R16, R12, R18, R8 ;  /* 0x000000120c10723c */ /* 0x004fe20000001808 */
[----:B------:R-:W2:Y:S11]  /*4f600*/  LDL.LU.64 R10, [R1+0x1a88] ;  /* 0x001a8800010a7983 */ /* 0x000eb60000300a00 */
[----:B------:R-:W-:Y:S11]  /*4f610*/  @!UPT UIADD3 URZ, URZ, URZ, URZ ;  /* 0x0000003f3f3ff290 */ /* 0x000ff6000fffe03f */
[----:B------:R0:W-:Y:S01]  /*4f620*/  STL.64 [R1+0x3b0], R16 ;  /* 0x0003b01001007387 */ /* 0x0001e20000100a00 */
[----:B------:R-:W-:Y:S02]  /*4f630*/  STL.64 [R1+0x3b8], R18 ;  /* 0x0003b81201007387 */ /* 0x000fe40000100a00 */
[----:B------:R1:W-:Y:S01]  /*4f640*/  STL [R1+0x17f8], R18 ;  /* 0x0017f81201007387 */ /* 0x0003e20000100800 */
[----:B0-----:R-:W4:Y:S01]  /*4f650*/  LDL.LU R16, [R1+0x1b0] ;  /* 0x0001b00001107983 */ /* 0x001f220000300800 */
[----:B------:R-:W4:Y:S02]  /*4f660*/  LDL.LU R17, [R1+0x1b4] ;  /* 0x0001b40001117983 */ /* 0x000f240000300800 */
[----:B-1----:R-:W4:Y:S02]  /*4f670*/  LDL.LU R18, [R1+0x1b8] ;  /* 0x0001b80001127983 */ /* 0x002f240000300800 */
[----:B---3--:R-:W-:Y:S02]  /*4f680*/  IMAD.MOV.U32 R19, RZ, RZ, R2 ;  /* 0x000000ffff137224 */ /* 0x008fe400078e0002 */
[----:B--2---:R-:W-:-:S02]  /*4f690*/  IMAD.MOV.U32 R28, RZ, RZ, R10 ;  /* 0x000000ffff1c7224 */ /* 0x004fc400078e000a */
[----:B------:R-:W-:-:S03]  /*4f6a0*/  IMAD.MOV.U32 R3, RZ, RZ, R11 ;  /* 0x000000ffff037224 */ /* 0x000fc600078e000b */
[----:B----4-:R-:W-:Y:S01]  /*4f6b0*/  HMMA.16816.F32 R16, R12, R10, R16 ;  /* 0x0000000a0c10723c */ /* 0x010fe20000001810 */
[----:B------:R-:W2:Y:S01]  /*4f6c0*/  LDL.LU.64 R10, [R1+0x1a80] ;  /* 0x001a8000010a7983 */ /* 0x000ea20000300a00 */
[----:B------:R-:W2:Y:S02]  /*4f6d0*/  LDL.LU.64 R8, [R1+0x1a78] ;  /* 0x001a780001087983 */ /* 0x000ea40000300a00 */
[----:B------:R-:W-:Y:S11]  /*4f6e0*/  IMAD.MOV.U32 R29, RZ, RZ, R7 ;  /* 0x000000ffff1d7224 */ /* 0x000ff600078e0007 */
[----:B------:R-:W-:Y:S08]  /*4f6f0*/  @!UPT UIADD3 URZ, URZ, URZ, URZ ;  /* 0x0000003f3f3ff290 */ /* 0x000ff0000fffe03f */
[----:B------:R-:W-:Y:S01]  /*4f700*/  STL.64 [R1+0x3a0], R16 ;  /* 0x0003a01001007387 */ /* 0x000fe20000100a00 */
[----:B------:R0:W-:Y:S02]  /*4f710*/  STL.64 [R1+0x3a8], R18 ;  /* 0x0003a81201007387 */ /* 0x0001e40000100a00 */
[----:B------:R-:W3:Y:S02]  /*4f720*/  LDL.LU R2, [R1+0x5c0] ;  /* 0x0005c00001027983 */ /* 0x000ee40000300800 */
[----:B0-----:R-:W-:-:S05]  /*4f730*/  IMAD.MOV.U32 R19, RZ, RZ, R18 ;  /* 0x000000ffff137224 */ /* 0x001fca00078e0012 */
[----:B------:R0:W-:Y:S01]  /*4f740*/  STL [R1+0x17fc], R19 ;  /* 0x0017fc1301007387 */ /* 0x0001e20000100800 */
[----:B------:R-:W-:Y:S02]  /*4f750*/  IMAD.MOV.U32 R18, RZ, RZ, R5 ;  /* 0x000000ffff127224 */ /* 0x000fe400078e0005 */
[----:B0-----:R-:W-:Y:S01]  /*4f760*/  IMAD.MOV.U32 R19, RZ, RZ, R4 ;  /* 0x000000ffff137224 */ /* 0x001fe200078e0004 */
[C---:B--2---:R-:W-:Y:S11]  /*4f770*/  HMMA.16816.F32 R8, R12.reuse, R6, R8 ;  /* 0x000000060c08723c */ /* 0x044ff60000001808 */
[----:B------:R-:W-:Y:S11]  /*4f780*/  @!UPT UIADD3 URZ, URZ, URZ, URZ ;  /* 0x0000003f3f3ff290 */ /* 0x000ff6000fffe03f */
[----:B------:R-:W-:Y:S01]  /*4f790*/  @!UPT UIADD3 URZ, URZ, URZ, URZ ;  /* 0x0000003f3f3ff290 */ /* 0x000fe2000fffe03f */
[----:B------:R-:W-:Y:S01]  /*4f7a0*/  STL.64 [R1+0x2e0], R8 ;  /* 0x0002e00801007387 */ /* 0x000fe20000100a00 */
[----:B------:R0:W-:Y:S03]  /*4f7b0*/  STL.64 [R1+0x2e8], R10 ;  /* 0x0002e80a01007387 */ /* 0x0001e60000100a00 */
[----:B0-----:R-:W2:Y:S01]  /*4f7c0*/  LDL.LU R10, [R1+0x1a70] ;  /* 0x001a7000010a7983 */ /* 0x001ea20000300800 */
[----:B------:R-:W4:Y:S02]  /*4f7d0*/  LDL.LU.64 R8, [R1+0x1a68] ;  /* 0x001a680001087983 */ /* 0x000f240000300a00 */
[----:B------:R-:W-:Y:S02]  /*4f7e0*/  IMAD.MOV.U32 R11, RZ, RZ, R6 ;  /* 0x000000ffff0b7224 */ /* 0x000fe400078e0006 */
[----:B------:R-:W2:Y:S01]  /*4f7f0*/  LDL.LU.64 R6, [R1+0x1a60] ;  /* 0x001a600001067983 */ /* 0x000ea20000300a00 */
[----:B------:R-:W2:Y:S02]  /*4f800*/  LDL.LU.64 R4, [R1+0x1a58] ;  /* 0x001a580001047983 */ /* 0x000ea40000300a00 */
        /* <DEDUP_REMOVED lines=8> */
[----:B------:R0:W-:Y:S01]  /*4f890*/  STL.64 [R1+0x19d8], R18 ;  /* 0x0019d81201007387 */ /* 0x0001e20000100a00 */
[C---:B--2---:R-:W-:Y:S11]  /*4f8a0*/  HMMA.16816.F32 R20, R12.reuse, R18, R20 ;  /* 0x000000120c14723c */ /* 0x044ff60000001814 */
[----:B------:R-:W-:Y:S11]  /*4f8b0*/  @!UPT UIADD3 URZ, URZ, URZ, URZ ;  /* 0x0000003f3f3ff290 */ /* 0x000ff6000fffe03f */
[----:B------:R-:W-:Y:S01]  /*4f8c0*/  @!UPT UIADD3 URZ, URZ, URZ, URZ ;  /* 0x0000003f3f3ff290 */ /* 0x000fe2000fffe03f */
[----:B------:R-:W-:Y:S01]  /*4f8d0*/  STL.64 [R1+0x250], R20 ;  /* 0x0002501401007387 */ /* 0x000fe20000100a00 */
[----:B------:R-:W-:Y:S02]  /*4f8e0*/  STL.64 [R1+0x258], R22 ;  /* 0x0002581601007387 */ /* 0x000fe40000100a00 */
[----:B0-----:R-:W2:Y:S01]  /*4f8f0*/  LDL.LU.64 R18, [R1+0x48] ;  /* 0x0000480001127983 */ /* 0x001ea20000300a00 */
[----:B------:R-:W-:Y:S01]  /*4f900*/  HMMA.16816.F32 R4, R12, R26, R4 ;  /* 0x0000001a0c04723c */ /* 0x000fe20000001804 */
[----:B--2---:R-:W-:Y:S11]  /*4f910*/  STL.64 [R1+0x19f0], R18 ;  /* 0x0019f01201007387 */ /* 0x004ff60000100a00 */
[----:B------:R-:W-:Y:S11]  /*4f920*/  @!UPT UIADD3 URZ, URZ, URZ, URZ ;  /* 0x0000003f3f3ff290 */ /* 0x000ff6000fffe03f */
[----:B------:R0:W-:Y:S02]  /*4f930*/  STL.64 [R1+0x240], R4 ;  /* 0x0002400401007387 */ /* 0x0001e40000100a00 */
[----:B------:R1:W-:Y:S01]  /*4f940*/  STL.64 [R1+0x248], R6 ;  /* 0x0002480601007387 */ /* 0x0003e20000100a00 */
        /* <DEDUP_REMOVED lines=13> */
[----:B------:R-:W2:Y:S03]  /*4fa20*/  LDL.LU.64 R18, [R1+0x58] ;  /* 0x0000580001127983 */ /* 0x000ea60000300a00 */
[----:B--2---:R0:W-:Y:S01]  /*4fa30*/  STL.64 [R1+0x1a18], R18 ;  /* 0x001a181201007387 */ /* 0x0041e20000100a00 */
[----:B------:R-:W2:Y:S02]  /*4fa40*/  LDL.LU R16, [R1+0x150] ;  /* 0x0001500001107983 */ /* 0x000ea40000300800 */
[----:B------:R-:W2:Y:S01]  /*4fa50*/  LDL.LU R17, [R1+0x154] ;  /* 0x0001540001117983 */ /* 0x000ea20000300800 */
[----:B0-----:R-:W2:Y:S01]  /*4fa60*/  LDL.LU R18, [R1+0x158] ;  /* 0x0001580001127983 */ /* 0x001ea20000300800 */
[----:B------:R-:W2:Y:S02]  /*4fa70*/  LDL.LU R19, [R1+0x15c] ;  /* 0x00015c0001137983 */ /* 0x000ea40000300800 */
[----:B------:R0:W-:Y:S02]  /*4fa80*/  STL.64 [R1+0x19c0], R26 ;  /* 0x0019c01a01007387 */ /* 0x0001e40000100a00 */
[----:B------:R-:W2:Y:S01]  /*4fa90*/  LDL.LU R24, [R1+0x130] ;  /* 0x0001300001187983 */ /* 0x000ea20000300800 */
[----:B------:R-:W2:Y:S04]  /*4faa0*/  LDL.LU R25, [R1+0x134] ;  /* 0x0001340001197983 */ /* 0x000ea80000300800 */
[----:B0-----:R-:W2:Y:S01]  /*4fab0*/  LDL.LU R26, [R1+0x138] ;  /* 0x00013800011a7983 */ /* 0x001ea20000300800 */
[----:B------:R-:W2:Y:S02]  /*4fac0*/  LDL.LU R27, [R1+0x13c] ;  /* 0x00013c00011b7983 */ /* 0x000ea40000300800 */
[----:B------:R-:W2:Y:S02]  /*4fad0*/  LDL.LU R20, [R1+0x80] ;  /* 0x0000800001147983 */ /* 0x000ea40000300800 */
[----:B------:R-:W2:Y:S01]  /*4fae0*/  LDL.LU R21, [R1+0x84] ;  /* 0x0000840001157983 */ /* 0x000ea20000300800 */
[----:B------:R-:W2:Y:S01]  /*4faf0*/  LDL.LU R22, [R1+0x88] ;  /* 0x0000880001167983 */ /* 0x000ea20000300800 */
[----:B------:R-:W2:Y:S02]  /*4fb00*/  LDL.LU R23, [R1+0x8c] ;  /* 0x00008c0001177983 */ /* 0x000ea40000300800 */
[----:B------:R-:W-:-:S02]  /*4fb10*/  IMAD.MOV.U32 R12, RZ, RZ, R0 ;  /* 0x000000ffff0c7224 */ /* 0x000fc400078e0000 */
[----:B----4-:R-:W-:Y:S02]  /*4fb20*/  IMAD.MOV.U32 R14, RZ, RZ, R9 ;  /* 0x000000ffff0e7224 */ /* 0x010fe400078e0009 */
[----:B------:R-:W-:Y:S02]  /*4fb30*/  IMAD.MOV.U32 R15, RZ, RZ, R10 ;  /* 0x000000ffff0f7224 */ /* 0x000fe400078e000a */
[----:B------:R-:W-:Y:S01]  /*4fb40*/  IMAD.MOV.U32 R13, RZ, RZ, R8 ;  /* 0x000000ffff0d7224 */ /* 0x000fe200078e0008 */
[----:B--2---:R0:W-:Y:S01]  /*4fb50*/  STL.64 [R1+0x1940], R22 ;  /* 0x0019401601007387 */ /* 0x0041e20000100a00 */
[----:B------:R-:W-:Y:S02]  /*4fb60*/  STL.64 [R1+0x1938], R20 ;  /* 0x0019381401007387 */ /* 0x000fe40000100a00 */
[----:B0-----:R-:W-:Y:S02]  /*4fb70*/  IMAD.MOV.U32 R22, RZ, RZ, R11 ;  /* 0x000000ffff167224 */ /* 0x001fe400078e000b */
[----:B------:R-:W2:Y:S01]  /*4fb80*/  LDL.LU R11, [R1+0x1a34] ;  /* 0x001a3400010b7983 */ /* 0x000ea20000300800 */
[----:B------:R-:W4:Y:S02]  /*4fb90*/  LDL.LU R0, [R1+0x1a30] ;  /* 0x001a300001007983 */ /* 0x000f240000300800 */
[----:B------:R-:W3:Y:S02]  /*4fba0*/  LDL.LU R8, [R1+0x1a2c] ;  /* 0x001a2c0001087983 */ /* 0x000ee40000300800 */
[----:B------:R-:W3:Y:S01]  /*4fbb0*/  LDL.LU R9, [R1+0x1a28] ;  /* 0x001a280001097983 */ /* 0x000ee20000300800 */
[----:B------:R-:W3:Y:S01]  /*4fbc0*/  LDL.LU R10, [R1+0x1a24] ;  /* 0x001a2400010a7983 */ /* 0x000ee20000300800 */
[----:B------:R-:W-:Y:S02]  /*4fbd0*/  STL.64 [R1+0x1950], R14 ;  /* 0x0019500e01007387 */ /* 0x000fe40000100a00 */
[----:B------:R2:W-:Y:S02]  /*4fbe0*/  STL.64 [R1+0x1948], R12 ;  /* 0x0019480c01007387 */ /* 0x0005e40000100a00 */
[----:B--2---:R-:W-:-:S02]  /*4fbf0*/  IMAD.MOV.U32 R12, RZ, RZ, R11 ;  /* 0x000000ffff0c7224 */ /* 0x004fc400078e000b */
[----:B------:R-:W3:Y:S01]  /*4fc00*/  LDL.LU R11, [R1+0x1a20] ;  /* 0x001a2000010b7983 */ /* 0x000ee20000300800 */
[----:B------:R-:W2:Y:S02]  /*4fc10*/  LDL.LU R13, [R1+0x94] ;  /* 0x00009400010d7983 */ /* 0x000ea40000300800 */
[----:B------:R-:W2:Y:S02]  /*4fc20*/  LDL.LU R14, [R1+0x98] ;  /* 0x00009800010e7983 */ /* 0x000ea40000300800 */
[----:B------:R-:W2:Y:S01]  /*4fc30*/  LDL.LU R15, [R1+0x9c] ;  /* 0x00009c00010f7983 */ /* 0x000ea20000300800 */
[----:B---3--:R-:W-:Y:S01]  /*4fc40*/  HMMA.16816.F32 R16, R8, R6, R16 ;  /* 0x000000060810723c */ /* 0x008fe20000001810 */
[----:B--2---:R0:W-:Y:S01]  /*4fc50*/  STL.64 [R1+0x1960], R14 ;  /* 0x0019600e01007387 */ /* 0x0041e20000100a00 */
[----:B------:R1:W-:Y:S02]  /*4fc60*/  STL.64 [R1+0x1958], R12 ;  /* 0x0019580c01007387 */ /* 0x0003e40000100a00 */
[----:B0-----:R-:W-:-:S02]  /*4fc70*/  IMAD.MOV.U32 R15, RZ, RZ, R3 ;  /* 0x000000ffff0f7224 */ /* 0x001fc400078e0003 */
[----:B-1----:R-:W-:Y:S02]  /*4fc80*/  IMAD.MOV.U32 R12, RZ, RZ, R6 ;  /* 0x000000ffff0c7224 */ /* 0x002fe400078e0006 */
[----:B------:R-:W-:Y:S11]  /*4fc90*/  IMAD.MOV.U32 R3, RZ, RZ, R7 ;  /* 0x000000ffff037224 */ /* 0x000ff600078e0007 */
[----:B------:R-:W-:Y:S04]  /*4fca0*/  @!UPT UIADD3 URZ, URZ, URZ, URZ ;  /* 0x0000003f3f3ff290 */ /* 0x000fe8000fffe03f */
        /* <DEDUP_REMOVED lines=14> */
[----:B------:R-:W-:Y:S01]  /*4fd90*/  IMAD.MOV.U32 R14, RZ, RZ, R28 ;  /* 0x000000ffff0e7224 */ /* 0x000fe200078e001c */
[----:B---3--:R-:W-:Y:S01]  /*4fda0*/  HMMA.16816.F32 R24, R8, R18, R24 ;  /* 0x000000120818723c */ /* 0x008fe20000001818 */
[----:B------:R-:W-:-:S02]  /*4fdb0*/  IMAD.MOV.U32 R28, RZ, RZ, R18 ;  /* 0x000000ffff1c7224 */ /* 0x000fc400078e0012 */
[----:B------:R-:W-:-:S05]  /*4fdc0*/  IMAD.MOV.U32 R21, RZ, RZ, R19 ;  /* 0x000000ffff157224 */ /* 0x000fca00078e0013 */
[----:B--2---:R-:W-:Y:S11]  /*4fdd0*/  HMMA.16816.F32 R16, R8, R14, R4 ;  /* 0x0000000e0810723c */ /* 0x004ff60000001804 */
[----:B------:R-:W-:Y:S04]  /*4fde0*/  @!UPT UIADD3 URZ, URZ, URZ, URZ ;  /* 0x0000003f3f3ff290 */ /* 0x000fe8000fffe03f */
[----:B------:R-:W-:Y:S01]  /*4fdf0*/  STL.64 [R1+0x430], R24 ;  /* 0x0004301801007387 */ /* 0x000fe20000100a00 */
[----:B------:R-:W-:Y:S02]  /*4fe00*/  STL.64 [R1+0x438], R26 ;  /* 0x0004381a01007387 */ /* 0x000fe40000100a00 */
[----:B------:R-:W2:Y:S05]  /*4fe10*/  LDL.LU R4, [R1+0xe0] ;  /* 0x0000e00001047983 */ /* 0x000eaa0000300800 */
[----:B------:R0:W-:Y:S01]  /*4fe20*/  STL.64 [R1+0x420], R16 ;  /* 0x0004201001007387 */ /* 0x0001e20000100a00 */
[----:B------:R1:W-:Y:S01]  /*4fe30*/  STL.64 [R1+0x428], R18 ;  /* 0x0004281201007387 */ /* 0x0003e20000100a00 */
[----:B------:R-:W2:Y:S02]  /*4fe40*/  LDL.LU R5, [R1+0xe4] ;  /* 0x0000e40001057983 */ /* 0x000ea40000300800 */
[----:B------:R-:W3:Y:S02]  /*4fe50*/  LDL.LU R6, [R1+0xe8] ;  /* 0x0000e80001067983 */ /* 0x000ee40000300800 */
[----:B------:R-:W3:Y:S01]  /*4fe60*/  LDL.LU R7, [R1+0xec] ;  /* 0x0000ec0001077983 */ /* 0x000ee20000300800 */
[----:B0-----:R-:W2:Y:S01]  /*4fe70*/  LDL.LU R16, [R1+0x100] ;  /* 0x0001000001107983 */ /* 0x001ea20000300800 */
[----:B------:R-:W2:Y:S02]  /*4fe80*/  LDL.LU R17, [R1+0x104] ;  /* 0x0001040001117983 */ /* 0x000ea40000300800 */
[----:B-1----:R-:W2:Y:S02]  /*4fe90*/  LDL.LU R18, [R1+0x108] ;  /* 0x0001080001127983 */ /* 0x002ea40000300800 */
[----:B------:R-:W2:Y:S02]  /*4fea0*/  LDL.LU R19, [R1+0x10c] ;  /* 0x00010c0001137983 */ /* 0x000ea40000300800 */
[----:B------:R-:W-:Y:S01]  /*4feb0*/  IMAD.MOV.U32 R23, RZ, RZ, R29 ;  /* 0x000000ffff177224 */ /* 0x000fe200078e001d */
[----:B--2---:R-:W-:Y:S01]  /*4fec0*/  STL.64 [R1+0x19e8], R18 ;  /* 0x0019e81201007387 */ /* 0x004fe20000100a00 */
[----:B------:R0:W-:Y:S03]  /*4fed0*/  STL.64 [R1+0x19e0], R16 ;  /* 0x0019e01001007387 */ /* 0x0001e60000100a00 */
[----:B0-----:R-:W2:Y:S01]  /*4fee0*/  LDL.LU R16, [R1+0x110] ;  /* 0x0001100001107983 */ /* 0x001ea20000300800 */
[----:B------:R-:W2:Y:S02]  /*4fef0*/  LDL.LU R17, [R1+0x114] ;  /* 0x0001140001117983 */ /* 0x000ea40000300800 */
[----:B------:R-:W2:Y:S02]  /*4ff00*/  LDL.LU R18, [R1+0x118] ;  /* 0x0001180001127983 */ /* 0x000ea40000300800 */
[----:B------:R-:W2:Y:S01]  /*4ff10*/  LDL.LU R19, [R1+0x11c] ;  /* 0x00011c0001137983 */ /* 0x000ea20000300800 */
[----:B---3--:R0:W-:Y:S01]  /*4ff20*/  STL.64 [R1+0x19d0], R6 ;  /* 0x0019d00601007387 */ /* 0x0081e20000100a00 */
[----:B------:R-:W-:Y:S03]  /*4ff30*/  STL.64 [R1+0x19c8], R4 ;  /* 0x0019c80401007387 */ /* 0x000fe60000100a00 */
[----:B0-----:R-:W3:Y:S01]  /*4ff40*/  LDL.LU.64 R6, [R1+0x18] ;  /* 0x0000180001067983 */ /* 0x001ee20000300a00 */
[----:B------:R-:W3:Y:S02]  /*4ff50*/  LDL.LU R24, [R1+0xf0] ;  /* 0x0000f00001187983 */ /* 0x000ee40000300800 */
[----:B------:R-:W3:Y:S02]  /*4ff60*/  LDL.LU R25, [R1+0xf4] ;  /* 0x0000f40001197983 */ /* 0x000ee40000300800 */
[----:B------:R-:W3:Y:S01]  /*4ff70*/  LDL.LU R26, [R1+0xf8] ;  /* 0x0000f800011a7983 */ /* 0x000ee20000300800 */
[----:B------:R-:W3:Y:S01]  /*4ff80*/  LDL.LU R27, [R1+0xfc] ;  /* 0x0000fc00011b7983 */ /* 0x000ee20000300800 */
[----:B------:R0:W-:Y:S02]  /*4ff90*/  STL.64 [R1+0x1968], R14 ;  /* 0x0019680e01007387 */ /* 0x0001e40000100a00 */
[----:B0-----:R-:W-:-:S02]  /*4ffa0*/  IMAD.MOV.U32 R14, RZ, RZ, R28 ;  /* 0x000000ffff0e7224 */ /* 0x001fc400078e001c */
[----:B------:R-:W-:-:S05]  /*4ffb0*/  IMAD.MOV.U32 R15, RZ, RZ, R21 ;  /* 0x000000ffff0f7224 */ /* 0x000fca00078e0015 */
[----:B------:R0:W-:Y:S02]  /*4ffc0*/  STL.64 [R1+0x1978], R14 ;  /* 0x0019780e01007387 */ /* 0x0001e40000100a00 */
[----:B0-----:R-:W-:Y:S02]  /*4ffd0*/  IMAD.MOV.U32 R14, RZ, RZ, R20 ;  /* 0x000000ffff0e7224 */ /* 0x001fe400078e0014 */
[----:B------:R-:W-:-:S05]  /*4ffe0*/  IMAD.MOV.U32 R15, RZ, RZ, R13 ;  /* 0x000000ffff0f7224 */ /* 0x000fca00078e000d */
[----:B------:R-:W-:Y:S01]  /*4fff0*/  STL.64 [R1+0x1990], R14 ;  /* 0x0019900e01007387 */ /* 0x000fe20000100a00 */
        /* <DEDUP_REMOVED lines=29> */
[----:B------:R-:W-:Y:S02]  /*501d0*/  IMAD.MOV.U32 R17, RZ, RZ, R6 ;  /* 0x000000ffff117224 */ /* 0x000fe400078e0006 */
[----:B------:R-:W-:Y:S02]  /*501e0*/  IMAD.MOV.U32 R16, RZ, RZ, R7 ;  /* 0x000000ffff107224 */ /* 0x000fe400078e0007 */
[----:B------:R-:W2:Y:S01]  /*501f0*/  LDL.LU.64 R6, [R1+0x19d0] ;  /* 0x0019d00001067983 */ /* 0x000ea20000300a00 */
[----:B------:R-:W2:Y:S02]  /*50200*/  LDL.LU.64 R4, [R1+0x19c8] ;  /* 0x0019c80001047983 */ /* 0x000ea40000300a00 */
[----:B------:R-:W2:Y:S01]  /*50210*/  LDL.LU R29, [R1+0x398] ;  /* 0x00039800011d7983 */ /* 0x000ea20000300800 */
[C---:B---3--:R-:W-:Y:S11]  /*50220*/  HMMA.16816.F32 R24, R8.reuse, R18, R24 ;  /* 0x000000120818723c */ /* 0x048ff60000001818 */
[----:B------:R-:W-:Y:S11]  /*50230*/  @!UPT UIADD3 URZ, URZ, URZ, URZ ;  /* 0x0000003f3f3ff290 */ /* 0x000ff6000fffe03f */
[----:B------:R-:W-:Y:S01]  /*50240*/  @!UPT UIADD3 URZ, URZ, URZ, URZ ;  /* 0x0000003f3f3ff290 */ /* 0x000fe2000fffe03f */
[----:B------:R-:W-:Y:S01]  /*50250*/  STL.64 [R1+0x2f0], R24 ;  /* 0x0002f01801007387 */ /* 0x000fe20000100a00 */
[----:B------:R0:W-:Y:S03]  /*50260*/  STL.64 [R1+0x2f8], R26 ;  /* 0x0002f81a01007387 */ /* 0x0001e60000100a00 */
[----:B0-----:R-:W2:Y:S01]  /*50270*/  LDL.LU.64 R26, [R1+0x19c0] ;  /* 0x0019c000011a7983 */ /* 0x001ea20000300a00 */
[----:B------:R-:W-:Y:S02]  /*50280*/  IMAD.MOV.U32 R14, RZ, RZ, R12 ;  /* 0x000000ffff0e7224 */ /* 0x000fe400078e000c */
[----:B------:R-:W-:Y:S01]  /*50290*/  IMAD.MOV.U32 R15, RZ, RZ, R3 ;  /* 0x000000ffff0f7224 */ /* 0x000fe200078e0003 */
[----:B--2---:R-:W-:Y:S01]  /*502a0*/  HMMA.16816.F32 R8, R8, R26, R4 ;  /* 0x0000001a0808723c */ /* 0x004fe20000001804 */
[----:B------:R-:W2:Y:S01]  /*502b0*/  LDL.LU.64 R6, [R1+0x19b8] ;  /* 0x0019b80001067983 */ /* 0x000ea20000300a00 */
[----:B------:R-:W2:Y:S11]  /*502c0*/  LDL.LU.64 R4, [R1+0x19b0] ;  /* 0x0019b00001047983 */ /* 0x000eb60000300a00 */
[----:B------:R-:W-:Y:S10]  /*502d0*/  @!UPT UIADD3 URZ, URZ, URZ, URZ ;  /* 0x0000003f3f3ff290 */ /* 0x000ff4000fffe03f */
[----:B------:R0:W-:Y:S01]  /*502e0*/  STL.64 [R1+0x2c0], R8 ;  /* 0x0002c00801007387 */ /* 0x0001e20000100a00 */
[----:B------:R1:W-:Y:S03]  /*502f0*/  STL.64 [R1+0x2c8], R10 ;  /* 0x0002c80a01007387 */ /* 0x0003e60000100a00 */
[----:B0-----:R-:W3:Y:S01]  /*50300*/  LDL.LU R8, [R1+0xa0] ;  /* 0x0000a00001087983 */ /* 0x001ee20000300800 */
[----:B------:R-:W3:Y:S02]  /*50310*/  LDL.LU R9, [R1+0xa4] ;  /* 0x0000a40001097983 */ /* 0x000ee40000300800 */
[----:B-1----:R-:W3:Y:S02]  /*50320*/  LDL.LU R10, [R1+0xa8] ;  /* 0x0000a800010a7983 */ /* 0x002ee40000300800 */
[----:B----4-:R-:W-:Y:S02]  /*50330*/  IMAD.MOV.U32 R11, RZ, RZ, R0 ;  /* 0x000000ffff0b7224 */ /* 0x010fe400078e0000 */
[----:B------:R-:W4:Y:S01]  /*50340*/  LDL.LU R0, [R1+0x19a8] ;  /* 0x0019a80001007983 */ /* 0x000f220000300800 */
[----:B------:R-:W3:Y:S01]  /*50350*/  LDL.LU R28, [R1+0x1404] ;  /* 0x00140400011c7983 */ /* 0x000ee20000300800 */
[C---:B--2---:R-:W-:Y:S02]  /*50360*/  HMMA.16816.F32 R12, R4.reuse, R14, R20 ;  /* 0x0000000e040c723c */ /* 0x044fe40000001814 */
[----:B------:R-:W2:Y:S01]  /*50370*/  LDL.LU.64 R22, [R1+0x19a0] ;  /* 0x0019a00001167983 */ /* 0x000ea20000300a00 */
[----:B------:R-:W2:Y:S11]  /*50380*/  LDL.LU.64 R20, [R1+0x1998] ;  /* 0x0019980001147983 */ /* 0x000eb60000300a00 */
[----:B------:R-:W-:Y:S09]  /*50390*/  @!UPT UIADD3 URZ, URZ, URZ, URZ ;  /* 0x0000003f3f3ff290 */ /* 0x000ff2000fffe03f */
[----:B------:R-:W-:Y:S01]  /*503a0*/  STL.64 [R1+0x350], R12 ;  /* 0x0003500c01007387 */ /* 0x000fe20000100a00 */
[----:B------:R0:W-:Y:S02]  /*503b0*/  STL.64 [R1+0x358], R14 ;  /* 0x0003580e01007387 */ /* 0x0001e40000100a00 */
[----:B------:R-:W-:Y:S02]  /*503c0*/  IMAD.MOV.U32 R24, RZ, RZ, R14 ;  /* 0x000000ffff187224 */ /* 0x000fe400078e000e */
[----:B0-----:R-:W2:Y:S03]  /*503d0*/  LDL.LU.64 R14, [R1+0x1990] ;  /* 0x00199000010e7983 */ /* 0x001ea60000300a00 */
[----:B------:R-:W-:Y:S01]  /*503e0*/  STL [R1+0x1800], R24 ;  /* 0x0018001801007387 */ /* 0x000fe20000100800 */
[C---:B--2---:R-:W-:Y:S01]  /*503f0*/  HMMA.16816.F32 R12, R4.reuse, R14, R20 ;  /* 0x0000000e040c723c */ /* 0x044fe20000001814 */
[----:B------:R-:W2:Y:S01]  /*50400*/  LDL.LU.64 R22, [R1+0x1988] ;  /* 0x0019880001167983 */ /* 0x000ea20000300a00 */
[----:B------:R-:W2:Y:S11]  /*50410*/  LDL.LU.64 R20, [R1+0x1980] ;  /* 0x0019800001147983 */ /* 0x000eb60000300a00 */
[----:B------:R-:W-:Y:S10]  /*50420*/  @!UPT UIADD3 URZ, URZ, URZ, URZ ;  /* 0x0000003f3f3ff290 */ /* 0x000ff4000fffe03f */
[----:B------:R-:W-:Y:S01]  /*50430*/  STL.64 [R1+0x310], R12 ;  /* 0x0003100c01007387 */ /* 0x000fe20000100a00 */
[----:B------:R0:W-:Y:S02]  /*50440*/  STL.64 [R1+0x318], R14 ;  /* 0x0003180e01007387 */ /* 0x0001e40000100a00 */
[----:B------:R-:W-:Y:S02]  /*50450*/  IMAD.MOV.U32 R25, RZ, RZ, R14 ;  /* 0x000000ffff197224 */ /* 0x000fe400078e000e */
[----:B0-----:R-:W2:Y:S03]  /*50460*/  LDL.LU.64 R14, [R1+0x1978] ;  /* 0x00197800010e7983 */ /* 0x001ea60000300a00 */
[----:B------:R-:W-:Y:S01]  /*50470*/  STL [R1+0x1804], R25 ;  /* 0x0018041901007387 */ /* 0x000fe20000100800 */
[C---:B--2---:R-:W-:Y:S01]  /*50480*/  HMMA.16816.F32 R12, R4.reuse, R14, R20 ;  /* 0x0000000e040c723c */ /* 0x044fe20000001814 */
[----:B------:R-:W2:Y:S11]  /*50490*/  LDL.LU.64 R22, [R1+0x1970] ;  /* 0x0019700001167983 */ /* 0x000eb60000300a00 */
[----:B------:R-:W-:Y:S11]  /*504a0*/  @!UPT UIADD3 URZ, URZ, URZ, URZ ;  /* 0x0000003f3f3ff290 */ /* 0x000ff6000fffe03f */
[----:B------:R-:W-:Y:S01]  /*504b0*/  STL.64 [R1+0x2d0], R12 ;  /* 0x0002d00c01007387 */ /* 0x000fe20000100a00 */
[----:B------:R0:W-:Y:S03]  /*504c0*/  STL.64 [R1+0x2d8], R14 ;  /* 0x0002d80e01007387 */ /* 0x0001e60000100a00 */
[----:B0-----:R-:W3:Y:S01]  /*504d0*/  LDL.LU.64 R14, [R1+0x1968] ;  /* 0x00196800010e7983 */ /* 0x001ee20000300a00 */
[----:B------:R-:W2:Y:S01]  /*504e0*/  LDL.LU R3, [R1+0x1400] ;  /* 0x0014000001037983 */ /* 0x000ea20000300800 */
[C---:B---3--:R-:W-:Y:S11]  /*504f0*/  HMMA.16816.F32 R12, R4.reuse, R14, R8 ;  /* 0x0000000e040c723c */ /* 0x048ff60000001808 */
[----:B------:R-:W-:Y:S11]  /*50500*/  @!UPT UIADD3 URZ, URZ, URZ, URZ ;  /* 0x0000003f3f3ff290 */ /* 0x000ff6000fffe03f */
[----:B------:R-:W-:Y:S01]  /*50510*/  @!UPT UIADD3 URZ, URZ, URZ, URZ ;  /* 0x0000003f3f3ff290 */ /* 0x000fe2000fffe03f */
[----:B------:R-:W-:Y:S01]  /*50520*/  STL.64 [R1+0x290], R12 ;  /* 0x0002900c01007387 */ /* 0x000fe20000100a00 */
[----:B------:R-:W-:Y:S02]  /*50530*/  IMAD.MOV.U32 R9, RZ, RZ, R14 ;  /* 0x000000ffff097224 */ /* 0x000fe400078e000e */
[----:B------:R0:W-:Y:S02]  /*50540*/  STL.64 [R1+0x298], R14 ;  /* 0x0002980e01007387 */ /* 0x0001e40000100a00 */
[----:B------:R-:W-:Y:S02]  /*50550*/  IMAD.MOV.U32 R8, RZ, RZ, R15 ;  /* 0x000000ffff087224 */ /* 0x000fe400078e000f */
[----:B0-----:R-:W2:Y:S01]  /*50560*/  LDL.LU.64 R14, [R1+0x1960] ;  /* 0x00196000010e7983 */ /* 0x001ea20000300a00 */
[----:B------:R-:W2:Y:S02]  /*50570*/  LDL.LU.64 R12, [R1+0x1958] ;  /* 0x00195800010c7983 */ /* 0x000ea40000300a00 */
[----:B------:R-:W-:Y:S02]  /*50580*/  STL [R1+0x180c], R8 ;  /* 0x00180c0801007387 */ /* 0x000fe40000100800 */
[----:B------:R-:W-:Y:S01]  /*50590*/  STL [R1+0x1808], R9 ;  /* 0x0018080901007387 */ /* 0x000fe20000100800 */
[----:B--2---:R-:W-:Y:S01]  /*505a0*/  HMMA.16816.F32 R20, R4, R22, R12 ;  /* 0x000000160414723c */ /* 0x004fe2000000180c */
[----:B------:R-:W2:Y:S01]  /*505b0*/  LDL.LU.64 R14, [R1+0x1950] ;  /* 0x00195000010e7983 */ /* 0x000ea20000300a00 */
[----:B------:R-:W2:Y:S11]  /*505c0*/  LDL.LU.64 R12, [R1+0x1948] ;  /* 0x00194800010c7983 */ /* 0x000eb60000300a00 */
[----:B------:R-:W-:Y:S10]  /*505d0*/  @!UPT UIADD3 URZ, URZ, URZ, URZ ;  /* 0x0000003f3f3ff290 */ /* 0x000ff4000fffe03f */
[----:B------:R-:W-:Y:S01]  /*505e0*/  STL.64 [R1+0x2a0], R20 ;  /* 0x0002a01401007387 */ /* 0x000fe20000100a00 */
[----:B------:R0:W-:Y:S03]  /*505f0*/  STL.64 [R1+0x2a8], R22 ;  /* 0x0002a81601007387 */ /* 0x0001e60000100a00 */
[----:B0-----:R-:W3:Y:S01]  /*50600*/  LDL.LU.64 R22, [R1+0x1940] ;  /* 0x0019400001167983 */ /* 0x001ee20000300a00 */
[----:B------:R-:W3:Y:S02]  /*50610*/  LDL.LU.64 R20, [R1+0x1938] ;  /* 0x0019380001147983 */ /* 0x000ee40000300a00 */
[----:B------:R-:W-:Y:S02]  /*50620*/  IMAD.MOV.U32 R10, RZ, RZ, R17 ;  /* 0x000000ffff0a7224 */ /* 0x000fe400078e0011 */
[----:B------:R-:W-:-:S07]  /*50630*/  IMAD.MOV.U32 R11, RZ, RZ, R16 ;  /* 0x000000ffff0b7224 */ /* 0x000fce00078e0010 */
[C---:B---3--:R-:W-:Y:S01]  /*50640*/  HMMA.16816.F32 R8, R4.reuse, R10, R20 ;  /* 0x0000000a0408723c */ /* 0x048fe20000001814 */
[----:B------:R-:W3:Y:S01]  /*50650*/  LDL.LU.64 R22, [R1+0x1930] ;  /* 0x0019300001167983 */ /* 0x000ee20000300a00 */
[----:B------:R-:W3:Y:S06]  /*50660*/  LDL.LU.64 R20, [R1+0x1928] ;  /* 0x0019280001147983 */ /* 0x000eec0000300a00 */
[C---:B--2---:R-:W-:Y:S01]  /*50670*/  HMMA.16816.F32 R12, R4.reuse, R18, R12 ;  /* 0x00000012040c723c */ /* 0x044fe2000000180c */
[----:B------:R-:W-:Y:S11]  /*50680*/  IMAD.MOV.U32 R16, RZ, RZ, c[0x0][0x180] ;  /* 0x00006000ff107624 */ /* 0x000ff600078e00ff */
[----:B------:R-:W-:Y:S03]  /*50690*/  @!UPT UIADD3 URZ, URZ, URZ, URZ ;  /* 0x0000003f3f3ff290 */ /* 0x000fe6000fffe03f */
[----:B------:R-:W-:Y:S01]  /*506a0*/  STL.64 [R1+0x2b0], R8 ;  /* 0x0002b00801007387 */ /* 0x000fe20000100a00 */
[----:B------:R3:W-:Y:S07]  /*506b0*/  STL.64 [R1+0x2b8], R10 ;  /* 0x0002b80a01007387 */ /* 0x0007ee0000100a00 */
[----:B------:R-:W-:Y:S01]  /*506c0*/  STL.64 [R1+0x280], R12 ;  /* 0x0002800c01007387 */ /* 0x000fe20000100a00 */
[----:B------:R-:W-:Y:S01]  /*506d0*/  IADD3 R16, R16, 0xff, RZ ;  /* 0x000000ff10107810 */ /* 0x000fe20007ffe0ff */
[----:B------:R-:W-:Y:S01]  /*506e0*/  STL.64 [R1+0x288], R14 ;  /* 0x0002880e01007387 */ /* 0x000fe20000100a00 */
[----:B------:R-:W-:Y:S01]  /*506f0*/  IADD3 R2, R2, 0x1, RZ ;  /* 0x0000000102027810 */ /* 0x000fe20007ffe0ff */
[----:B---3--:R-:W-:Y:S11]  /*50700*/  HMMA.16816.F32 R8, R4, R26, R20 ;  /* 0x0000001a0408723c */ /* 0x008ff60000001814 */
[----:B------:R-:W-:Y:S11]  /*50710*/  @!UPT UIADD3 URZ, URZ, URZ, URZ ;  /* 0x0000003f3f3ff290 */ /* 0x000ff6000fffe03f */
[----:B------:R-:W-:Y:S01]  /*50720*/  @!UPT UIADD3 URZ, URZ, URZ, URZ ;  /* 0x0000003f3f3ff290 */ /* 0x000fe2000fffe03f */
[----:B------:R-:W-:Y:S01]  /*50730*/  STL.64 [R1+0x270], R8 ;  /* 0x0002700801007387 */ /* 0x000fe20000100a00 */
[----:B------:R-:W-:Y:S02]  /*50740*/  IMAD.MOV.U32 R5, RZ, RZ, R10 ;  /* 0x000000ffff057224 */ /* 0x000fe400078e000a */
[----:B------:R0:W-:Y:S02]  /*50750*/  STL.64 [R1+0x278], R10 ;  /* 0x0002780a01007387 */ /* 0x0001e40000100a00 */
[----:B------:R-:W-:Y:S01]  /*50760*/  IMAD.MOV.U32 R4, RZ, RZ, R11 ;  /* 0x000000ffff047224 */ /* 0x000fe200078e000b */
[----:B------:R1:W-:Y:S01]  /*50770*/  STL [R1+0x5c0], R2 ;  /* 0x0005c00201007387 */ /* 0x0003e20000100800 */
[----:B0-----:R-:W-:-:S04]  /*50780*/  SHF.R.S32.HI R10, RZ, 0x1f, R16 ;  /* 0x0000001fff0a7819 */ /* 0x001fc80000011410 */
[----:B------:R-:W-:Y:S01]  /*50790*/  LEA.HI R10, R10, R16, RZ, 0x8 ;  /* 0x000000100a0a7211 */ /* 0x000fe200078f40ff */
[----:B------:R-:W-:Y:S03]  /*507a0*/  STL [R1+0x1814], R4 ;  /* 0x0018140401007387 */ /* 0x000fe60000100800 */
[----:B------:R-:W-:Y:S01]  /*507b0*/  SHF.R.S32.HI R10, RZ, 0x8, R10 ;  /* 0x00000008ff0a7819 */ /* 0x000fe2000001140a */
[----:B------:R0:W-:Y:S03]  /*507c0*/  STL [R1+0x1810], R5 ;  /* 0x0018100501007387 */ /* 0x0001e60000100800 */
[----:B------:R-:W-:Y:S02]  /*507d0*/  ISETP.NE.U32.AND P0, PT, R2, R10, PT ;  /* 0x0000000a0200720c */ /* 0x000fe40003f05070 */
[----:B-1----:R-:W2:Y:S01]  /*507e0*/  LDL.LU R2, [R1+0x13f4] ;  /* 0x0013f40001027983 */ /* 0x002ea20000300800 */
[----:B------:R-:W-:-:S04]  /*507f0*/  IMAD.MOV.U32 R26, RZ, RZ, c[0x0][0x188] ;  /* 0x00006200ff1a7624 */ /* 0x000fc800078e00ff */
[----:B------:R-:W-:Y:S01]  /*50800*/  IMAD.SHL.U32 R26, R26, 0x100, RZ ;  /* 0x000001001a1a7824 */ /* 0x000fe200078e00ff */
[----:B0-----:R-:W3:Y:S01]  /*50810*/  LDL.LU R5, [R1+0x13ec] ;  /* 0x0013ec0001057983 */ /* 0x001ee20000300800 */
[----:B------:R-:W3:Y:S02]  /*50820*/  LDL.LU R4, [R1+0x394] ;  /* 0x0003940001047983 */ /* 0x000ee40000300800 */
[----:B------:R-:W-:-:S05]  /*50830*/  IMAD.SHL.U32 R26, R26, 0x2, RZ ;  /* 0x000000021a1a7824 */ /* 0x000fca00078e00ff */
[-C--:B------:R-:W-:Y:S02]  /*50840*/  IADD3 R29, P6, R29, R26.reuse, RZ ;  /* 0x0000001a1d1d7210 */ /* 0x080fe40007fde0ff */
[----:B------:R-:W-:-:S03]  /*50850*/  IADD3 R28, P1, R28, R26, RZ ;  /* 0x0000001a1c1c7210 */ /* 0x000fc60007f3e0ff */
[----:B------:R0:W-:Y:S01]  /*50860*/  STL [R1+0x398], R29 ;  /* 0x0003981d01007387 */ /* 0x0001e20000100800 */
[----:B------:R-:W-:-:S03]  /*50870*/  IADD3 R3, P2, R3, R26, RZ ;  /* 0x0000001a03037210 */ /* 0x000fc60007f5e0ff */
[----:B0-----:R-:W3:Y:S01]  /*50880*/  LDL.LU R29, [R1+0x13e4] ;  /* 0x0013e400011d7983 */ /* 0x001ee20000300800 */
[----:B------:R-:W3:Y:S02]  /*50890*/  LDL.LU R6, [R1+0x5c8] ;  /* 0x0005c80001067983 */ /* 0x000ee40000300800 */
[----:B------:R-:W3:Y:S02]  /*508a0*/  LDL.LU R7, [R1+0x13dc] ;  /* 0x0013dc0001077983 */ /* 0x000ee40000300800 */
[----:B------:R-:W3:Y:S01]  /*508b0*/  LDL.LU R27, [R1+0x5c4] ;  /* 0x0005c400011b7983 */ /* 0x000ee20000300800 */
[----:B------:R0:W-:Y:S01]  /*508c0*/  STL [R1+0x1404], R28 ;  /* 0x0014041c01007387 */ /* 0x0001e20000100800 */
[----:B------:R-:W3:Y:S02]  /*508d0*/  LDL.LU R20, [R1+0x13d4] ;  /* 0x0013d40001147983 */ /* 0x000ee40000300800 */
[----:B------:R-:W3:Y:S02]  /*508e0*/  LDL.LU R21, [R1+0x13f8] ;  /* 0x0013f80001157983 */ /* 0x000ee40000300800 */
[----:B------:R-:W3:Y:S01]  /*508f0*/  LDL.LU R22, [R1+0x13cc] ;  /* 0x0013cc0001167983 */ /* 0x000ee20000300800 */
[-C--:B----4-:R-:W-:Y:S01]  /*50900*/  IADD3 R0, P3, R0, R26.reuse, RZ ;  /* 0x0000001a00007210 */ /* 0x090fe20007f7e0ff */
[----:B0-----:R-:W4:Y:S01]  /*50910*/  LDL.LU R28, [R1+0x13f0] ;  /* 0x0013f000011c7983 */ /* 0x001f220000300800 */
[----:B------:R-:W4:Y:S02]  /*50920*/  LDL.LU R23, [R1+0x13c4] ;  /* 0x0013c40001177983 */ /* 0x000f240000300800 */
[----:B------:R-:W4:Y:S02]  /*50930*/  LDL.LU R9, [R1+0x13e8] ;  /* 0x0013e80001097983 */ /* 0x000f240000300800 */
[----:B------:R-:W4:Y:S01]  /*50940*/  LDL.LU R8, [R1+0x13bc] ;  /* 0x0013bc0001087983 */ /* 0x000f220000300800 */
[----:B------:R0:W-:Y:S01]  /*50950*/  STL [R1+0x1400], R3 ;  /* 0x0014000301007387 */ /* 0x0001e20000100800 */
[----:B------:R-:W4:Y:S03]  /*50960*/  LDL.LU R25, [R1+0x13e0] ;  /* 0x0013e00001197983 */ /* 0x000f260000300800 */
[----:B0-----:R-:W4:Y:S01]  /*50970*/  LDL.LU R3, [R1+0x13b4] ;  /* 0x0013b40001037983 */ /* 0x001f220000300800 */
[----:B------:R0:W-:Y:S03]  /*50980*/  STL [R1+0x13fc], R0 ;  /* 0x0013fc0001007387 */ /* 0x0001e60000100800 */
        /* <DEDUP_REMOVED lines=12> */
[----:B--2---:R-:W-:-:S05]  /*50a50*/  IADD3 R2, P4, R2, R26, RZ ;  /* 0x0000001a02027210 */ /* 0x004fca0007f9e0ff */
[----:B------:R0:W-:Y:S04]  /*50a60*/  STL [R1+0x13f4], R2 ;  /* 0x0013f40201007387 */ /* 0x0001e80000100800 */
[----:B0-----:R-:W2:Y:S01]  /*50a70*/  LDL.LU R2, [R1+0x1384] ;  /* 0x0013840001027983 */ /* 0x001ea20000300800 */
[-C--:B---3--:R-:W-:Y:S01]  /*50a80*/  IADD3 R5, P5, R5, R26.reuse, RZ ;  /* 0x0000001a05057210 */ /* 0x088fe20007fbe0ff */
[--C-:B----4-:R-:W-:Y:S01]  /*50a90*/  IMAD.X R4, R4, 0x1, R0.reuse, P6 ;  /* 0x0000000104047824 */ /* 0x110fe200030e0600 */
[-C--:B------:R-:W-:Y:S01]  /*50aa0*/  IADD3 R29, P6, R29, R26.reuse, RZ ;  /* 0x0000001a1d1d7210 */ /* 0x080fe20007fde0ff */
[--C-:B------:R-:W-:Y:S01]  /*50ab0*/  IMAD.X R6, R6, 0x1, R0.reuse, P1 ;  /* 0x0000000106067824 */ /* 0x100fe200008e0600 */
[----:B------:R-:W-:Y:S01]  /*50ac0*/  IADD3 R7, P1, R7, R26, RZ ;  /* 0x0000001a07077210 */ /* 0x000fe20007f3e0ff */
[----:B------:R-:W-:-:S02]  /*50ad0*/  IMAD.X R27, R27, 0x1, R0, P2 ;  /* 0x000000011b1b7824 */ /* 0x000fc400010e0600 */
[----:B------:R0:W-:Y:S01]  /*50ae0*/  STL [R1+0x13e4], R29 ;  /* 0x0013e41d01007387 */ /* 0x0001e20000100800 */
[----:B------:R-:W-:Y:S01]  /*50af0*/  STL [R1+0x13ec], R5 ;  /* 0x0013ec0501007387 */ /* 0x000fe20000100800 */
[-C--:B------:R-:W-:Y:S01]  /*50b00*/  IADD3 R20, P2, R20, R26.reuse, RZ ;  /* 0x0000001a14147210 */ /* 0x080fe20007f5e0ff */
[--C-:B------:R-:W-:Y:S02]  /*50b10*/  IMAD.X R28, R28, 0x1, R0.reuse, P4 ;  /* 0x000000011c1c7824 */ /* 0x100fe400020e0600 */
[--C-:B------:R-:W-:Y:S01]  /*50b20*/  IMAD.X R21, R21, 0x1, R0.reuse, P3 ;  /* 0x0000000115157824 */ /* 0x100fe200018e0600 */
[-C--:B------:R-:W-:Y:S01]  /*50b30*/  IADD3 R22, P3, R22, R26.reuse, RZ ;  /* 0x0000001a16167210 */ /* 0x080fe20007f7e0ff */
[----:B0-----:R-:W3:Y:S01]  /*50b40*/  LDL.LU R29, [R1+0x13a8] ;  /* 0x0013a800011d7983 */ /* 0x001ee20000300800 */
[----:B------:R-:W-:Y:S02]  /*50b50*/  STL [R1+0x394], R4 ;  /* 0x0003940401007387 */ /* 0x000fe40000100800 */
[----:B------:R-:W-:Y:S02]  /*50b60*/  STL [R1+0x5c8], R6 ;  /* 0x0005c80601007387 */ /* 0x000fe40000100800 */
[----:B------:R-:W-:Y:S01]  /*50b70*/  STL [R1+0x13dc], R7 ;  /* 0x0013dc0701007387 */ /* 0x000fe20000100800 */
[----:B------:R-:W-:Y:S01]  /*50b80*/  STL [R1+0x5c4], R27 ;  /* 0x0005c41b01007387 */ /* 0x000fe20000100800 */
[----:B------:R-:W-:Y:S02]  /*50b90*/  STL [R1+0x13d4], R20 ;  /* 0x0013d41401007387 */ /* 0x000fe40000100800 */
[----:B------:R0:W-:Y:S01]  /*50ba0*/  STL [R1+0x13f0], R28 ;  /* 0x0013f01c01007387 */ /* 0x0001e20000100800 */
[----:B------:R-:W-:Y:S01]  /*50bb0*/  IADD3 R23, P4, R23, R26, RZ ;  /* 0x0000001a17177210 */ /* 0x000fe20007f9e0ff */
[----:B------:R-:W-:Y:S01]  /*50bc0*/  STL [R1+0x13f8], R21 ;  /* 0x0013f81501007387 */ /* 0x000fe20000100800 */
[----:B------:R-:W-:-:S02]  /*50bd0*/  IMAD.X R9, R9, 0x1, R0, P5 ;  /* 0x0000000109097824 */ /* 0x000fc400028e0600 */
[--C-:B------:R-:W-:Y:S01]  /*50be0*/  IMAD.X R25, R25, 0x1, R0.reuse, P6 ;  /* 0x0000000119197824 */ /* 0x100fe200030e0600 */
[-C--:B------:R-:W-:Y:S02]  /*50bf0*/  IADD3 R3, P6, R3, R26.reuse, RZ ;  /* 0x0000001a03037210 */ /* 0x080fe40007fde0ff */
[----:B------:R-:W-:Y:S01]  /*50c00*/  IADD3 R8, P5, R8, R26, RZ ;  /* 0x0000001a08087210 */ /* 0x000fe20007fbe0ff */
[----:B0-----:R-:W4:Y:S01]  /*50c10*/  LDL.LU R28, [R1+0x137c] ;  /* 0x00137c00011c7983 */ /* 0x001f220000300800 */
[----:B------:R-:W-:Y:S02]  /*50c20*/  STL [R1+0x13cc], R22 ;  /* 0x0013cc1601007387 */ /* 0x000fe40000100800 */
[----:B------:R-:W-:Y:S02]  /*50c30*/  STL [R1+0x13c4], R23 ;  /* 0x0013c41701007387 */ /* 0x000fe40000100800 */
[----:B------:R-:W-:Y:S01]  /*50c40*/  STL [R1+0x13e8], R9 ;  /* 0x0013e80901007387 */ /* 0x000fe20000100800 */
[----:B------:R0:W-:Y:S01]  /*50c50*/  STL [R1+0x13b4], R3 ;  /* 0x0013b40301007387 */ /* 0x0001e20000100800 */
[----:B------:R-:W-:-:S02]  /*50c60*/  IMAD.X R24, R24, 0x1, R0, P1 ;  /* 0x0000000118187824 */ /* 0x000fc400008e0600 */
[----:B------:R-:W-:Y:S01]  /*50c70*/  STL [R1+0x13bc], R8 ;  /* 0x0013bc0801007387 */ /* 0x000fe20000100800 */
[-C--:B------:R-:W-:Y:S01]  /*50c80*/  IADD3 R10, P1, R10, R26.reuse, RZ ;  /* 0x0000001a0a0a7210 */ /* 0x080fe20007f3e0ff */
[--C-:B------:R-:W-:Y:S01]  /*50c90*/  IMAD.X R11, R11, 0x1, R0.reuse, P2 ;  /* 0x000000010b0b7824 */ /* 0x100fe200010e0600 */
[-C--:B------:R-:W-:Y:S01]  /*50ca0*/  IADD3 R12, P2, R12, R26.reuse, RZ ;  /* 0x0000001a0c0c7210 */ /* 0x080fe20007f5e0ff */
[--C-:B------:R-:W-:Y:S01]  /*50cb0*/  IMAD.X R13, R13, 0x1, R0.reuse, P3 ;  /* 0x000000010d0d7824 */ /* 0x100fe200018e0600 */
[-C--:B------:R-:W-:Y:S01]  /*50cc0*/  IADD3 R14, P3, R14, R26.reuse, RZ ;  /* 0x0000001a0e0e7210 */ /* 0x080fe20007f7e0ff */
[----:B0-----:R-:W4:Y:S01]  /*50cd0*/  LDL.LU R3, [R1+0x13a0] ;  /* 0x0013a00001037983 */ /* 0x001f220000300800 */
[----:B------:R-:W-:Y:S02]  /*50ce0*/  STL [R1+0x13e0], R25 ;  /* 0x0013e01901007387 */ /* 0x000fe40000100800 */
[----:B------:R-:W-:Y:S02]  /*50cf0*/  STL [R1+0x13d8], R24 ;  /* 0x0013d81801007387 */ /* 0x000fe40000100800 */
[----:B------:R-:W-:Y:S02]  /*50d00*/  STL [R1+0x13ac], R10 ;  /* 0x0013ac0a01007387 */ /* 0x000fe40000100800 */
[--C-:B------:R-:W-:Y:S01]  /*50d10*/  IMAD.X R15, R15, 0x1, R0.reuse, P4 ;  /* 0x000000010f0f7824 */ /* 0x100fe200020e0600 */
[----:B------:R-:W-:Y:S01]  /*50d20*/  STL [R1+0x13d0], R11 ;  /* 0x0013d00b01007387 */ /* 0x000fe20000100800 */
[----:B------:R-:W-:Y:S01]  /*50d30*/  IADD3 R19, P4, R19, R26, RZ ;  /* 0x0000001a13137210 */ /* 0x000fe20007f9e0ff */
[----:B------:R-:W-:Y:S02]  /*50d40*/  STL [R1+0x13a4], R12 ;  /* 0x0013a40c01007387 */ /* 0x000fe40000100800 */
[--C-:B------:R-:W-:Y:S01]  /*50d50*/  IMAD.X R16, R16, 0x1, R0.reuse, P6 ;  /* 0x0000000110107824 */ /* 0x100fe200030e0600 */
[----:B------:R-:W-:Y:S01]  /*50d60*/  STL [R1+0x13c8], R13 ;  /* 0x0013c80d01007387 */ /* 0x000fe20000100800 */
[----:B------:R-:W-:-:S02]  /*50d70*/  IMAD.X R18, R18, 0x1, R0, P5 ;  /* 0x0000000112127824 */ /* 0x000fc400028e0600 */
[----:B------:R-:W-:Y:S01]  /*50d80*/  STL [R1+0x139c], R14 ;  /* 0x00139c0e01007387 */ /* 0x000fe20000100800 */
[-C--:B------:R-:W-:Y:S01]  /*50d90*/  IADD3 R17, P5, R17, R26.reuse, RZ ;  /* 0x0000001a11117210 */ /* 0x080fe20007fbe0ff */
[----:B------:R-:W-:Y:S01]  /*50da0*/  STL [R1+0x13c0], R15 ;  /* 0x0013c00f01007387 */ /* 0x000fe20000100800 */
[----:B------:R-:W-:Y:S02]  /*50db0*/  STL [R1+0x1394], R19 ;  /* 0x0013941301007387 */ /* 0x000fe40000100800 */
[----:B------:R0:W-:Y:S02]  /*50dc0*/  STL [R1+0x13b0], R16 ;  /* 0x0013b01001007387 */ /* 0x0001e40000100800 */
[----:B------:R-:W-:Y:S01]  /*50dd0*/  STL [R1+0x13b8], R18 ;  /* 0x0013b81201007387 */ /* 0x000fe20000100800 */
[----:B0-----:R-:W4:Y:S01]  /*50de0*/  LDL.LU R16, [R1+0x1374] ;  /* 0x0013740001107983 */ /* 0x001f220000300800 */
[----:B------:R-:W-:Y:S02]  /*50df0*/  STL [R1+0x138c], R17 ;  /* 0x00138c1101007387 */ /* 0x000fe40000100800 */
[----:B------:R-:W4:Y:S02]  /*50e00*/  LDL.LU R5, [R1+0x1398] ;  /* 0x0013980001057983 */ /* 0x000f240000300800 */
[----:B------:R-:W4:Y:S01]  /*50e10*/  LDL.LU R4, [R1+0x136c] ;  /* 0x00136c0001047983 */ /* 0x000f220000300800 */
[----:B--2---:R-:W-:-:S05]  /*50e20*/  IADD3 R2, P6, R2, R26, RZ ;  /* 0x0000001a02027210 */ /* 0x004fca0007fde0ff */
[----:B------:R0:W-:Y:S04]  /*50e30*/  STL [R1+0x1384], R2 ;  /* 0x0013840201007387 */ /* 0x0001e80000100800 */
[----:B0-----:R-:W2:Y:S01]  /*50e40*/  LDL.LU R2, [R1+0x1390] ;  /* 0x0013900001027983 */ /* 0x001ea20000300800 */
[----:B------:R-:W2:Y:S02]  /*50e50*/  LDL.LU R6, [R1+0x1364] ;  /* 0x0013640001067983 */ /* 0x000ea40000300800 */
[----:B------:R-:W2:Y:S02]  /*50e60*/  LDL.LU R7, [R1+0x1388] ;  /* 0x0013880001077983 */ /* 0x000ea40000300800 */
[----:B------:R-:W2:Y:S02]  /*50e70*/  LDL.LU R27, [R1+0x135c] ;  /* 0x00135c00011b7983 */ /* 0x000ea40000300800 */
[----:B---3--:R-:W-:-:S05]  /*50e80*/  IMAD.X R29, R29, 0x1, R0, P1 ;  /* 0x000000011d1d7824 */ /* 0x008fca00008e0600 */
[----:B------:R0:W-:Y:S01]  /*50e90*/  STL [R1+0x13a8], R29 ;  /* 0x0013a81d01007387 */ /* 0x0001e20000100800 */
[----:B------:R-:W3:Y:S02]  /*50ea0*/  LDL.LU R20, [R1+0x1380] ;  /* 0x0013800001147983 */ /* 0x000ee40000300800 */
[----:B------:R-:W3:Y:S02]  /*50eb0*/  LDL.LU R21, [R1+0x1354] ;  /* 0x0013540001157983 */ /* 0x000ee40000300800 */
[----:B------:R-:W3:Y:S01]  /*50ec0*/  LDL.LU R22, [R1+0x1378] ;  /* 0x0013780001167983 */ /* 0x000ee20000300800 */
[----:B0-----:R-:W3:Y:S01]  /*50ed0*/  LDL.LU R29, [R1+0x134c] ;  /* 0x00134c00011d7983 */ /* 0x001ee20000300800 */
[----:B----4-:R-:W-:-:S03]  /*50ee0*/  IADD3 R28, P1, R28, R26, RZ ;  /* 0x0000001a1c1c7210 */ /* 0x010fc60007f3e0ff */
[----:B------:R-:W4:Y:S01]  /*50ef0*/  LDL.LU R23, [R1+0x1370] ;  /* 0x0013700001177983 */ /* 0x000f220000300800 */
[----:B------:R-:W4:Y:S03]  /*50f00*/  LDL.LU R9, [R1+0x1344] ;  /* 0x0013440001097983 */ /* 0x000f260000300800 */
[----:B------:R-:W4:Y:S01]  /*50f10*/  LDL.LU R8, [R1+0x1368] ;  /* 0x0013680001087983 */ /* 0x000f220000300800 */
[----:B------:R0:W-:Y:S02]  /*50f20*/  STL [R1+0x137c], R28 ;  /* 0x00137c1c01007387 */ /* 0x0001e40000100800 */
[----:B------:R-:W4:Y:S01]  /*50f30*/  LDL.LU R25, [R1+0x133c] ;  /* 0x00133c0001197983 */ /* 0x000f220000300800 */
[----:B0-----:R-:W4:Y:S01]  /*50f40*/  LDL.LU R28, [R1+0x1360] ;  /* 0x00136000011c7983 */ /* 0x001f220000300800 */
[--C-:B------:R-:W-:Y:S02]  /*50f50*/  IMAD.X R3, R3, 0x1, R0.reuse, P2 ;  /* 0x0000000103037824 */ /* 0x100fe400010e0600 */
[----:B------:R-:W4:Y:S02]  /*50f60*/  LDL.LU R24, [R1+0x1334] ;  /* 0x0013340001187983 */ /* 0x000f240000300800 */
[----:B------:R-:W4:Y:S01]  /*50f70*/  LDL.LU R10, [R1+0x1358] ;  /* 0x00135800010a7983 */ /* 0x000f220000300800 */
[----:B------:R-:W4:Y:S01]  /*50f80*/  LDL.LU R11, [R1+0x132c] ;  /* 0x00132c00010b7983 */ /* 0x000f220000300800 */
[----:B------:R0:W-:Y:S02]  /*50f90*/  STL [R1+0x13a0], R3 ;  /* 0x0013a00301007387 */ /* 0x0001e40000100800 */
[----:B------:R-:W4:Y:S02]  /*50fa0*/  LDL.LU R12, [R1+0x1350] ;  /* 0x00135000010c7983 */ /* 0x000f240000300800 */
[----:B------:R-:W4:Y:S01]  /*50fb0*/  LDL.LU R13, [R1+0x1324] ;  /* 0x00132400010d7983 */ /* 0x000f220000300800 */
[----:B------:R-:W4:Y:S01]  /*50fc0*/  LDL.LU R14, [R1+0x1348] ;  /* 0x00134800010e7983 */ /* 0x000f220000300800 */
[----:B------:R-:W4:Y:S02]  /*50fd0*/  LDL.LU R15, [R1+0x131c] ;  /* 0x00131c00010f7983 */ /* 0x000f240000300800 */
[----:B------:R-:W4:Y:S02]  /*50fe0*/  LDL.LU R19, [R1+0x1340] ;  /* 0x0013400001137983 */ /* 0x000f240000300800 */
[----:B------:R-:W4:Y:S01]  /*50ff0*/  LDL.LU R18, [R1+0x1314] ;  /* 0x0013140001127983 */ /* 0x000f220000300800 */
[----:B------:R-:W4:Y:S01]  /*51000*/  LDL.LU R17, [R1+0x1338] ;  /* 0x0013380001117983 */ /* 0x000f220000300800 */
[----:B0-----:R-:W4:Y:S01]  /*51010*/  LDL.LU R3, [R1+0x130c] ;  /* 0x00130c0001037983 */ /* 0x001f220000300800 */
[----:B------:R-:W-:Y:S01]  /*51020*/  IADD3 R16, P2, R16, R26, RZ ;  /* 0x0000001a10107210 */ /* 0x000fe20007f5e0ff */
[----:B------:R-:W-:-:S04]  /*51030*/  IMAD.X R5, R5, 0x1, R0, P3 ;  /* 0x0000000105057824 */ /* 0x000fc800018e0600 */
[----:B------:R0:W-:Y:S04]  /*51040*/  STL [R1+0x1374], R16 ;  /* 0x0013741001007387 */ /* 0x0001e80000100800 */
[----:B0-----:R-:W4:Y:S01]  /*51050*/  LDL.LU R16, [R1+0x1330] ;  /* 0x0013300001107983 */ /* 0x001f220000300800 */
[----:B--2---:R-:W-:-:S05]  /*51060*/  IMAD.X R2, R2, 0x1, R0, P4 ;  /* 0x0000000102027824 */ /* 0x004fca00020e0600 */
[----:B------:R0:W-:Y:S01]  /*51070*/  STL [R1+0x1390], R2 ;  /* 0x0013900201007387 */ /* 0x0001e20000100800 */
[----:B------:R-:W-:Y:S03]  /*51080*/  STL [R1+0x1398], R5 ;  /* 0x0013980501007387 */ /* 0x000fe60000100800 */
[----:B0-----:R-:W2:Y:S01]  /*51090*/  LDL.LU R2, [R1+0x1304] ;  /* 0x0013040001027983 */ /* 0x001ea20000300800 */
[-C--:B------:R-:W-:Y:S02]  /*510a0*/  IADD3 R4, P3, R4, R26.reuse, RZ ;  /* 0x0000001a04047210 */ /* 0x080fe40007f7e0ff */
[-C--:B------:R-:W-:Y:S01]  /*510b0*/  IADD3 R6, P4, R6, R26.reuse, RZ ;  /* 0x0000001a06067210 */ /* 0x080fe20007f9e0ff */
[--C-:B------:R-:W-:Y:S01]  /*510c0*/  IMAD.X R7, R7, 0x1, R0.reuse, P5 ;  /* 0x0000000107077824 */ /* 0x100fe200028e0600 */
[----:B------:R-:W-:Y:S01]  /*510d0*/  IADD3 R27, P5, R27, R26, RZ ;  /* 0x0000001a1b1b7210 */ /* 0x000fe20007fbe0ff */
[----:B------:R-:W-:Y:S02]  /*510e0*/  STL [R1+0x136c], R4 ;  /* 0x00136c0401007387 */ /* 0x000fe40000100800 */
[----:B------:R-:W-:Y:S02]  /*510f0*/  STL [R1+0x1364], R6 ;  /* 0x0013640601007387 */ /* 0x000fe40000100800 */
[----:B------:R-:W-:Y:S02]  /*51100*/  STL [R1+0x1388], R7 ;  /* 0x0013880701007387 */ /* 0x000fe40000100800 */
[----:B------:R-:W-:Y:S02]  /*51110*/  STL [R1+0x135c], R27 ;  /* 0x00135c1b01007387 */ /* 0x000fe40000100800 */
[----:B---3--:R-:W-:-:S02]  /*51120*/  IMAD.X R20, R20, 0x1, R0, P6 ;  /* 0x0000000114147824 */ /* 0x008fc400030e0600 */
[--C-:B------:R-:W-:Y:S01]  /*51130*/  IMAD.X R22, R22, 0x1, R0.reuse, P1 ;  /* 0x0000000116167824 */ /* 0x100fe200008e0600 */
[-C--:B------:R-:W-:Y:S02]  /*51140*/  IADD3 R21, P6, R21, R26.reuse, RZ ;  /* 0x0000001a15157210 */ /* 0x080fe40007fde0ff */
[----:B------:R-:W-:Y:S01]  /*51150*/  STL [R1+0x1380], R20 ;  /* 0x0013801401007387 */ /* 0x000fe20000100800 */
[-C--:B------:R-:W-:Y:S01]  /*51160*/  IADD3 R29, P1, R29, R26.reuse, RZ ;  /* 0x0000001a1d1d7210 */ /* 0x080fe20007f3e0ff */
[----:B----4-:R-:W-:Y:S01]  /*51170*/  IMAD.X R23, R23, 0x1, R0, P2 ;  /* 0x0000000117177824 */ /* 0x010fe200010e0600 */
[----:B------:R-:W-:-:S03]  /*51180*/  IADD3 R9, P2, R9, R26, RZ ;  /* 0x0000001a09097210 */ /* 0x000fc60007f5e0ff */
[----:B------:R0:W-:Y:S01]  /*51190*/  STL [R1+0x134c], R29 ;  /* 0x00134c1d01007387 */ /* 0x0001e20000100800 */
[----:B------:R-:W-:Y:S02]  /*511a0*/  STL [R1+0x1354], R21 ;  /* 0x0013541501007387 */ /* 0x000fe40000100800 */
[--C-:B------:R-:W-:Y:S01]  /*511b0*/  IMAD.X R8, R8, 0x1, R0.reuse, P3 ;  /* 0x0000000108087824 */ /* 0x100fe200018e0600 */
[-C--:B------:R-:W-:Y:S01]  /*511c0*/  IADD3 R25, P3, R25, R26.reuse, RZ ;  /* 0x0000001a19197210 */ /* 0x080fe20007f7e0ff */
[--C-:B------:R-:W-:Y:S01]  /*511d0*/  IMAD.X R28, R28, 0x1, R0.reuse, P4 ;  /* 0x000000011c1c7824 */ /* 0x100fe200020e0600 */
[----:B0-----:R-:W3:Y:S01]  /*511e0*/  LDL.LU R29, [R1+0x1328] ;  /* 0x00132800011d7983 */ /* 0x001ee20000300800 */
[----:B------:R-:W-:Y:S02]  /*511f0*/  STL [R1+0x1378], R22 ;  /* 0x0013781601007387 */ /* 0x000fe40000100800 */
[----:B------:R-:W-:Y:S02]  /*51200*/  STL [R1+0x1370], R23 ;  /* 0x0013701701007387 */ /* 0x000fe40000100800 */
[----:B------:R-:W-:Y:S01]  /*51210*/  STL [R1+0x1344], R9 ;  /* 0x0013440901007387 */ /* 0x000fe20000100800 */
[----:B------:R0:W-:Y:S01]  /*51220*/  STL [R1+0x1360], R28 ;  /* 0x0013601c01007387 */ /* 0x0001e20000100800 */
[-C--:B------:R-:W-:Y:S01]  /*51230*/  IADD3 R24, P4, R24, R26.reuse, RZ ;  /* 0x0000001a18187210 */ /* 0x080fe20007f9e0ff */
[----:B------:R-:W-:Y:S02]  /*51240*/  STL [R1+0x1368], R8 ;  /* 0x0013680801007387 */ /* 0x000fe40000100800 */
[--C-:B------:R-:W-:Y:S01]  /*51250*/  IMAD.X R10, R10, 0x1, R0.reuse, P5 ;  /* 0x000000010a0a7824 */ /* 0x100fe200028e0600 */
[-C--:B------:R-:W-:Y:S01]  /*51260*/  IADD3 R11, P5, R11, R26.reuse, RZ ;  /* 0x0000001a0b0b7210 */ /* 0x080fe20007fbe0ff */
[--C-:B------:R-:W-:Y:S01]  /*51270*/  IMAD.X R12, R12, 0x1, R0.reuse, P6 ;  /* 0x000000010c0c7824 */ /* 0x100fe200030e0600 */
[-C--:B------:R-:W-:Y:S01]  /*51280*/  IADD3 R13, P6, R13, R26.reuse, RZ ;  /* 0x0000001a0d0d7210 */ /* 0x080fe20007fde0ff */
[--C-:B------:R-:W-:Y:S01]  /*51290*/  IMAD.X R14, R14, 0x1, R0.reuse, P1 ;  /* 0x000000010e0e7824 */ /* 0x100fe200008e0600 */
[----:B0-----:R-:W4:Y:S01]  /*512a0*/  LDL.LU R28, [R1+0x12fc] ;  /* 0x0012fc00011c7983 */ /* 0x001f220000300800 */
[----:B------:R-:W-:Y:S02]  /*512b0*/  STL [R1+0x133c], R25 ;  /* 0x00133c1901007387 */ /* 0x000fe40000100800 */
[----:B------:R-:W-:Y:S02]  /*512c0*/  STL [R1+0x1334], R24 ;  /* 0x0013341801007387 */ /* 0x000fe40000100800 */
[----:B------:R-:W-:Y:S01]  /*512d0*/  STL [R1+0x1358], R10 ;  /* 0x0013580a01007387 */ /* 0x000fe20000100800 */
[----:B------:R-:W-:Y:S01]  /*512e0*/  IADD3 R15, P1, R15, R26, RZ ;  /* 0x0000001a0f0f7210 */ /* 0x000fe20007f3e0ff */
[----:B------:R-:W-:Y:S01]  /*512f0*/  STL [R1+0x132c], R11 ;  /* 0x00132c0b01007387 */ /* 0x000fe20000100800 */
[----:B------:R-:W-:-:S02]  /*51300*/  IMAD.X R19, R19, 0x1, R0, P2 ;  /* 0x0000000113137824 */ /* 0x000fc400010e0600 */
[--C-:B------:R-:W-:Y:S02]  /*51310*/  IMAD.X R17, R17, 0x1, R0.reuse, P3 ;  /* 0x0000000111117824 */ /* 0x100fe400018e0600 */
[----:B------:R-:W-:Y:S01]  /*51320*/  STL [R1+0x1350], R12 ;  /* 0x0013500c01007387 */ /* 0x000fe20000100800 */
[-C--:B------:R-:W-:Y:S01]  /*51330*/  IADD3 R3, P3, R3, R26.reuse, RZ ;  /* 0x0000001a03037210 */ /* 0x080fe20007f7e0ff */
[----:B------:R-:W-:Y:S01]  /*51340*/  STL [R1+0x1324], R13 ;  /* 0x0013240d01007387 */ /* 0x000fe20000100800 */
[-C--:B------:R-:W-:Y:S01]  /*51350*/  IADD3 R18, P2, R18, R26.reuse, RZ ;  /* 0x0000001a12127210 */ /* 0x080fe20007f5e0ff */
[----:B------:R-:W-:Y:S02]  /*51360*/  STL [R1+0x1348], R14 ;  /* 0x0013480e01007387 */ /* 0x000fe40000100800 */
[----:B------:R-:W-:Y:S01]  /*51370*/  STL [R1+0x131c], R15 ;  /* 0x00131c0f01007387 */ /* 0x000fe20000100800 */
[----:B------:R-:W-:Y:S01]  /*51380*/  STL [R1+0x1340], R19 ;  /* 0x0013401301007387 */ /* 0x000fe20000100800 */
[----:B------:R0:W-:Y:S02]  /*51390*/  STL [R1+0x130c], R3 ;  /* 0x00130c0301007387 */ /* 0x0001e40000100800 */
[----:B------:R-:W-:Y:S02]  /*513a0*/  STL [R1+0x1314], R18 ;  /* 0x0013141201007387 */ /* 0x000fe40000100800 */
[----:B------:R-:W-:Y:S01]  /*513b0*/  IMAD.X R16, R16, 0x1, R0, P4 ;  /* 0x0000000110107824 */ /* 0x000fe200020e0600 */
[----:B0-----:R-:W4:Y:S01]  /*513c0*/  LDL.LU R3, [R1+0x1320] ;  /* 0x0013200001037983 */ /* 0x001f220000300800 */
[----:B------:R-:W-:Y:S02]  /*513d0*/  STL [R1+0x1338], R17 ;  /* 0x0013381101007387 */ /* 0x000fe40000100800 */
[----:B------:R-:W4:Y:S02]  /*513e0*/  LDL.LU R5, [R1+0x12f4] ;  /* 0x0012f40001057983 */ /* 0x000f240000300800 */
[----:B------:R-:W4:Y:S01]  /*513f0*/  LDL.LU R4, [R1+0x1318] ;  /* 0x0013180001047983 */ /* 0x000f220000300800 */
[----:B------:R0:W-:Y:S04]  /*51400*/  STL [R1+0x1330], R16 ;  /* 0x0013301001007387 */ /* 0x0001e80000100800 */
[----:B0-----:R-:W4:Y:S01]  /*51410*/  LDL.LU R16, [R1+0x12ec] ;  /* 0x0012ec0001107983 */ /* 0x001f220000300800 */
[----:B------:R-:W4:Y:S02]  /*51420*/  LDL.LU R6, [R1+0x1310] ;  /* 0x0013100001067983 */ /* 0x000f240000300800 */
[----:B------:R-:W4:Y:S02]  /*51430*/  LDL.LU R7, [R1+0x12e4] ;  /* 0x0012e40001077983 */ /* 0x000f240000300800 */
[----:B------:R-:W4:Y:S01]  /*51440*/  LDL.LU R27, [R1+0x1308] ;  /* 0x00130800011b7983 */ /* 0x000f220000300800 */
[----:B--2---:R-:W-:-:S05]  /*51450*/  IADD3 R2, P4, R2, R26, RZ ;  /* 0x0000001a02027210 */ /* 0x004fca0007f9e0ff */
[----:B------:R0:W-:Y:S01]  /*51460*/  STL [R1+0x1304], R2 ;  /* 0x0013040201007387 */ /* 0x0001e20000100800 */
[----:B------:R-:W2:Y:S02]  /*51470*/  LDL.LU R20, [R1+0x12dc] ;  /* 0x0012dc0001147983 */ /* 0x000ea40000300800 */
[----:B------:R-:W2:Y:S02]  /*51480*/  LDL.LU R21, [R1+0x1300] ;  /* 0x0013000001157983 */ /* 0x000ea40000300800 */
[----:B------:R-:W2:Y:S01]  /*51490*/  LDL.LU R22, [R1+0x12d4] ;  /* 0x0012d40001167983 */ /* 0x000ea20000300800 */
[----:B0-----:R-:W2:Y:S01]  /*514a0*/  LDL.LU R2, [R1+0x12f8] ;  /* 0x0012f80001027983 */ /* 0x001ea20000300800 */
[----:B------:R-:W2:Y:S02]  /*514b0*/  LDL.LU R23, [R1+0x12cc] ;  /* 0x0012cc0001177983 */ /* 0x000ea40000300800 */
[----:B------:R-:W2:Y:S02]  /*514c0*/  LDL.LU R9, [R1+0x12f0] ;  /* 0x0012f00001097983 */ /* 0x000ea40000300800 */
[----:B------:R-:W2:Y:S02]  /*514d0*/  LDL.LU R8, [R1+0x12c4] ;  /* 0x0012c40001087983 */ /* 0x000ea40000300800 */
[----:B---3--:R-:W-:-:S05]  /*514e0*/  IMAD.X R29, R29, 0x1, R0, P5 ;  /* 0x000000011d1d7824 */ /* 0x008fca00028e0600 */
[----:B------:R0:W-:Y:S01]  /*514f0*/  STL [R1+0x1328], R29 ;  /* 0x0013281d01007387 */ /* 0x0001e20000100800 */
[----:B------:R-:W3:Y:S01]  /*51500*/  LDL.LU R25, [R1+0x12e8] ;  /* 0x0012e80001197983 */ /* 0x000ee20000300800 */
[----:B----4-:R-:W-:Y:S02]  /*51510*/  IADD3 R28, P5, R28, R26, RZ ;  /* 0x0000001a1c1c7210 */ /* 0x010fe40007fbe0ff */
[----:B0-----:R-:W4:Y:S01]  /*51520*/  LDL.LU R29, [R1+0x12bc] ;  /* 0x0012bc00011d7983 */ /* 0x001f220000300800 */
[----:B------:R-:W4:Y:S02]  /*51530*/  LDL.LU R24, [R1+0x12e0] ;  /* 0x0012e00001187983 */ /* 0x000f240000300800 */
[----:B------:R-:W4:Y:S02]  /*51540*/  LDL.LU R10, [R1+0x12b4] ;  /* 0x0012b400010a7983 */ /* 0x000f240000300800 */
[----:B------:R-:W4:Y:S01]  /*51550*/  LDL.LU R11, [R1+0x12d8] ;  /* 0x0012d800010b7983 */ /* 0x000f220000300800 */
[----:B------:R0:W-:Y:S01]  /*51560*/  STL [R1+0x12fc], R28 ;  /* 0x0012fc1c01007387 */ /* 0x0001e20000100800 */
[----:B------:R-:W4:Y:S02]  /*51570*/  LDL.LU R12, [R1+0x12ac] ;  /* 0x0012ac00010c7983 */ /* 0x000f240000300800 */
[----:B------:R-:W4:Y:S02]  /*51580*/  LDL.LU R13, [R1+0x12d0] ;  /* 0x0012d000010d7983 */ /* 0x000f240000300800 */
[----:B------:R-:W4:Y:S01]  /*51590*/  LDL.LU R14, [R1+0x12a4] ;  /* 0x0012a400010e7983 */ /* 0x000f220000300800 */
[----:B------:R-:W4:Y:S01]  /*515a0*/  LDL.LU R15, [R1+0x12c8] ;  /* 0x0012c800010f7983 */ /* 0x000f220000300800 */
[----:B------:R-:W4:Y:S02]  /*515b0*/  LDL.LU R19, [R1+0x129c] ;  /* 0x00129c0001137983 */ /* 0x000f240000300800 */
[----:B------:R-:W4:Y:S02]  /*515c0*/  LDL.LU R18, [R1+0x12c0] ;  /* 0x0012c00001127983 */ /* 0x000f240000300800 */
[----:B------:R-:W4:Y:S01]  /*515d0*/  LDL.LU R17, [R1+0x1294] ;  /* 0x0012940001117983 */ /* 0x000f220000300800 */
[----:B0-----:R-:W4:Y:S01]  /*515e0*/  LDL.LU R28, [R1+0x12b8] ;  /* 0x0012b800011c7983 */ /* 0x001f220000300800 */
[----:B------:R-:W-:-:S02]  /*515f0*/  IMAD.X R3, R3, 0x1, R0, P6 ;  /* 0x0000000103037824 */ /* 0x000fc400030e0600 */
[----:B------:R-:W-:Y:S01]  /*51600*/  IMAD.X R4, R4, 0x1, R0, P1 ;  /* 0x0000000104047824 */ /* 0x000fe200008e0600 */
[-C--:B------:R-:W-:Y:S02]  /*51610*/  IADD3 R5, P6, R5, R26.reuse, RZ ;  /* 0x0000001a05057210 */ /* 0x080fe40007fde0ff */
[----:B------:R0:W-:Y:S01]  /*51620*/  STL [R1+0x1320], R3 ;  /* 0x0013200301007387 */ /* 0x0001e20000100800 */
[----:B------:R-:W-:-:S03]  /*51630*/  IADD3 R16, P1, R16, R26, RZ ;  /* 0x0000001a10107210 */ /* 0x000fc60007f3e0ff */
[----:B0-----:R-:W4:Y:S01]  /*51640*/  LDL.LU R3, [R1+0x128c] ;  /* 0x00128c0001037983 */ /* 0x001f220000300800 */
[--C-:B------:R-:W-:Y:S01]  /*51650*/  IMAD.X R6, R6, 0x1, R0.reuse, P2 ;  /* 0x0000000106067824 */ /* 0x100fe200010e0600 */
[-C--:B------:R-:W-:Y:S02]  /*51660*/  IADD3 R7, P2, R7, R26.reuse, RZ ;  /* 0x0000001a07077210 */ /* 0x080fe40007f5e0ff */
[----:B------:R0:W-:Y:S01]  /*51670*/  STL [R1+0x12ec], R16 ;  /* 0x0012ec1001007387 */ /* 0x0001e20000100800 */
[----:B------:R-:W-:Y:S02]  /*51680*/  STL [R1+0x12f4], R5 ;  /* 0x0012f40501007387 */ /* 0x000fe40000100800 */
[--C-:B------:R-:W-:Y:S01]  /*51690*/  IMAD.X R27, R27, 0x1, R0.reuse, P3 ;  /* 0x000000011b1b7824 */ /* 0x100fe200018e0600 */
[----:B0-----:R-:W4:Y:S01]  /*516a0*/  LDL.LU R16, [R1+0x12b0] ;  /* 0x0012b00001107983 */ /* 0x001f220000300800 */
[----:B------:R-:W-:Y:S02]  /*516b0*/  STL [R1+0x1318], R4 ;  /* 0x0013180401007387 */ /* 0x000fe40000100800 */
[----:B------:R-:W-:Y:S02]  /*516c0*/  STL [R1+0x1310], R6 ;  /* 0x0013100601007387 */ /* 0x000fe40000100800 */
[----:B------:R-:W-:Y:S01]  /*516d0*/  STL [R1+0x12e4], R7 ;  /* 0x0012e40701007387 */ /* 0x000fe20000100800 */
[----:B------:R-:W-:Y:S01]  /*516e0*/  STL [R1+0x1308], R27 ;  /* 0x0013081b01007387 */ /* 0x000fe20000100800 */
[----:B--2---:R-:W-:Y:S01]  /*516f0*/  IADD3 R20, P3, R20, R26, RZ ;  /* 0x0000001a14147210 */ /* 0x004fe20007f7e0ff */
[----:B------:R-:W-:-:S04]  /*51700*/  IMAD.X R21, R21, 0x1, R0, P4 ;  /* 0x0000000115157824 */ /* 0x000fc800020e0600 */
[----:B------:R-:W-:Y:S01]  /*51710*/  STL [R1+0x12dc], R20 ;  /* 0x0012dc1401007387 */ /* 0x000fe20000100800 */
[----:B------:R-:W-:-:S05]  /*51720*/  IMAD.X R2, R2, 0x1, R0, P5 ;  /* 0x0000000102027824 */ /* 0x000fca00028e0600 */
[----:B------:R0:W-:Y:S01]  /*51730*/  STL [R1+0x12f8], R2 ;  /* 0x0012f80201007387 */ /* 0x0001e20000100800 */
[----:B------:R-:W-:Y:S03]  /*51740*/  STL [R1+0x1300], R21 ;  /* 0x0013001501007387 */ /* 0x000fe60000100800 */
[----:B0-----:R-:W2:Y:S01]  /*51750*/  LDL.LU R2, [R1+0x1284] ;  /* 0x0012840001027983 */ /* 0x001ea20000300800 */
[-C--:B------:R-:W-:Y:S02]  /*51760*/  IADD3 R22, P4, R22, R26.reuse, RZ ;  /* 0x0000001a16167210 */ /* 0x080fe40007f9e0ff */
[-C--:B------:R-:W-:Y:S01]  /*51770*/  IADD3 R23, P5, R23, R26.reuse, RZ ;  /* 0x0000001a17177210 */ /* 0x080fe20007fbe0ff */
[--C-:B------:R-:W-:Y:S01]  /*51780*/  IMAD.X R9, R9, 0x1, R0.reuse, P6 ;  /* 0x0000000109097824 */ /* 0x100fe200030e0600 */
[-C--:B------:R-:W-:Y:S01]  /*51790*/  IADD3 R8, P6, R8, R26.reuse, RZ ;  /* 0x0000001a08087210 */ /* 0x080fe20007fde0ff */
[----:B------:R-:W-:Y:S02]  /*517a0*/  STL [R1+0x12d4], R22 ;  /* 0x0012d41601007387 */ /* 0x000fe40000100800 */
[----:B------:R-:W-:Y:S02]  /*517b0*/  STL [R1+0x12cc], R23 ;  /* 0x0012cc1701007387 */ /* 0x000fe40000100800 */
[----:B------:R-:W-:Y:S02]  /*517c0*/  STL [R1+0x12f0], R9 ;  /* 0x0012f00901007387 */ /* 0x000fe40000100800 */
[--C-:B---3--:R-:W-:Y:S01]  /*517d0*/  IMAD.X R25, R25, 0x1, R0.reuse, P1 ;  /* 0x0000000119197824 */ /* 0x108fe200008e0600 */
[-C--:B----4-:R-:W-:Y:S01]  /*517e0*/  IADD3 R29, P1, R29, R26.reuse, RZ ;  /* 0x0000001a1d1d7210 */ /* 0x090fe20007f3e0ff */
[--C-:B------:R-:W-:Y:S01]  /*517f0*/  IMAD.X R24, R24, 0x1, R0.reuse, P2 ;  /* 0x0000000118187824 */ /* 0x100fe200010e0600 */
[----:B------:R-:W-:Y:S01]  /*51800*/  IADD3 R10, P2, R10, R26, RZ ;  /* 0x0000001a0a0a7210 */ /* 0x000fe20007f5e0ff */
[----:B------:R-:W-:-:S02]  /*51810*/  IMAD.X R11, R11, 0x1, R0, P3 ;  /* 0x000000010b0b7824 */ /* 0x000fc400018e0600 */
[----:B------:R0:W-:Y:S01]  /*51820*/  STL [R1+0x12bc], R29 ;  /* 0x0012bc1d01007387 */ /* 0x0001e20000100800 */
[----:B------:R-:W-:Y:S01]  /*51830*/  STL [R1+0x12c4], R8 ;  /* 0x0012c40801007387 */ /* 0x000fe20000100800 */
[-C--:B------:R-:W-:Y:S01]  /*51840*/  IADD3 R12, P3, R12, R26.reuse, RZ ;  /* 0x0000001a0c0c7210 */ /* 0x080fe20007f7e0ff */
[--C-:B------:R-:W-:Y:S01]  /*51850*/  IMAD.X R13, R13, 0x1, R0.reuse, P4 ;  /* 0x000000010d0d7824 */ /* 0x100fe200020e0600 */
[-C--:B------:R-:W-:Y:S01]  /*51860*/  IADD3 R14, P4, R14, R26.reuse, RZ ;  /* 0x0000001a0e0e7210 */ /* 0x080fe20007f9e0ff */
[--C-:B------:R-:W-:Y:S01]  /*51870*/  IMAD.X R15, R15, 0x1, R0.reuse, P5 ;  /* 0x000000010f0f7824 */ /* 0x100fe200028e0600 */
[----:B------:R-:W-:Y:S01]  /*51880*/  IADD3 R19, P5, R19, R26, RZ ;  /* 0x0000001a13137210 */ /* 0x000fe20007fbe0ff */
[----:B0-----:R-:W3:Y:S01]  /*51890*/  LDL.LU R29, [R1+0x12a8] ;  /* 0x0012a800011d7983 */ /* 0x001ee20000300800 */
[----:B------:R-:W-:Y:S02]  /*518a0*/  STL [R1+0x12e8], R25 ;  /* 0x0012e81901007387 */ /* 0x000fe40000100800 */
[----:B------:R-:W-:Y:S02]  /*518b0*/  STL [R1+0x12e0], R24 ;  /* 0x0012e01801007387 */ /* 0x000fe40000100800 */
[----:B------:R-:W-:Y:S01]  /*518c0*/  STL [R1+0x12b4], R10 ;  /* 0x0012b40a01007387 */ /* 0x000fe20000100800 */
[----:B------:R-:W-:Y:S01]  /*518d0*/  STL [R1+0x12d8], R11 ;  /* 0x0012d80b01007387 */ /* 0x000fe20000100800 */
[----:B------:R-:W-:Y:S02]  /*518e0*/  STL [R1+0x12ac], R12 ;  /* 0x0012ac0c01007387 */ /* 0x000fe40000100800 */
[----:B------:R-:W-:-:S02]  /*518f0*/  IMAD.X R28, R28, 0x1, R0, P1 ;  /* 0x000000011c1c7824 */ /* 0x000fc400008e0600 */
[----:B------:R-:W-:Y:S02]  /*51900*/  STL [R1+0x12d0], R13 ;  /* 0x0012d00d01007387 */ /* 0x000fe40000100800 */
[--C-:B------:R-:W-:Y:S01]  /*51910*/  IMAD.X R18, R18, 0x1, R0.reuse, P6 ;  /* 0x0000000112127824 */ /* 0x100fe200030e0600 */
[----:B------:R-:W-:Y:S01]  /*51920*/  STL [R1+0x12a4], R14 ;  /* 0x0012a40e01007387 */ /* 0x000fe20000100800 */
[-C--:B------:R-:W-:Y:S01]  /*51930*/  IADD3 R17, P6, R17, R26.reuse, RZ ;  /* 0x0000001a11117210 */ /* 0x080fe20007fde0ff */
[----:B------:R-:W-:Y:S02]  /*51940*/  STL [R1+0x12c8], R15 ;  /* 0x0012c80f01007387 */ /* 0x000fe40000100800 */
[----:B------:R-:W-:Y:S01]  /*51950*/  STL [R1+0x129c], R19 ;  /* 0x00129c1301007387 */ /* 0x000fe20000100800 */
[----:B------:R0:W-:Y:S01]  /*51960*/  STL [R1+0x12b8], R28 ;  /* 0x0012b81c01007387 */ /* 0x0001e20000100800 */
[----:B------:R-:W-:Y:S03]  /*51970*/  STL [R1+0x12c0], R18 ;  /* 0x0012c01201007387 */ /* 0x000fe60000100800 */
[----:B0-----:R-:W4:Y:S01]  /*51980*/  LDL.LU R28, [R1+0x127c] ;  /* 0x00127c00011c7983 */ /* 0x001f220000300800 */
[----:B------:R-:W-:Y:S01]  /*51990*/  IADD3 R3, P1, R3, R26, RZ ;  /* 0x0000001a03037210 */ /* 0x000fe20007f3e0ff */
[----:B------:R-:W-:Y:S02]  /*519a0*/  STL [R1+0x1294], R17 ;  /* 0x0012941101007387 */ /* 0x000fe40000100800 */
[----:B------:R-:W4:Y:S01]  /*519b0*/  LDL.LU R5, [R1+0x12a0] ;  /* 0x0012a00001057983 */ /* 0x000f220000300800 */
[----:B------:R-:W4:Y:S02]  /*519c0*/  LDL.LU R4, [R1+0x1274] ;  /* 0x0012740001047983 */ /* 0x000f240000300800 */
[----:B------:R0:W-:Y:S02]  /*519d0*/  STL [R1+0x128c], R3 ;  /* 0x00128c0301007387 */ /* 0x0001e40000100800 */
[----:B0-----:R-:W4:Y:S01]  /*519e0*/  LDL.LU R3, [R1+0x1298] ;  /* 0x0012980001037983 */ /* 0x001f220000300800 */
[----:B------:R-:W-:-:S02]  /*519f0*/  IMAD.X R16, R16, 0x1, R0, P2 ;  /* 0x0000000110107824 */ /* 0x000fc400010e0600 */
[----:B------:R-:W4:Y:S02]  /*51a00*/  LDL.LU R6, [R1+0x126c] ;  /* 0x00126c0001067983 */ /* 0x000f240000300800 */
[----:B------:R-:W4:Y:S01]  /*51a10*/  LDL.LU R7, [R1+0x1290] ;  /* 0x0012900001077983 */ /* 0x000f220000300800 */
[----:B------:R-:W4:Y:S01]  /*51a20*/  LDL.LU R27, [R1+0x1264] ;  /* 0x00126400011b7983 */ /* 0x000f220000300800 */
[----:B------:R0:W-:Y:S02]  /*51a30*/  STL [R1+0x12b0], R16 ;  /* 0x0012b01001007387 */ /* 0x0001e40000100800 */
[----:B------:R-:W4:Y:S02]  /*51a40*/  LDL.LU R20, [R1+0x1288] ;  /* 0x0012880001147983 */ /* 0x000f240000300800 */
[----:B------:R-:W4:Y:S01]  /*51a50*/  LDL.LU R21, [R1+0x125c] ;  /* 0x00125c0001157983 */ /* 0x000f220000300800 */
[----:B------:R-:W4:Y:S04]  /*51a60*/  LDL.LU R22, [R1+0x1280] ;  /* 0x0012800001167983 */ /* 0x000f280000300800 */
[----:B0-----:R-:W4:Y:S01]  /*51a70*/  LDL.LU R16, [R1+0x1254] ;  /* 0x0012540001107983 */ /* 0x001f220000300800 */
[----:B------:R-:W4:Y:S02]  /*51a80*/  LDL.LU R23, [R1+0x1278] ;  /* 0x0012780001177983 */ /* 0x000f240000300800 */
[----:B------:R-:W4:Y:S02]  /*51a90*/  LDL.LU R9, [R1+0x124c] ;  /* 0x00124c0001097983 */ /* 0x000f240000300800 */
[----:B------:R-:W4:Y:S01]  /*51aa0*/  LDL.LU R8, [R1+0x1270] ;  /* 0x0012700001087983 */ /* 0x000f220000300800 */
[----:B--2---:R-:W-:-:S05]  /*51ab0*/  IADD3 R2, P2, R2, R26, RZ ;  /* 0x0000001a02027210 */ /* 0x004fca0007f5e0ff */
[----:B------:R0:W-:Y:S01]  /*51ac0*/  STL [R1+0x1284], R2 ;  /* 0x0012840201007387 */ /* 0x0001e20000100800 */
[----:B------:R-:W2:Y:S03]  /*51ad0*/  LDL.LU R25, [R1+0x1244] ;  /* 0x0012440001197983 */ /* 0x000ea60000300800 */
        /* <DEDUP_REMOVED lines=9> */
[----:B------:R-:W3:Y:S01]  /*51b70*/  LDL.LU R15, [R1+0x1224] ;  /* 0x00122400010f7983 */ /* 0x000ee20000300800 */
[----:B------:R-:W3:Y:S02]  /*51b80*/  LDL.LU R19, [R1+0x1248] ;  /* 0x0012480001137983 */ /* 0x000ee40000300800 */
[----:B------:R-:W3:Y:S02]  /*51b90*/  LDL.LU R18, [R1+0x121c] ;  /* 0x00121c0001127983 */ /* 0x000ee40000300800 */
[----:B------:R-:W3:Y:S01]  /*51ba0*/  LDL.LU R17, [R1+0x1240] ;  /* 0x0012400001117983 */ /* 0x000ee20000300800 */
[----:B0-----:R-:W3:Y:S01]  /*51bb0*/  LDL.LU R29, [R1+0x1214] ;  /* 0x00121400011d7983 */ /* 0x001ee20000300800 */
[----:B----4-:R-:W-:Y:S01]  /*51bc0*/  IADD3 R28, P3, R28, R26, RZ ;  /* 0x0000001a1c1c7210 */ /* 0x010fe20007f7e0ff */
[----:B------:R-:W-:-:S04]  /*51bd0*/  IMAD.X R5, R5, 0x1, R0, P4 ;  /* 0x0000000105057824 */ /* 0x000fc800020e0600 */
[----:B------:R0:W-:Y:S01]  /*51be0*/  STL [R1+0x127c], R28 ;  /* 0x00127c1c01007387 */ /* 0x0001e20000100800 */
[----:B------:R-:W-:-:S03]  /*51bf0*/  IADD3 R4, P4, R4, R26, RZ ;  /* 0x0000001a04047210 */ /* 0x000fc60007f9e0ff */
[----:B0-----:R-:W4:Y:S01]  /*51c00*/  LDL.LU R28, [R1+0x1238] ;  /* 0x00123800011c7983 */ /* 0x001f220000300800 */
[--C-:B------:R-:W-:Y:S01]  /*51c10*/  IMAD.X R3, R3, 0x1, R0.reuse, P5 ;  /* 0x0000000103037824 */ /* 0x100fe200028e0600 */
[----:B------:R-:W-:Y:S01]  /*51c20*/  IADD3 R6, P5, R6, R26, RZ ;  /* 0x0000001a06067210 */ /* 0x000fe20007fbe0ff */
[----:B------:R-:W-:-:S03]  /*51c30*/  IMAD.X R7, R7, 0x1, R0, P6 ;  /* 0x0000000107077824 */ /* 0x000fc600030e0600 */
[----:B------:R0:W-:Y:S01]  /*51c40*/  STL [R1+0x1298], R3 ;  /* 0x0012980301007387 */ /* 0x0001e20000100800 */
[----:B------:R-:W-:Y:S01]  /*51c50*/  STL [R1+0x12a0], R5 ;  /* 0x0012a00501007387 */ /* 0x000fe20000100800 */
[-C--:B------:R-:W-:Y:S01]  /*51c60*/  IADD3 R27, P6, R27, R26.reuse, RZ ;  /* 0x0000001a1b1b7210 */ /* 0x080fe20007fde0ff */
[--C-:B------:R-:W-:Y:S02]  /*51c70*/  IMAD.X R20, R20, 0x1, R0.reuse, P1 ;  /* 0x0000000114147824 */ /* 0x100fe400008e0600 */
[--C-:B------:R-:W-:Y:S01]  /*51c80*/  IMAD.X R22, R22, 0x1, R0.reuse, P2 ;  /* 0x0000000116167824 */ /* 0x100fe200010e0600 */
[-C--:B------:R-:W-:Y:S01]  /*51c90*/  IADD3 R21, P1, R21, R26.reuse, RZ ;  /* 0x0000001a15157210 */ /* 0x080fe20007f3e0ff */
[----:B0-----:R-:W4:Y:S01]  /*51ca0*/  LDL.LU R3, [R1+0x120c] ;  /* 0x00120c0001037983 */ /* 0x001f220000300800 */
[----:B------:R-:W-:Y:S01]  /*51cb0*/  STL [R1+0x1274], R4 ;  /* 0x0012740401007387 */ /* 0x000fe20000100800 */
[-C--:B------:R-:W-:Y:S01]  /*51cc0*/  IADD3 R16, P2, R16, R26.reuse, RZ ;  /* 0x0000001a10107210 */ /* 0x080fe20007f5e0ff */
[----:B------:R-:W-:Y:S01]  /*51cd0*/  STL [R1+0x126c], R6 ;  /* 0x00126c0601007387 */ /* 0x000fe20000100800 */
[----:B------:R-:W-:Y:S01]  /*51ce0*/  STL [R1+0x1290], R7 ;  /* 0x0012900701007387 */ /* 0x000fe20000100800 */
[----:B------:R-:W-:Y:S02]  /*51cf0*/  STL [R1+0x1264], R27 ;  /* 0x0012641b01007387 */ /* 0x000fe40000100800 */
[----:B------:R-:W-:Y:S02]  /*51d00*/  STL [R1+0x1288], R20 ;  /* 0x0012881401007387 */ /* 0x000fe40000100800 */
[----:B------:R0:W-:Y:S02]  /*51d10*/  STL [R1+0x1254], R16 ;  /* 0x0012541001007387 */ /* 0x0001e40000100800 */
[--C-:B------:R-:W-:Y:S01]  /*51d20*/  IMAD.X R23, R23, 0x1, R0.reuse, P3 ;  /* 0x0000000117177824 */ /* 0x100fe200018e0600 */
[----:B------:R-:W-:Y:S01]  /*51d30*/  STL [R1+0x125c], R21 ;  /* 0x00125c1501007387 */ /* 0x000fe20000100800 */
[----:B------:R-:W-:Y:S01]  /*51d40*/  IADD3 R9, P3, R9, R26, RZ ;  /* 0x0000001a09097210 */ /* 0x000fe20007f7e0ff */
[----:B------:R-:W-:-:S02]  /*51d50*/  IMAD.X R8, R8, 0x1, R0, P4 ;  /* 0x0000000108087824 */ /* 0x000fc400020e0600 */
[----:B0-----:R-:W4:Y:S01]  /*51d60*/  LDL.LU R16, [R1+0x1230] ;  /* 0x0012300001107983 */ /* 0x001f220000300800 */
[----:B------:R-:W-:Y:S02]  /*51d70*/  STL [R1+0x1280], R22 ;  /* 0x0012801601007387 */ /* 0x000fe40000100800 */
[----:B------:R-:W-:Y:S02]  /*51d80*/  STL [R1+0x1278], R23 ;  /* 0x0012781701007387 */ /* 0x000fe40000100800 */
[----:B------:R-:W-:Y:S02]  /*51d90*/  STL [R1+0x124c], R9 ;  /* 0x00124c0901007387 */ /* 0x000fe40000100800 */
[----:B--2---:R-:W-:-:S05]  /*51da0*/  IMAD.X R2, R2, 0x1, R0, P5 ;  /* 0x0000000102027824 */ /* 0x004fca00028e0600 */
        /* <DEDUP_REMOVED lines=10> */
[----:B------:R-:W-:Y:S02]  /*51e50*/  STL [R1+0x1234], R11 ;  /* 0x0012340b01007387 */ /* 0x000fe40000100800 */
[--C-:B---3--:R-:W-:Y:S01]  /*51e60*/  IMAD.X R12, R12, 0x1, R0.reuse, P1 ;  /* 0x000000010c0c7824 */ /* 0x108fe200008e0600 */
[-C--:B------:R-:W-:Y:S01]  /*51e70*/  IADD3 R13, P1, R13, R26.reuse, RZ ;  /* 0x0000001a0d0d7210 */ /* 0x080fe20007f3e0ff */
[--C-:B------:R-:W-:Y:S01]  /*51e80*/  IMAD.X R14, R14, 0x1, R0.reuse, P2 ;  /* 0x000000010e0e7824 */ /* 0x100fe200010e0600 */
[----:B------:R-:W-:Y:S01]  /*51e90*/  IADD3 R15, P2, R15, R26, RZ ;  /* 0x0000001a0f0f7210 */ /* 0x000fe20007f5e0ff */
[--C-:B------:R-:W-:Y:S01]  /*51ea0*/  IMAD.X R19, R19, 0x1, R0.reuse, P3 ;  /* 0x0000000113137824 */ /* 0x100fe200018e0600 */
[----:B------:R-:W-:Y:S01]  /*51eb0*/  STL [R1+0x1258], R12 ;  /* 0x0012580c01007387 */ /* 0x000fe20000100800 */
[----:B------:R-:W-:-:S02]  /*51ec0*/  IMAD.X R17, R17, 0x1, R0, P4 ;  /* 0x0000000111117824 */ /* 0x000fc400020e0600 */
[----:B------:R-:W-:Y:S01]  /*51ed0*/  STL [R1+0x122c], R13 ;  /* 0x00122c0d01007387 */ /* 0x000fe20000100800 */
[-C--:B------:R-:W-:Y:S02]  /*51ee0*/  IADD3 R18, P3, R18, R26.reuse, RZ ;  /* 0x0000001a12127210 */ /* 0x080fe40007f7e0ff */
[----:B------:R-:W-:Y:S01]  /*51ef0*/  IADD3 R29, P4, R29, R26, RZ ;  /* 0x0000001a1d1d7210 */ /* 0x000fe20007f9e0ff */
[----:B------:R-:W-:Y:S01]  /*51f00*/  STL [R1+0x1250], R14 ;  /* 0x0012500e01007387 */ /* 0x000fe20000100800 */
[----:B------:R-:W-:Y:S02]  /*51f10*/  STL [R1+0x1224], R15 ;  /* 0x0012240f01007387 */ /* 0x000fe40000100800 */
[----:B------:R-:W-:Y:S01]  /*51f20*/  STL [R1+0x1248], R19 ;  /* 0x0012481301007387 */ /* 0x000fe20000100800 */
[----:B------:R0:W-:Y:S01]  /*51f30*/  STL [R1+0x1214], R29 ;  /* 0x0012141d01007387 */ /* 0x0001e20000100800 */
[----:B------:R-:W-:Y:S03]  /*51f40*/  STL [R1+0x121c], R18 ;  /* 0x00121c1201007387 */ /* 0x000fe60000100800 */
[----:B0-----:R-:W3:Y:S01]  /*51f50*/  LDL.LU R29, [R1+0x1228] ;  /* 0x00122800011d7983 */ /* 0x001ee20000300800 */
[----:B------:R-:W-:Y:S02]  /*51f60*/  STL [R1+0x1240], R17 ;  /* 0x0012401101007387 */ /* 0x000fe40000100800 */
[----:B------:R-:W3:Y:S02]  /*51f70*/  LDL.LU R5, [R1+0x11fc] ;  /* 0x0011fc0001057983 */ /* 0x000ee40000300800 */
[----:B------:R-:W3:Y:S02]  /*51f80*/  LDL.LU R4, [R1+0x1220] ;  /* 0x0012200001047983 */ /* 0x000ee40000300800 */
[----:B----4-:R-:W-:-:S05]  /*51f90*/  IMAD.X R28, R28, 0x1, R0, P5 ;  /* 0x000000011c1c7824 */ /* 0x010fca00028e0600 */
[----:B------:R0:W-:Y:S04]  /*51fa0*/  STL [R1+0x1238], R28 ;  /* 0x0012381c01007387 */ /* 0x0001e80000100800 */
[----:B0-----:R-:W4:Y:S01]  /*51fb0*/  LDL.LU R28, [R1+0x11f4] ;  /* 0x0011f400011c7983 */ /* 0x001f220000300800 */
[-C--:B------:R-:W-:Y:S01]  /*51fc0*/  IADD3 R3, P5, R3, R26.reuse, RZ ;  /* 0x0000001a03037210 */ /* 0x080fe20007fbe0ff */
        /* <DEDUP_REMOVED lines=10> */
[----:B------:R-:W-:Y:S01]  /*52070*/  IMAD.X R16, R16, 0x1, R0, P6 ;  /* 0x0000000110107824 */ /* 0x000fe200030e0600 */
[----:B------:R-:W4:Y:S04]  /*52080*/  LDL.LU R8, [R1+0x11cc] ;  /* 0x0011cc0001087983 */ /* 0x000f280000300800 */
[----:B------:R0:W-:Y:S01]  /*52090*/  STL [R1+0x1230], R16 ;  /* 0x0012301001007387 */ /* 0x0001e20000100800 */
[----:B------:R-:W4:Y:S03]  /*520a0*/  LDL.LU R25, [R1+0x11f0] ;  /* 0x0011f00001197983 */ /* 0x000f260000300800 */
        /* <DEDUP_REMOVED lines=9> */
[----:B------:R-:W2:Y:S01]  /*52140*/  LDL.LU R15, [R1+0x11d0] ;  /* 0x0011d000010f7983 */ /* 0x000ea20000300800 */
[----:B------:R-:W2:Y:S02]  /*52150*/  LDL.LU R19, [R1+0x11a4] ;  /* 0x0011a40001137983 */ /* 0x000ea40000300800 */
[----:B------:R-:W2:Y:S02]  /*52160*/  LDL.LU R18, [R1+0x11c8] ;  /* 0x0011c80001127983 */ /* 0x000ea40000300800 */
[----:B------:R-:W2:Y:S01]  /*52170*/  LDL.LU R17, [R1+0x119c] ;  /* 0x00119c0001117983 */ /* 0x000ea20000300800 */
[----:B0-----:R-:W2:Y:S01]  /*52180*/  LDL.LU R2, [R1+0x11c0] ;  /* 0x0011c00001027983 */ /* 0x001ea20000300800 */
[----:B---3--:R-:W-:-:S02]  /*52190*/  IMAD.X R29, R29, 0x1, R0, P1 ;  /* 0x000000011d1d7824 */ /* 0x008fc400008e0600 */
[--C-:B------:R-:W-:Y:S01]  /*521a0*/  IMAD.X R4, R4, 0x1, R0.reuse, P2 ;  /* 0x0000000104047824 */ /* 0x100fe200010e0600 */
[-C--:B------:R-:W-:Y:S02]  /*521b0*/  IADD3 R5, P1, R5, R26.reuse, RZ ;  /* 0x0000001a05057210 */ /* 0x080fe40007f3e0ff */
[----:B------:R0:W-:Y:S04]  /*521c0*/  STL [R1+0x1228], R29 ;  /* 0x0012281d01007387 */ /* 0x0001e80000100800 */
[----:B0-----:R-:W3:Y:S01]  /*521d0*/  LDL.LU R29, [R1+0x1194] ;  /* 0x00119400011d7983 */ /* 0x001ee20000300800 */
        /* <DEDUP_REMOVED lines=9> */
[----:B0-----:R-:W4:Y:S01]  /*52270*/  LDL.LU R28, [R1+0x11b8] ;  /* 0x0011b800011c7983 */ /* 0x001f220000300800 */
[----:B------:R-:W-:Y:S02]  /*52280*/  STL [R1+0x1220], R4 ;  /* 0x0012200401007387 */ /* 0x000fe40000100800 */
[--C-:B------:R-:W-:Y:S02]  /*52290*/  IMAD.X R3, R3, 0x1, R0.reuse, P6 ;  /* 0x0000000103037824 */ /* 0x100fe400030e0600 */
[----:B------:R-:W-:Y:S01]  /*522a0*/  STL [R1+0x1218], R6 ;  /* 0x0012180601007387 */ /* 0x000fe20000100800 */
[----:B------:R-:W-:Y:S01]  /*522b0*/  STL [R1+0x11ec], R7 ;  /* 0x0011ec0701007387 */ /* 0x000fe20000100800 */
[----:B------:R-:W-:Y:S02]  /*522c0*/  STL [R1+0x1210], R27 ;  /* 0x0012101b01007387 */ /* 0x000fe40000100800 */
[----:B------:R-:W-:Y:S02]  /*522d0*/  STL [R1+0x11e4], R20 ;  /* 0x0011e41401007387 */ /* 0x000fe40000100800 */
[----:B------:R0:W-:Y:S01]  /*522e0*/  STL [R1+0x1200], R3 ;  /* 0x0012000301007387 */ /* 0x0001e20000100800 */
[----:B------:R-:W-:Y:S01]  /*522f0*/  IADD3 R23, P6, R23, R26, RZ ;  /* 0x0000001a17177210 */ /* 0x000fe20007fde0ff */
[----:B------:R-:W-:Y:S01]  /*52300*/  STL [R1+0x1208], R21 ;  /* 0x0012081501007387 */ /* 0x000fe20000100800 */
[----:B------:R-:W-:-:S02]  /*52310*/  IMAD.X R9, R9, 0x1, R0, P1 ;  /* 0x0000000109097824 */ /* 0x000fc400008e0600 */
[--C-:B------:R-:W-:Y:S01]  /*52320*/  IMAD.X R25, R25, 0x1, R0.reuse, P2 ;  /* 0x0000000119197824 */ /* 0x100fe200010e0600 */
[-C--:B------:R-:W-:Y:S01]  /*52330*/  IADD3 R8, P1, R8, R26.reuse, RZ ;  /* 0x0000001a08087210 */ /* 0x080fe20007f3e0ff */
[----:B0-----:R-:W4:Y:S01]  /*52340*/  LDL.LU R3, [R1+0x118c] ;  /* 0x00118c0001037983 */ /* 0x001f220000300800 */
[----:B------:R-:W-:Y:S01]  /*52350*/  IADD3 R16, P2, R16, R26, RZ ;  /* 0x0000001a10107210 */ /* 0x000fe20007f5e0ff */
[----:B------:R-:W-:Y:S02]  /*52360*/  STL [R1+0x11dc], R22 ;  /* 0x0011dc1601007387 */ /* 0x000fe40000100800 */
[----:B------:R-:W-:Y:S01]  /*52370*/  STL [R1+0x11d4], R23 ;  /* 0x0011d41701007387 */ /* 0x000fe20000100800 */
[----:B------:R-:W-:Y:S01]  /*52380*/  STL [R1+0x11f8], R9 ;  /* 0x0011f80901007387 */ /* 0x000fe20000100800 */
[----:B------:R0:W-:Y:S02]  /*52390*/  STL [R1+0x11c4], R16 ;  /* 0x0011c41001007387 */ /* 0x0001e40000100800 */
[----:B------:R-:W-:-:S02]  /*523a0*/  IMAD.X R24, R24, 0x1, R0, P3 ;  /* 0x0000000118187824 */ /* 0x000fc400018e0600 */
[----:B------:R-:W-:Y:S01]  /*523b0*/  STL [R1+0x11cc], R8 ;  /* 0x0011cc0801007387 */ /* 0x000fe20000100800 */
[-C--:B------:R-:W-:Y:S01]  /*523c0*/  IADD3 R10, P3, R10, R26.reuse, RZ ;  /* 0x0000001a0a0a7210 */ /* 0x080fe20007f7e0ff */
[--C-:B------:R-:W-:Y:S01]  /*523d0*/  IMAD.X R11, R11, 0x1, R0.reuse, P4 ;  /* 0x000000010b0b7824 */ /* 0x100fe200020e0600 */
[----:B0-----:R-:W4:Y:S01]  /*523e0*/  LDL.LU R16, [R1+0x11b0] ;  /* 0x0011b00001107983 */ /* 0x001f220000300800 */
[----:B------:R-:W-:Y:S02]  /*523f0*/  STL [R1+0x11f0], R25 ;  /* 0x0011f01901007387 */ /* 0x000fe40000100800 */
[----:B------:R-:W-:Y:S02]  /*52400*/  STL [R1+0x11e8], R24 ;  /* 0x0011e81801007387 */ /* 0x000fe40000100800 */
[----:B------:R-:W-:Y:S01]  /*52410*/  STL [R1+0x11bc], R10 ;  /* 0x0011bc0a01007387 */ /* 0x000fe20000100800 */
[----:B------:R-:W-:Y:S01]  /*52420*/  STL [R1+0x11e0], R11 ;  /* 0x0011e00b01007387 */ /* 0x000fe20000100800 */
[-C--:B--2---:R-:W-:Y:S01]  /*52430*/  IADD3 R12, P4, R12, R26.reuse, RZ ;  /* 0x0000001a0c0c7210 */ /* 0x084fe20007f9e0ff */
[--C-:B------:R-:W-:Y:S01]  /*52440*/  IMAD.X R13, R13, 0x1, R0.reuse, P5 ;  /* 0x000000010d0d7824 */ /* 0x100fe200028e0600 */
[-C--:B------:R-:W-:Y:S01]  /*52450*/  IADD3 R14, P5, R14, R26.reuse, RZ ;  /* 0x0000001a0e0e7210 */ /* 0x080fe20007fbe0ff */
[--C-:B------:R-:W-:Y:S01]  /*52460*/  IMAD.X R15, R15, 0x1, R0.reuse, P6 ;  /* 0x000000010f0f7824 */ /* 0x100fe200030e0600 */
[----:B------:R-:W-:Y:S01]  /*52470*/  IADD3 R19, P6, R19, R26, RZ ;  /* 0x0000001a13137210 */ /* 0x000fe20007fde0ff */
[----:B------:R-:W-:Y:S01]  /*52480*/  STL [R1+0x11b4], R12 ;  /* 0x0011b40c01007387 */ /* 0x000fe20000100800 */
[----:B------:R-:W-:Y:S02]  /*52490*/  STL [R1+0x11d8], R13 ;  /* 0x0011d80d01007387 */ /* 0x000fe40000100800 */
[----:B------:R-:W-:-:S02]  /*524a0*/  IMAD.X R18, R18, 0x1, R0, P1 ;  /* 0x0000000112127824 */ /* 0x000fc400008e0600 */
[----:B------:R-:W-:Y:S01]  /*524b0*/  IMAD.X R2, R2, 0x1, R0, P2 ;  /* 0x0000000102027824 */ /* 0x000fe200010e0600 */
[----:B------:R-:W-:Y:S01]  /*524c0*/  STL [R1+0x11ac], R14 ;  /* 0x0011ac0e01007387 */ /* 0x000fe20000100800 */
[----:B------:R-:W-:Y:S02]  /*524d0*/  STL [R1+0x11d0], R15 ;  /* 0x0011d00f01007387 */ /* 0x000fe40000100800 */
[----:B------:R-:W-:Y:S01]  /*524e0*/  STL [R1+0x11a4], R19 ;  /* 0x0011a41301007387 */ /* 0x000fe20000100800 */
[----:B------:R0:W-:Y:S01]  /*524f0*/  STL [R1+0x11c0], R2 ;  /* 0x0011c00201007387 */ /* 0x0001e20000100800 */
[----:B------:R-:W-:Y:S03]  /*52500*/  STL [R1+0x11c8], R18 ;  /* 0x0011c81201007387 */ /* 0x000fe60000100800 */
[----:B0-----:R-:W2:Y:S01]  /*52510*/  LDL.LU R2, [R1+0x1184] ;  /* 0x0011840001027983 */ /* 0x001ea20000300800 */
[----:B------:R-:W-:-:S05]  /*52520*/  IADD3 R17, P1, R17, R26, RZ ;  /* 0x0000001a11117210 */ /* 0x000fca0007f3e0ff */
[----:B------:R-:W-:Y:S01]  /*52530*/  STL [R1+0x119c], R17 ;  /* 0x00119c1101007387 */ /* 0x000fe20000100800 */
[----:B------:R-:W2:Y:S02]  /*52540*/  LDL.LU R5, [R1+0x11a8] ;  /* 0x0011a80001057983 */ /* 0x000ea40000300800 */
[----:B------:R-:W2:Y:S01]  /*52550*/  LDL.LU R4, [R1+0x117c] ;  /* 0x00117c0001047983 */ /* 0x000ea20000300800 */
[----:B---3--:R-:W-:-:S05]  /*52560*/  IADD3 R29, P2, R29, R26, RZ ;  /* 0x0000001a1d1d7210 */ /* 0x008fca0007f5e0ff */
[----:B------:R0:W-:Y:S04]  /*52570*/  STL [R1+0x1194], R29 ;  /* 0x0011941d01007387 */ /* 0x0001e80000100800 */
[----:B0-----:R-:W3:Y:S01]  /*52580*/  LDL.LU R29, [R1+0x11a0] ;  /* 0x0011a000011d7983 */ /* 0x001ee20000300800 */
[----:B------:R-:W3:Y:S02]  /*52590*/  LDL.LU R6, [R1+0x1174] ;  /* 0x0011740001067983 */ /* 0x000ee40000300800 */
[----:B------:R-:W3:Y:S02]  /*525a0*/  LDL.LU R7, [R1+0x1198] ;  /* 0x0011980001077983 */ /* 0x000ee40000300800 */
[----:B------:R-:W3:Y:S02]  /*525b0*/  LDL.LU R27, [R1+0x116c] ;  /* 0x00116c00011b7983 */ /* 0x000ee40000300800 */
[----:B----4-:R-:W-:-:S05]  /*525c0*/  IMAD.X R28, R28, 0x1, R0, P3 ;  /* 0x000000011c1c7824 */ /* 0x010fca00018e0600 */
[----:B------:R0:W-:Y:S01]  /*525d0*/  STL [R1+0x11b8], R28 ;  /* 0x0011b81c01007387 */ /* 0x0001e20000100800 */
[----:B------:R-:W4:Y:S02]  /*525e0*/  LDL.LU R20, [R1+0x1190] ;  /* 0x0011900001147983 */ /* 0x000f240000300800 */
[----:B------:R-:W4:Y:S02]  /*525f0*/  LDL.LU R21, [R1+0x1164] ;  /* 0x0011640001157983 */ /* 0x000f240000300800 */
[----:B------:R-:W4:Y:S01]  /*52600*/  LDL.LU R22, [R1+0x1188] ;  /* 0x0011880001167983 */ /* 0x000f220000300800 */
[----:B0-----:R-:W4:Y:S01]  /*52610*/  LDL.LU R28, [R1+0x115c] ;  /* 0x00115c00011c7983 */ /* 0x001f220000300800 */
[----:B------:R-:W4:Y:S01]  /*52620*/  LDL.LU R23, [R1+0x1180] ;  /* 0x0011800001177983 */ /* 0x000f220000300800 */
[----:B------:R-:W-:Y:S01]  /*52630*/  IADD3 R3, P3, R3, R26, RZ ;  /* 0x0000001a03037210 */ /* 0x000fe20007f7e0ff */
[----:B------:R-:W4:Y:S01]  /*52640*/  LDL.LU R9, [R1+0x1154] ;  /* 0x0011540001097983 */ /* 0x000f220000300800 */
[----:B------:R-:W4:Y:S03]  /*52650*/  LDL.LU R8, [R1+0x1178] ;  /* 0x0011780001087983 */ /* 0x000f260000300800 */
[----:B------:R0:W-:Y:S02]  /*52660*/  STL [R1+0x118c], R3 ;  /* 0x00118c0301007387 */ /* 0x0001e40000100800 */
[----:B------:R-:W4:Y:S01]  /*52670*/  LDL.LU R25, [R1+0x114c] ;  /* 0x00114c0001197983 */ /* 0x000f220000300800 */
[----:B0-----:R-:W4:Y:S01]  /*52680*/  LDL.LU R3, [R1+0x1170] ;  /* 0x0011700001037983 */ /* 0x001f220000300800 */
[----:B------:R-:W4:Y:S02]  /*52690*/  LDL.LU R24, [R1+0x1144] ;  /* 0x0011440001187983 */ /* 0x000f240000300800 */
[----:B------:R-:W-:-:S02]  /*526a0*/  IMAD.X R16, R16, 0x1, R0, P4 ;  /* 0x0000000110107824 */ /* 0x000fc400020e0600 */
[----:B------:R-:W4:Y:S01]  /*526b0*/  LDL.LU R10, [R1+0x1168] ;  /* 0x00116800010a7983 */ /* 0x000f220000300800 */
[----:B------:R-:W4:Y:S02]  /*526c0*/  LDL.LU R11, [R1+0x113c] ;  /* 0x00113c00010b7983 */ /* 0x000f240000300800 */
        /* <DEDUP_REMOVED lines=9> */
[----:B--2---:R-:W-:-:S05]  /*52760*/  IADD3 R2, P4, R2, R26, RZ ;  /* 0x0000001a02027210 */ /* 0x004fca0007f9e0ff */
[----:B------:R0:W-:Y:S04]  /*52770*/  STL [R1+0x1184], R2 ;  /* 0x0011840201007387 */ /* 0x0001e80000100800 */
[----:B0-----:R-:W2:Y:S01]  /*52780*/  LDL.LU R2, [R1+0x1140] ;  /* 0x0011400001027983 */ /* 0x001ea20000300800 */
[--C-:B------:R-:W-:Y:S01]  /*52790*/  IMAD.X R5, R5, 0x1, R0.reuse, P5 ;  /* 0x0000000105057824 */ /* 0x100fe200028e0600 */
[-C--:B------:R-:W-:Y:S01]  /*527a0*/  IADD3 R4, P5, R4, R26.reuse, RZ ;  /* 0x0000001a04047210 */ /* 0x080fe20007fbe0ff */
[--C-:B---3--:R-:W-:Y:S01]  /*527b0*/  IMAD.X R29, R29, 0x1, R0.reuse, P6 ;  /* 0x000000011d1d7824 */ /* 0x108fe200030e0600 */
[-C--:B------:R-:W-:Y:S01]  /*527c0*/  IADD3 R6, P6, R6, R26.reuse, RZ ;  /* 0x0000001a06067210 */ /* 0x080fe20007fde0ff */
[----:B------:R-:W-:Y:S01]  /*527d0*/  IMAD.X R7, R7, 0x1, R0, P1 ;  /* 0x0000000107077824 */ /* 0x000fe200008e0600 */
[----:B------:R-:W-:-:S02]  /*527e0*/  IADD3 R27, P1, R27, R26, RZ ;  /* 0x0000001a1b1b7210 */ /* 0x000fc40007f3e0ff */
[----:B------:R0:W-:Y:S01]  /*527f0*/  STL [R1+0x11a0], R29 ;  /* 0x0011a01d01007387 */ /* 0x0001e20000100800 */
[----:B------:R-:W-:Y:S02]  /*52800*/  STL [R1+0x11a8], R5 ;  /* 0x0011a80501007387 */ /* 0x000fe40000100800 */
[--C-:B----4-:R-:W-:Y:S01]  /*52810*/  IMAD.X R20, R20, 0x1, R0.reuse, P2 ;  /* 0x0000000114147824 */ /* 0x110fe200010e0600 */
[----:B0-----:R-:W3:Y:S01]  /*52820*/  LDL.LU R29, [R1+0x1114] ;  /* 0x00111400011d7983 */ /* 0x001ee20000300800 */
[----:B------:R-:W-:Y:S02]  /*52830*/  IMAD.X R22, R22, 0x1, R0, P3 ;  /* 0x0000000116167824 */ /* 0x000fe400018e0600 */
[----:B------:R-:W-:Y:S02]  /*52840*/  STL [R1+0x117c], R4 ;  /* 0x00117c0401007387 */ /* 0x000fe40000100800 */
[----:B------:R-:W-:Y:S01]  /*52850*/  STL [R1+0x1174], R6 ;  /* 0x0011740601007387 */ /* 0x000fe20000100800 */
[-C--:B------:R-:W-:Y:S01]  /*52860*/  IADD3 R21, P2, R21, R26.reuse, RZ ;  /* 0x0000001a15157210 */ /* 0x080fe20007f5e0ff */
[----:B------:R-:W-:Y:S01]  /*52870*/  STL [R1+0x1198], R7 ;  /* 0x0011980701007387 */ /* 0x000fe20000100800 */
[----:B------:R-:W-:-:S03]  /*52880*/  IADD3 R28, P3, R28, R26, RZ ;  /* 0x0000001a1c1c7210 */ /* 0x000fc60007f7e0ff */
[----:B------:R-:W-:Y:S01]  /*52890*/  STL [R1+0x116c], R27 ;  /* 0x00116c1b01007387 */ /* 0x000fe20000100800 */
[----:B------:R-:W-:Y:S02]  /*528a0*/  STL [R1+0x1190], R20 ;  /* 0x0011901401007387 */ /* 0x000fe40000100800 */
[--C-:B------:R-:W-:Y:S01]  /*528b0*/  IMAD.X R23, R23, 0x1, R0.reuse, P4 ;  /* 0x0000000117177824 */ /* 0x100fe200020e0600 */
[-C--:B------:R-:W-:Y:S01]  /*528c0*/  IADD3 R9, P4, R9, R26.reuse, RZ ;  /* 0x0000001a09097210 */ /* 0x080fe20007f9e0ff */
[----:B------:R0:W-:Y:S01]  /*528d0*/  STL [R1+0x115c], R28 ;  /* 0x00115c1c01007387 */ /* 0x0001e20000100800 */
[----:B------:R-:W-:Y:S02]  /*528e0*/  STL [R1+0x1164], R21 ;  /* 0x0011641501007387 */ /* 0x000fe40000100800 */
[--C-:B------:R-:W-:Y:S01]  /*528f0*/  IMAD.X R8, R8, 0x1, R0.reuse, P5 ;  /* 0x0000000108087824 */ /* 0x100fe200028e0600 */
[-C--:B------:R-:W-:Y:S01]  /*52900*/  IADD3 R25, P5, R25, R26.reuse, RZ ;  /* 0x0000001a19197210 */ /* 0x080fe20007fbe0ff */
[--C-:B------:R-:W-:Y:S01]  /*52910*/  IMAD.X R3, R3, 0x1, R0.reuse, P6 ;  /* 0x0000000103037824 */ /* 0x100fe200030e0600 */
[----:B0-----:R-:W4:Y:S01]  /*52920*/  LDL.LU R28, [R1+0x1138] ;  /* 0x00113800011c7983 */ /* 0x001f220000300800 */
        /* <DEDUP_REMOVED lines=22> */
[----:B------:R-:W-:Y:S01]  /*52a90*/  IADD3 R18, P4, R18, R26, RZ ;  /* 0x0000001a12127210 */ /* 0x000fe20007f9e0ff */
[----:B------:R-:W-:Y:S02]  /*52aa0*/  STL [R1+0x1158], R14 ;  /* 0x0011580e01007387 */ /* 0x000fe40000100800 */
[----:B------:R-:W-:Y:S01]  /*52ab0*/  STL [R1+0x112c], R15 ;  /* 0x00112c0f01007387 */ /* 0x000fe20000100800 */
[----:B------:R-:W-:Y:S01]  /*52ac0*/  STL [R1+0x1150], R19 ;  /* 0x0011501301007387 */ /* 0x000fe20000100800 */
[----:B------:R0:W-:Y:S02]  /*52ad0*/  STL [R1+0x111c], R16 ;  /* 0x00111c1001007387 */ /* 0x0001e40000100800 */
[----:B------:R-:W-:Y:S01]  /*52ae0*/  STL [R1+0x1124], R18 ;  /* 0x0011241201007387 */ /* 0x000fe20000100800 */
[----:B0-----:R-:W4:Y:S01]  /*52af0*/  LDL.LU R16, [R1+0x1130] ;  /* 0x0011300001107983 */ /* 0x001f220000300800 */
[----:B------:R-:W-:Y:S02]  /*52b00*/  STL [R1+0x1148], R17 ;  /* 0x0011481101007387 */ /* 0x000fe40000100800 */
[----:B------:R-:W4:Y:S02]  /*52b10*/  LDL.LU R5, [R1+0x1104] ;  /* 0x0011040001057983 */ /* 0x000f240000300800 */
[----:B------:R-:W4:Y:S02]  /*52b20*/  LDL.LU R4, [R1+0x1128] ;  /* 0x0011280001047983 */ /* 0x000f240000300800 */
[----:B--2---:R-:W-:-:S05]  /*52b30*/  IMAD.X R2, R2, 0x1, R0, P6 ;  /* 0x0000000102027824 */ /* 0x004fca00030e0600 */
[----:B------:R0:W-:Y:S04]  /*52b40*/  STL [R1+0x1140], R2 ;  /* 0x0011400201007387 */ /* 0x0001e80000100800 */
[----:B0-----:R-:W2:Y:S01]  /*52b50*/  LDL.LU R2, [R1+0x10fc] ;  /* 0x0010fc0001027983 */ /* 0x001ea20000300800 */
[----:B------:R-:W2:Y:S02]  /*52b60*/  LDL.LU R6, [R1+0x1120] ;  /* 0x0011200001067983 */ /* 0x000ea40000300800 */
[----:B------:R-:W2:Y:S02]  /*52b70*/  LDL.LU R7, [R1+0x10f4] ;  /* 0x0010f40001077983 */ /* 0x000ea40000300800 */
[----:B------:R-:W2:Y:S01]  /*52b80*/  LDL.LU R27, [R1+0x1118] ;  /* 0x00111800011b7983 */ /* 0x000ea20000300800 */
[----:B---3--:R-:W-:-:S05]  /*52b90*/  IADD3 R29, P6, R29, R26, RZ ;  /* 0x0000001a1d1d7210 */ /* 0x008fca0007fde0ff */
[----:B------:R0:W-:Y:S01]  /*52ba0*/  STL [R1+0x1114], R29 ;  /* 0x0011141d01007387 */ /* 0x0001e20000100800 */
[----:B------:R-:W3:Y:S02]  /*52bb0*/  LDL.LU R20, [R1+0x10ec] ;  /* 0x0010ec0001147983 */ /* 0x000ee40000300800 */
[----:B------:R-:W3:Y:S02]  /*52bc0*/  LDL.LU R21, [R1+0x1110] ;  /* 0x0011100001157983 */ /* 0x000ee40000300800 */
[----:B------:R-:W3:Y:S01]  /*52bd0*/  LDL.LU R22, [R1+0x10e4] ;  /* 0x0010e40001167983 */ /* 0x000ee20000300800 */
[----:B0-----:R-:W3:Y:S01]  /*52be0*/  LDL.LU R29, [R1+0x1108] ;  /* 0x00110800011d7983 */ /* 0x001ee20000300800 */
[----:B------:R-:W3:Y:S02]  /*52bf0*/  LDL.LU R23, [R1+0x10dc] ;  /* 0x0010dc0001177983 */ /* 0x000ee40000300800 */
[----:B------:R-:W3:Y:S02]  /*52c00*/  LDL.LU R9, [R1+0x1100] ;  /* 0x0011000001097983 */ /* 0x000ee40000300800 */
[----:B------:R-:W3:Y:S02]  /*52c10*/  LDL.LU R8, [R1+0x10d4] ;  /* 0x0010d40001087983 */ /* 0x000ee40000300800 */
[----:B----4-:R-:W-:-:S05]  /*52c20*/  IMAD.X R28, R28, 0x1, R0, P1 ;  /* 0x000000011c1c7824 */ /* 0x010fca00008e0600 */
[----:B------:R0:W-:Y:S01]  /*52c30*/  STL [R1+0x1138], R28 ;  /* 0x0011381c01007387 */ /* 0x0001e20000100800 */
[----:B------:R-:W4:Y:S01]  /*52c40*/  LDL.LU R25, [R1+0x10f8] ;  /* 0x0010f80001197983 */ /* 0x000f220000300800 */
[----:B------:R-:W-:Y:S02]  /*52c50*/  IADD3 R3, P1, R3, R26, RZ ;  /* 0x0000001a03037210 */ /* 0x000fe40007f3e0ff */
        /* <DEDUP_REMOVED lines=16> */
[----:B------:R0:W-:Y:S04]  /*52d60*/  STL [R1+0x1130], R16 ;  /* 0x0011301001007387 */ /* 0x0001e80000100800 */
[----:B0-----:R-:W4:Y:S01]  /*52d70*/  LDL.LU R16, [R1+0x109c] ;  /* 0x00109c0001107983 */ /* 0x001f220000300800 */
[----:B--2---:R-:W-:-:S05]  /*52d80*/  IADD3 R2, P3, R2, R26, RZ ;  /* 0x0000001a02027210 */ /* 0x004fca0007f7e0ff */
[----:B------:R0:W-:Y:S01]  /*52d90*/  STL [R1+0x10fc], R2 ;  /* 0x0010fc0201007387 */ /* 0x0001e20000100800 */
[----:B------:R-:W-:Y:S03]  /*52da0*/  STL [R1+0x1104], R5 ;  /* 0x0011040501007387 */ /* 0x000fe60000100800 */
[----:B0-----:R-:W2:Y:S01]  /*52db0*/  LDL.LU R2, [R1+0x10c0] ;  /* 0x0010c00001027983 */ /* 0x001ea20000300800 */
[--C-:B------:R-:W-:Y:S01]  /*52dc0*/  IMAD.X R6, R6, 0x1, R0.reuse, P4 ;  /* 0x0000000106067824 */ /* 0x100fe200020e0600 */
[-C--:B------:R-:W-:Y:S01]  /*52dd0*/  IADD3 R7, P4, R7, R26.reuse, RZ ;  /* 0x0000001a07077210 */ /* 0x080fe20007f9e0ff */
[--C-:B------:R-:W-:Y:S01]  /*52de0*/  IMAD.X R27, R27, 0x1, R0.reuse, P5 ;  /* 0x000000011b1b7824 */ /* 0x100fe200028e0600 */
[----:B------:R-:W-:Y:S02]  /*52df0*/  STL [R1+0x1128], R4 ;  /* 0x0011280401007387 */ /* 0x000fe40000100800 */
[----:B------:R-:W-:Y:S02]  /*52e00*/  STL [R1+0x1120], R6 ;  /* 0x0011200601007387 */ /* 0x000fe40000100800 */
[----:B------:R-:W-:Y:S01]  /*52e10*/  STL [R1+0x10f4], R7 ;  /* 0x0010f40701007387 */ /* 0x000fe20000100800 */
[----:B------:R-:W-:Y:S01]  /*52e20*/  STL [R1+0x1118], R27 ;  /* 0x0011181b01007387 */ /* 0x000fe20000100800 */
[-C--:B---3--:R-:W-:Y:S01]  /*52e30*/  IADD3 R20, P5, R20, R26.reuse, RZ ;  /* 0x0000001a14147210 */ /* 0x088fe20007fbe0ff */
[----:B------:R-:W-:Y:S01]  /*52e40*/  IMAD.X R21, R21, 0x1, R0, P6 ;  /* 0x0000000115157824 */ /* 0x000fe200030e0600 */
[----:B------:R-:W-:-:S03]  /*52e50*/  IADD3 R22, P6, R22, R26, RZ ;  /* 0x0000001a16167210 */ /* 0x000fc60007fde0ff */
[----:B------:R-:W-:Y:S01]  /*52e60*/  STL [R1+0x10ec], R20 ;  /* 0x0010ec1401007387 */ /* 0x000fe20000100800 */
[--C-:B------:R-:W-:Y:S01]  /*52e70*/  IMAD.X R29, R29, 0x1, R0.reuse, P1 ;  /* 0x000000011d1d7824 */ /* 0x100fe200008e0600 */
[-C--:B------:R-:W-:Y:S01]  /*52e80*/  IADD3 R23, P1, R23, R26.reuse, RZ ;  /* 0x0000001a17177210 */ /* 0x080fe20007f3e0ff */
[--C-:B------:R-:W-:Y:S01]  /*52e90*/  IMAD.X R9, R9, 0x1, R0.reuse, P2 ;  /* 0x0000000109097824 */ /* 0x100fe200010e0600 */
[-C--:B------:R-:W-:Y:S02]  /*52ea0*/  IADD3 R8, P2, R8, R26.reuse, RZ ;  /* 0x0000001a08087210 */ /* 0x080fe40007f5e0ff */
[----:B------:R0:W-:Y:S01]  /*52eb0*/  STL [R1+0x1108], R29 ;  /* 0x0011081d01007387 */ /* 0x0001e20000100800 */
[----:B------:R-:W-:Y:S02]  /*52ec0*/  STL [R1+0x1110], R21 ;  /* 0x0011101501007387 */ /* 0x000fe40000100800 */
[--C-:B----4-:R-:W-:Y:S01]  /*52ed0*/  IMAD.X R25, R25, 0x1, R0.reuse, P3 ;  /* 0x0000000119197824 */ /* 0x110fe200018e0600 */
[----:B0-----:R-:W3:Y:S01]  /*52ee0*/  LDL.LU R29, [R1+0x1094] ;  /* 0x00109400011d7983 */ /* 0x001ee20000300800 */
[----:B------:R-:W-:Y:S02]  /*52ef0*/  STL [R1+0x10e4], R22 ;  /* 0x0010e41601007387 */ /* 0x000fe40000100800 */
[----:B------:R-:W-:Y:S02]  /*52f00*/  STL [R1+0x10dc], R23 ;  /* 0x0010dc1701007387 */ /* 0x000fe40000100800 */
[----:B------:R-:W-:Y:S01]  /*52f10*/  STL [R1+0x1100], R9 ;  /* 0x0011000901007387 */ /* 0x000fe20000100800 */
[-C--:B------:R-:W-:Y:S01]  /*52f20*/  IADD3 R28, P3, R28, R26.reuse, RZ ;  /* 0x0000001a1c1c7210 */ /* 0x080fe20007f7e0ff */
        /* <DEDUP_REMOVED lines=10> */
[----:B0-----:R-:W4:Y:S01]  /*52fd0*/  LDL.LU R28, [R1+0x10b8] ;  /* 0x0010b800011c7983 */ /* 0x001f220000300800 */
        /* <DEDUP_REMOVED lines=18> */
[----:B------:R-:W4:Y:S01]  /*53100*/  LDL.LU R4, [R1+0x1084] ;  /* 0x0010840001047983 */ /* 0x000f220000300800 */
[----:B------:R0:W-:Y:S03]  /*53110*/  STL [R1+0x109c], R16 ;  /* 0x00109c1001007387 */ /* 0x0001e60000100800 */
[----:B0-----:R-:W4:Y:S01]  /*53120*/  LDL.LU R16, [R1+0x10a8] ;  /* 0x0010a80001107983 */ /* 0x001f220000300800 */
[----:B------:R-:W4:Y:S02]  /*53130*/  LDL.LU R6, [R1+0x107c] ;  /* 0x00107c0001067983 */ /* 0x000f240000300800 */
[----:B------:R-:W4:Y:S02]  /*53140*/  LDL.LU R7, [R1+0x10a0] ;  /* 0x0010a00001077983 */ /* 0x000f240000300800 */
[----:B------:R-:W4:Y:S02]  /*53150*/  LDL.LU R27, [R1+0x1074] ;  /* 0x00107400011b7983 */ /* 0x000f240000300800 */
[----:B--2---:R-:W-:-:S05]  /*53160*/  IMAD.X R2, R2, 0x1, R0, P4 ;  /* 0x0000000102027824 */ /* 0x004fca00020e0600 */
[----:B------:R0:W-:Y:S01]  /*53170*/  STL [R1+0x10c0], R2 ;  /* 0x0010c00201007387 */ /* 0x0001e20000100800 */
[----:B------:R-:W2:Y:S02]  /*53180*/  LDL.LU R20, [R1+0x1098] ;  /* 0x0010980001147983 */ /* 0x000ea40000300800 */
[----:B------:R-:W2:Y:S02]  /*53190*/  LDL.LU R21, [R1+0x106c] ;  /* 0x00106c0001157983 */ /* 0x000ea40000300800 */
[----:B------:R-:W2:Y:S01]  /*531a0*/  LDL.LU R22, [R1+0x1090] ;  /* 0x0010900001167983 */ /* 0x000ea20000300800 */
[----:B0-----:R-:W2:Y:S01]  /*531b0*/  LDL.LU R2, [R1+0x1064] ;  /* 0x0010640001027983 */ /* 0x001ea20000300800 */
[----:B------:R-:W2:Y:S02]  /*531c0*/  LDL.LU R23, [R1+0x1088] ;  /* 0x0010880001177983 */ /* 0x000ea40000300800 */
[----:B------:R-:W2:Y:S02]  /*531d0*/  LDL.LU R9, [R1+0x105c] ;  /* 0x00105c0001097983 */ /* 0x000ea40000300800 */
[----:B------:R-:W2:Y:S01]  /*531e0*/  LDL.LU R8, [R1+0x1080] ;  /* 0x0010800001087983 */ /* 0x000ea20000300800 */
[----:B---3--:R-:W-:-:S05]  /*531f0*/  IADD3 R29, P4, R29, R26, RZ ;  /* 0x0000001a1d1d7210 */ /* 0x008fca0007f9e0ff */
[----:B------:R0:W-:Y:S01]  /*53200*/  STL [R1+0x1094], R29 ;  /* 0x0010941d01007387 */ /* 0x0001e20000100800 */
[----:B------:R-:W3:Y:S03]  /*53210*/  LDL.LU R25, [R1+0x1054] ;  /* 0x0010540001197983 */ /* 0x000ee60000300800 */
        /* <DEDUP_REMOVED lines=14> */
[----:B------:R-:W-:Y:S01]  /*53300*/  IADD3 R3, P5, R3, R26, RZ ;  /* 0x0000001a03037210 */ /* 0x000fe20007fbe0ff */
[----:B------:R-:W-:-:S04]  /*53310*/  IMAD.X R5, R5, 0x1, R0, P6 ;  /* 0x0000000105057824 */ /* 0x000fc800030e0600 */
[----:B------:R0:W-:Y:S01]  /*53320*/  STL [R1+0x108c], R3 ;  /* 0x00108c0301007387 */ /* 0x0001e20000100800 */
[-C--:B------:R-:W-:Y:S01]  /*53330*/  IADD3 R4, P6, R4, R26.reuse, RZ ;  /* 0x0000001a04047210 */ /* 0x080fe20007fde0ff */
[--C-:B------:R-:W-:Y:S02]  /*53340*/  IMAD.X R16, R16, 0x1, R0.reuse, P1 ;  /* 0x0000000110107824 */ /* 0x100fe400008e0600 */
[----:B0-----:R-:W4:Y:S01]  /*53350*/  LDL.LU R3, [R1+0x1048] ;  /* 0x0010480001037983 */ /* 0x001f220000300800 */
[-C--:B------:R-:W-:Y:S01]  /*53360*/  IADD3 R6, P1, R6, R26.reuse, RZ ;  /* 0x0000001a06067210 */ /* 0x080fe20007f3e0ff */
[----:B------:R-:W-:Y:S02]  /*53370*/  IMAD.X R7, R7, 0x1, R0, P2 ;  /* 0x0000000107077824 */ /* 0x000fe400010e0600 */
[----:B------:R0:W-:Y:S01]  /*53380*/  STL [R1+0x10a8], R16 ;  /* 0x0010a81001007387 */ /* 0x0001e20000100800 */
[----:B------:R-:W-:Y:S01]  /*53390*/  STL [R1+0x10b0], R5 ;  /* 0x0010b00501007387 */ /* 0x000fe20000100800 */
[----:B------:R-:W-:-:S02]  /*533a0*/  IADD3 R27, P2, R27, R26, RZ ;  /* 0x0000001a1b1b7210 */ /* 0x000fc40007f5e0ff */
[----:B0-----:R-:W4:Y:S01]  /*533b0*/  LDL.LU R16, [R1+0x101c] ;  /* 0x00101c0001107983 */ /* 0x001f220000300800 */
[----:B------:R-:W-:Y:S02]  /*533c0*/  STL [R1+0x1084], R4 ;  /* 0x0010840401007387 */ /* 0x000fe40000100800 */
[----:B------:R-:W-:Y:S02]  /*533d0*/  STL [R1+0x107c], R6 ;  /* 0x00107c0601007387 */ /* 0x000fe40000100800 */
[----:B------:R-:W-:Y:S01]  /*533e0*/  STL [R1+0x10a0], R7 ;  /* 0x0010a00701007387 */ /* 0x000fe20000100800 */
[----:B------:R-:W-:Y:S01]  /*533f0*/  STL [R1+0x1074], R27 ;  /* 0x0010741b01007387 */ /* 0x000fe20000100800 */
[--C-:B--2---:R-:W-:Y:S02]  /*53400*/  IMAD.X R20, R20, 0x1, R0.reuse, P3 ;  /* 0x0000000114147824 */ /* 0x104fe400018e0600 */
[----:B------:R-:W-:Y:S01]  /*53410*/  IMAD.X R22, R22, 0x1, R0, P4 ;  /* 0x0000000116167824 */ /* 0x000fe200020e0600 */
[----:B------:R-:W-:-:S02]  /*53420*/  IADD3 R21, P3, R21, R26, RZ ;  /* 0x0000001a15157210 */ /* 0x000fc40007f7e0ff */
[----:B------:R-:W-:Y:S01]  /*53430*/  STL [R1+0x1098], R20 ;  /* 0x0010981401007387 */ /* 0x000fe20000100800 */
[----:B------:R-:W-:-:S05]  /*53440*/  IADD3 R2, P4, R2, R26, RZ ;  /* 0x0000001a02027210 */ /* 0x000fca0007f9e0ff */
        /* <DEDUP_REMOVED lines=9> */
[-C--:B---3--:R-:W-:Y:S01]  /*534e0*/  IADD3 R25, P6, R25, R26.reuse, RZ ;  /* 0x0000001a19197210 */ /* 0x088fe20007fde0ff */
[--C-:B------:R-:W-:Y:S01]  /*534f0*/  IMAD.X R29, R29, 0x1, R0.reuse, P1 ;  /* 0x000000011d1d7824 */ /* 0x100fe200008e0600 */
[-C--:B------:R-:W-:Y:S01]  /*53500*/  IADD3 R24, P1, R24, R26.reuse, RZ ;  /* 0x0000001a18187210 */ /* 0x080fe20007f3e0ff */
[----:B------:R-:W-:Y:S01]  /*53510*/  IMAD.X R10, R10, 0x1, R0, P2 ;  /* 0x000000010a0a7824 */ /* 0x000fe200010e0600 */
[----:B------:R-:W-:-:S02]  /*53520*/  IADD3 R11, P2, R11, R26, RZ ;  /* 0x0000001a0b0b7210 */ /* 0x000fc40007f5e0ff */
[----:B------:R0:W-:Y:S01]  /*53530*/  STL [R1+0x1078], R29 ;  /* 0x0010781d01007387 */ /* 0x0001e20000100800 */
[----:B------:R-:W-:Y:S02]  /*53540*/  STL [R1+0x1080], R8 ;  /* 0x0010800801007387 */ /* 0x000fe40000100800 */
[--C-:B----4-:R-:W-:Y:S01]  /*53550*/  IMAD.X R12, R12, 0x1, R0.reuse, P3 ;  /* 0x000000010c0c7824 */ /* 0x110fe200018e0600 */
[----:B0-----:R-:W3:Y:S01]  /*53560*/  LDL.LU R29, [R1+0x1014] ;  /* 0x00101400011d7983 */ /* 0x001ee20000300800 */
[----:B------:R-:W-:Y:S01]  /*53570*/  STL [R1+0x1054], R25 ;  /* 0x0010541901007387 */ /* 0x000fe20000100800 */
[-C--:B------:R-:W-:Y:S01]  /*53580*/  IADD3 R13, P3, R13, R26.reuse, RZ ;  /* 0x0000001a0d0d7210 */ /* 0x080fe20007f7e0ff */
[----:B------:R-:W-:Y:S02]  /*53590*/  STL [R1+0x104c], R24 ;  /* 0x00104c1801007387 */ /* 0x000fe40000100800 */
[--C-:B------:R-:W-:Y:S01]  /*535a0*/  IMAD.X R14, R14, 0x1, R0.reuse, P4 ;  /* 0x000000010e0e7824 */ /* 0x100fe200020e0600 */
[----:B------:R-:W-:Y:S01]  /*535b0*/  STL [R1+0x1070], R10 ;  /* 0x0010700a01007387 */ /* 0x000fe20000100800 */
[----:B------:R-:W-:Y:S01]  /*535c0*/  IADD3 R15, P4, R15, R26, RZ ;  /* 0x0000001a0f0f7210 */ /* 0x000fe20007f9e0ff */
[----:B------:R-:W-:Y:S02]  /*535d0*/  STL [R1+0x1044], R11 ;  /* 0x0010440b01007387 */ /* 0x000fe40000100800 */
[----:B------:R-:W-:-:S02]  /*535e0*/  IMAD.X R19, R19, 0x1, R0, P5 ;  /* 0x0000000113137824 */ /* 0x000fc400028e0600 */
[--C-:B------:R-:W-:Y:S01]  /*535f0*/  IMAD.X R17, R17, 0x1, R0.reuse, P6 ;  /* 0x0000000111117824 */ /* 0x100fe200030e0600 */
[----:B------:R-:W-:Y:S01]  /*53600*/  STL [R1+0x1068], R12 ;  /* 0x0010680c01007387 */ /* 0x000fe20000100800 */
[-C--:B------:R-:W-:Y:S01]  /*53610*/  IADD3 R28, P6, R28, R26.reuse, RZ ;  /* 0x0000001a1c1c7210 */ /* 0x080fe20007fde0ff */
[----:B------:R-:W-:Y:S01]  /*53620*/  STL [R1+0x103c], R13 ;  /* 0x00103c0d01007387 */ /* 0x000fe20000100800 */
[----:B------:R-:W-:Y:S01]  /*53630*/  IADD3 R18, P5, R18, R26, RZ ;  /* 0x0000001a12127210 */ /* 0x000fe20007fbe0ff */
[----:B------:R-:W-:Y:S01]  /*53640*/  STL [R1+0x1060], R14 ;  /* 0x0010600e01007387 */ /* 0x000fe20000100800 */
[----:B------:R-:W-:Y:S02]  /*53650*/  STL [R1+0x1034], R15 ;  /* 0x0010340f01007387 */ /* 0x000fe40000100800 */
[----:B------:R-:W-:Y:S02]  /*53660*/  STL [R1+0x1058], R19 ;  /* 0x0010581301007387 */ /* 0x000fe40000100800 */
[----:B------:R0:W-:Y:S01]  /*53670*/  STL [R1+0x1024], R28 ;  /* 0x0010241c01007387 */ /* 0x0001e20000100800 */
[----:B------:R-:W-:Y:S04]  /*53680*/  STL [R1+0x102c], R18 ;  /* 0x00102c1201007387 */ /* 0x000fe80000100800 */
[----:B0-----:R-:W4:Y:S01]  /*53690*/  LDL.LU R28, [R1+0x1038] ;  /* 0x00103800011c7983 */ /* 0x001f220000300800 */
[----:B------:R-:W-:Y:S02]  /*536a0*/  STL [R1+0x1050], R17 ;  /* 0x0010501101007387 */ /* 0x000fe40000100800 */
[----:B------:R-:W4:Y:S02]  /*536b0*/  LDL.LU R5, [R1+0x100c] ;  /* 0x00100c0001057983 */ /* 0x000f240000300800 */
[----:B------:R-:W4:Y:S02]  /*536c0*/  LDL.LU R4, [R1+0x1030] ;  /* 0x0010300001047983 */ /* 0x000f240000300800 */
[----:B------:R-:W-:-:S05]  /*536d0*/  IMAD.X R3, R3, 0x1, R0, P1 ;  /* 0x0000000103037824 */ /* 0x000fca00008e0600 */
[----:B------:R0:W-:Y:S01]  /*536e0*/  STL [R1+0x1048], R3 ;  /* 0x0010480301007387 */ /* 0x0001e20000100800 */
[----:B------:R-:W-:-:S03]  /*536f0*/  IADD3 R16, P1, R16, R26, RZ ;  /* 0x0000001a10107210 */ /* 0x000fc60007f3e0ff */
        /* <DEDUP_REMOVED lines=8> */
[----:B0-----:R-:W4:Y:S01]  /*53780*/  LDL.LU R16, [R1+0x1010] ;  /* 0x0010100001107983 */ /* 0x001f220000300800 */
[----:B------:R-:W4:Y:S02]  /*53790*/  LDL.LU R23, [R1+0xfe4] ;  /* 0x000fe40001177983 */ /* 0x000f240000300800 */
[----:B------:R-:W4:Y:S02]  /*537a0*/  LDL.LU R9, [R1+0x1008] ;  /* 0x0010080001097983 */ /* 0x000f240000300800 */
[----:B------:R-:W4:Y:S02]  /*537b0*/  LDL.LU R8, [R1+0xfdc] ;  /* 0x000fdc0001087983 */ /* 0x000f240000300800 */
[----:B--2---:R-:W-:-:S05]  /*537c0*/  IMAD.X R2, R2, 0x1, R0, P2 ;  /* 0x0000000102027824 */ /* 0x004fca00010e0600 */
[----:B------:R0:W-:Y:S01]  /*537d0*/  STL [R1+0x1040], R2 ;  /* 0x0010400201007387 */ /* 0x0001e20000100800 */
[----:B------:R-:W2:Y:S03]  /*537e0*/  LDL.LU R25, [R1+0x1000] ;  /* 0x0010000001197983 */ /* 0x000ea60000300800 */
        /* <DEDUP_REMOVED lines=14> */
[----:B----4-:R-:W-:-:S02]  /*538d0*/  IMAD.X R28, R28, 0x1, R0, P3 ;  /* 0x000000011c1c7824 */ /* 0x010fc400018e0600 */
[--C-:B------:R-:W-:Y:S01]  /*538e0*/  IMAD.X R4, R4, 0x1, R0.reuse, P4 ;  /* 0x0000000104047824 */ /* 0x100fe200020e0600 */
[-C--:B------:R-:W-:Y:S02]  /*538f0*/  IADD3 R5, P3, R5, R26.reuse, RZ ;  /* 0x0000001a05057210 */ /* 0x080fe40007f7e0ff */
[----:B------:R0:W-:Y:S04]  /*53900*/  STL [R1+0x1038], R28 ;  /* 0x0010381c01007387 */ /* 0x0001e80000100800 */
[----:B0-----:R-:W4:Y:S01]  /*53910*/  LDL.LU R28, [R1+0xfa4] ;  /* 0x000fa400011c7983 */ /* 0x001f220000300800 */
        /* <DEDUP_REMOVED lines=14> */
[----:B------:R-:W-:Y:S01]  /*53a00*/  STL [R1+0x1020], R27 ;  /* 0x0010201b01007387 */ /* 0x000fe20000100800 */
[----:B------:R-:W-:Y:S02]  /*53a10*/  STL [R1+0xff4], R20 ;  /* 0x000ff41401007387 */ /* 0x000fe40000100800 */
[----:B------:R0:W-:Y:S01]  /*53a20*/  STL [R1+0x1010], R16 ;  /* 0x0010101001007387 */ /* 0x0001e20000100800 */
[-C--:B------:R-:W-:Y:S01]  /*53a30*/  IADD3 R23, P2, R23, R26.reuse, RZ ;  /* 0x0000001a17177210 */ /* 0x080fe20007f5e0ff */
[----:B------:R-:W-:Y:S01]  /*53a40*/  STL [R1+0x1018], R21 ;  /* 0x0010181501007387 */ /* 0x000fe20000100800 */
[----:B------:R-:W-:Y:S01]  /*53a50*/  IMAD.X R9, R9, 0x1, R0, P3 ;  /* 0x0000000109097824 */ /* 0x000fe200018e0600 */
[----:B------:R-:W-:-:S02]  /*53a60*/  IADD3 R8, P3, R8, R26, RZ ;  /* 0x0000001a08087210 */ /* 0x000fc40007f7e0ff */
[----:B0-----:R-:W4:Y:S01]  /*53a70*/  LDL.LU R16, [R1+0xf9c] ;  /* 0x000f9c0001107983 */ /* 0x001f220000300800 */
[----:B------:R-:W-:Y:S02]  /*53a80*/  STL [R1+0xfec], R22 ;  /* 0x000fec1601007387 */ /* 0x000fe40000100800 */
[----:B------:R-:W-:Y:S02]  /*53a90*/  STL [R1+0xfe4], R23 ;  /* 0x000fe41701007387 */ /* 0x000fe40000100800 */
[----:B------:R-:W-:Y:S02]  /*53aa0*/  STL [R1+0x1008], R9 ;  /* 0x0010080901007387 */ /* 0x000fe40000100800 */
[----:B--2---:R-:W-:Y:S01]  /*53ab0*/  IMAD.X R25, R25, 0x1, R0, P4 ;  /* 0x0000000119197824 */ /* 0x004fe200020e0600 */
        /* <DEDUP_REMOVED lines=21> */
[-C--:B------:R-:W-:Y:S01]  /*53c10*/  IADD3 R17, P3, R17, R26.reuse, RZ ;  /* 0x0000001a11117210 */ /* 0x080fe20007f7e0ff */
[----:B------:R-:W-:Y:S02]  /*53c20*/  STL [R1+0xfe0], R15 ;  /* 0x000fe00f01007387 */ /* 0x000fe40000100800 */
[----:B------:R-:W-:Y:S01]  /*53c30*/  STL [R1+0xfb4], R19 ;  /* 0x000fb41301007387 */ /* 0x000fe20000100800 */
[----:B------:R0:W-:Y:S01]  /*53c40*/  STL [R1+0xfd0], R29 ;  /* 0x000fd01d01007387 */ /* 0x0001e20000100800 */
[----:B------:R-:W-:Y:S03]  /*53c50*/  STL [R1+0xfd8], R18 ;  /* 0x000fd81201007387 */ /* 0x000fe60000100800 */
[----:B0-----:R-:W3:Y:S01]  /*53c60*/  LDL.LU R29, [R1+0xf94] ;  /* 0x000f9400011d7983 */ /* 0x001ee20000300800 */
[----:B------:R-:W-:Y:S02]  /*53c70*/  STL [R1+0xfac], R17 ;  /* 0x000fac1101007387 */ /* 0x000fe40000100800 */
[----:B------:R-:W3:Y:S02]  /*53c80*/  LDL.LU R5, [R1+0xfb8] ;  /* 0x000fb80001057983 */ /* 0x000ee40000300800 */
[----:B------:R-:W3:Y:S01]  /*53c90*/  LDL.LU R4, [R1+0xf8c] ;  /* 0x000f8c0001047983 */ /* 0x000ee20000300800 */
[----:B----4-:R-:W-:-:S05]  /*53ca0*/  IADD3 R28, P4, R28, R26, RZ ;  /* 0x0000001a1c1c7210 */ /* 0x010fca0007f9e0ff */
[----:B------:R0:W-:Y:S04]  /*53cb0*/  STL [R1+0xfa4], R28 ;  /* 0x000fa41c01007387 */ /* 0x0001e80000100800 */
[----:B0-----:R-:W4:Y:S01]  /*53cc0*/  LDL.LU R28, [R1+0xfb0] ;  /* 0x000fb000011c7983 */ /* 0x001f220000300800 */
[----:B------:R-:W4:Y:S02]  /*53cd0*/  LDL.LU R6, [R1+0xf84] ;  /* 0x000f840001067983 */ /* 0x000f240000300800 */
[----:B------:R-:W4:Y:S02]  /*53ce0*/  LDL.LU R7, [R1+0xfa8] ;  /* 0x000fa80001077983 */ /* 0x000f240000300800 */
[----:B------:R-:W4:Y:S02]  /*53cf0*/  LDL.LU R27, [R1+0xf7c] ;  /* 0x000f7c00011b7983 */ /* 0x000f240000300800 */
[----:B------:R-:W-:-:S05]  /*53d00*/  IMAD.X R3, R3, 0x1, R0, P5 ;  /* 0x0000000103037824 */ /* 0x000fca00028e0600 */
[----:B------:R0:W-:Y:S01]  /*53d10*/  STL [R1+0xfc8], R3 ;  /* 0x000fc80301007387 */ /* 0x0001e20000100800 */
[----:B------:R-:W4:Y:S02]  /*53d20*/  LDL.LU R20, [R1+0xfa0] ;  /* 0x000fa00001147983 */ /* 0x000f240000300800 */
[----:B------:R-:W4:Y:S02]  /*53d30*/  LDL.LU R21, [R1+0xf74] ;  /* 0x000f740001157983 */ /* 0x000f240000300800 */
[----:B------:R-:W4:Y:S01]  /*53d40*/  LDL.LU R22, [R1+0xf98] ;  /* 0x000f980001167983 */ /* 0x000f220000300800 */
[----:B0-----:R-:W4:Y:S01]  /*53d50*/  LDL.LU R3, [R1+0xf6c] ;  /* 0x000f6c0001037983 */ /* 0x001f220000300800 */
[----:B------:R-:W-:Y:S01]  /*53d60*/  IADD3 R16, P5, R16, R26, RZ ;  /* 0x0000001a10107210 */ /* 0x000fe20007fbe0ff */
[----:B------:R-:W4:Y:S02]  /*53d70*/  LDL.LU R23, [R1+0xf90] ;  /* 0x000f900001177983 */ /* 0x000f240000300800 */
[----:B------:R-:W4:Y:S01]  /*53d80*/  LDL.LU R9, [R1+0xf64] ;  /* 0x000f640001097983 */ /* 0x000f220000300800 */
[----:B------:R-:W4:Y:S01]  /*53d90*/  LDL.LU R8, [R1+0xf88] ;  /* 0x000f880001087983 */ /* 0x000f220000300800 */
[----:B------:R0:W-:Y:S02]  /*53da0*/  STL [R1+0xf9c], R16 ;  /* 0x000f9c1001007387 */ /* 0x0001e40000100800 */
[----:B------:R-:W4:Y:S01]  /*53db0*/  LDL.LU R25, [R1+0xf5c] ;  /* 0x000f5c0001197983 */ /* 0x000f220000300800 */
        /* <DEDUP_REMOVED lines=14> */
[-C--:B---3--:R-:W-:Y:S01]  /*53ea0*/  IADD3 R29, P6, R29, R26.reuse, RZ ;  /* 0x0000001a1d1d7210 */ /* 0x088fe20007fde0ff */
[----:B------:R-:W-:Y:S01]  /*53eb0*/  IMAD.X R5, R5, 0x1, R0, P1 ;  /* 0x0000000105057824 */ /* 0x000fe200008e0600 */
[----:B------:R-:W-:-:S03]  /*53ec0*/  IADD3 R4, P1, R4, R26, RZ ;  /* 0x0000001a04047210 */ /* 0x000fc60007f3e0ff */
[----:B------:R0:W-:Y:S04]  /*53ed0*/  STL [R1+0xf94], R29 ;  /* 0x000f941d01007387 */ /* 0x0001e80000100800 */
[----:B0-----:R-:W3:Y:S01]  /*53ee0*/  LDL.LU R29, [R1+0xf50] ;  /* 0x000f5000011d7983 */ /* 0x001ee20000300800 */
[--C-:B----4-:R-:W-:Y:S01]  /*53ef0*/  IMAD.X R28, R28, 0x1, R0.reuse, P2 ;  /* 0x000000011c1c7824 */ /* 0x110fe200010e0600 */
[-C--:B------:R-:W-:Y:S01]  /*53f00*/  IADD3 R6, P2, R6, R26.reuse, RZ ;  /* 0x0000001a06067210 */ /* 0x080fe20007f5e0ff */
[--C-:B------:R-:W-:Y:S01]  /*53f10*/  IMAD.X R7, R7, 0x1, R0.reuse, P3 ;  /* 0x0000000107077824 */ /* 0x100fe200018e0600 */
[----:B------:R-:W-:Y:S02]  /*53f20*/  IADD3 R27, P3, R27, R26, RZ ;  /* 0x0000001a1b1b7210 */ /* 0x000fe40007f7e0ff */
[----:B------:R0:W-:Y:S01]  /*53f30*/  STL [R1+0xfb0], R28 ;  /* 0x000fb01c01007387 */ /* 0x0001e20000100800 */
[----:B------:R-:W-:Y:S02]  /*53f40*/  STL [R1+0xfb8], R5 ;  /* 0x000fb80501007387 */ /* 0x000fe40000100800 */
[----:B------:R-:W-:-:S02]  /*53f50*/  IMAD.X R20, R20, 0x1, R0, P4 ;  /* 0x0000000114147824 */ /* 0x000fc400020e0600 */
[--C-:B------:R-:W-:Y:S01]  /*53f60*/  IMAD.X R22, R22, 0x1, R0.reuse, P5 ;  /* 0x0000000116167824 */ /* 0x100fe200028e0600 */
[----:B0-----:R-:W4:Y:S01]  /*53f70*/  LDL.LU R28, [R1+0xf24] ;  /* 0x000f2400011c7983 */ /* 0x001f220000300800 */
[----:B------:R-:W-:Y:S02]  /*53f80*/  STL [R1+0xf8c], R4 ;  /* 0x000f8c0401007387 */ /* 0x000fe40000100800 */
[----:B------:R-:W-:Y:S01]  /*53f90*/  STL [R1+0xf84], R6 ;  /* 0x000f840601007387 */ /* 0x000fe20000100800 */
[-C--:B------:R-:W-:Y:S02]  /*53fa0*/  IADD3 R21, P4, R21, R26.reuse, RZ ;  /* 0x0000001a15157210 */ /* 0x080fe40007f9e0ff */
[-C--:B------:R-:W-:Y:S01]  /*53fb0*/  IADD3 R3, P5, R3, R26.reuse, RZ ;  /* 0x0000001a03037210 */ /* 0x080fe20007fbe0ff */
[----:B------:R-:W-:Y:S01]  /*53fc0*/  STL [R1+0xfa8], R7 ;  /* 0x000fa80701007387 */ /* 0x000fe20000100800 */
[----:B------:R-:W-:Y:S02]  /*53fd0*/  STL [R1+0xf7c], R27 ;  /* 0x000f7c1b01007387 */ /* 0x000fe40000100800 */
[----:B------:R-:W-:Y:S02]  /*53fe0*/  STL [R1+0xfa0], R20 ;  /* 0x000fa01401007387 */ /* 0x000fe40000100800 */
[--C-:B------:R-:W-:Y:S01]  /*53ff0*/  IMAD.X R23, R23, 0x1, R0.reuse, P6 ;  /* 0x0000000117177824 */ /* 0x100fe200030e0600 */
[----:B------:R0:W-:Y:S01]  /*54000*/  STL [R1+0xf6c], R3 ;  /* 0x000f6c0301007387 */ /* 0x0001e20000100800 */
[-C--:B------:R-:W-:Y:S01]  /*54010*/  IADD3 R9, P6, R9, R26.reuse, RZ ;  /* 0x0000001a09097210 */ /* 0x080fe20007fde0ff */
        /* <DEDUP_REMOVED lines=13> */
[----:B0-----:R-:W4:Y:S01]  /*540f0*/  LDL.LU R16, [R1+0xf1c] ;  /* 0x000f1c0001107983 */ /* 0x001f220000300800 */
[----:B------:R-:W-:Y:S02]  /*54100*/  STL [R1+0xf5c], R25 ;  /* 0x000f5c1901007387 */ /* 0x000fe40000100800 */
[----:B------:R-:W-:Y:S02]  /*54110*/  STL [R1+0xf54], R24 ;  /* 0x000f541801007387 */ /* 0x000fe40000100800 */
[----:B------:R-:W-:Y:S01]  /*54120*/  STL [R1+0xf78], R10 ;  /* 0x000f780a01007387 */ /* 0x000fe20000100800 */
[----:B------:R-:W-:Y:S01]  /*54130*/  STL [R1+0xf4c], R11 ;  /* 0x000f4c0b01007387 */ /* 0x000fe20000100800 */
[--C-:B--2---:R-:W-:Y:S01]  /*54140*/  IMAD.X R12, R12, 0x1, R0.reuse, P4 ;  /* 0x000000010c0c7824 */ /* 0x104fe200020e0600 */
        /* <DEDUP_REMOVED lines=14> */
[----:B0-----:R-:W2:Y:S01]  /*54230*/  LDL.LU R2, [R1+0xf40] ;  /* 0x000f400001027983 */ /* 0x001ea20000300800 */
[----:B------:R-:W-:Y:S02]  /*54240*/  STL [R1+0xf58], R17 ;  /* 0x000f581101007387 */ /* 0x000fe40000100800 */
[----:B------:R-:W2:Y:S02]  /*54250*/  LDL.LU R5, [R1+0xf14] ;  /* 0x000f140001057983 */ /* 0x000ea40000300800 */
[----:B------:R-:W2:Y:S02]  /*54260*/  LDL.LU R4, [R1+0xf38] ;  /* 0x000f380001047983 */ /* 0x000ea40000300800 */
[----:B---3--:R-:W-:-:S05]  /*54270*/  IMAD.X R29, R29, 0x1, R0, P2 ;  /* 0x000000011d1d7824 */ /* 0x008fca00010e0600 */
[----:B------:R0:W-:Y:S04]  /*54280*/  STL [R1+0xf50], R29 ;  /* 0x000f501d01007387 */ /* 0x0001e80000100800 */
[----:B0-----:R-:W3:Y:S01]  /*54290*/  LDL.LU R29, [R1+0xf0c] ;  /* 0x000f0c00011d7983 */ /* 0x001ee20000300800 */
[----:B------:R-:W3:Y:S02]  /*542a0*/  LDL.LU R6, [R1+0xf30] ;  /* 0x000f300001067983 */ /* 0x000ee40000300800 */
[----:B------:R-:W3:Y:S02]  /*542b0*/  LDL.LU R7, [R1+0xf04] ;  /* 0x000f040001077983 */ /* 0x000ee40000300800 */
[----:B------:R-:W3:Y:S01]  /*542c0*/  LDL.LU R27, [R1+0xf28] ;  /* 0x000f2800011b7983 */ /* 0x000ee20000300800 */
[----:B----4-:R-:W-:-:S05]  /*542d0*/  IADD3 R28, P2, R28, R26, RZ ;  /* 0x0000001a1c1c7210 */ /* 0x010fca0007f5e0ff */
        /* <DEDUP_REMOVED lines=8> */
[----:B------:R-:W-:-:S05]  /*54360*/  IMAD.X R3, R3, 0x1, R0, P3 ;  /* 0x0000000103037824 */ /* 0x000fca00018e0600 */
        /* <DEDUP_REMOVED lines=16> */
[----:B--2---:R-:W-:-:S05]  /*54470*/  IMAD.X R2, R2, 0x1, R0, P4 ;  /* 0x0000000102027824 */ /* 0x004fca00020e0600 */
[----:B------:R0:W-:Y:S04]  /*54480*/  STL [R1+0xf40], R2 ;  /* 0x000f400201007387 */ /* 0x0001e80000100800 */
[----:B0-----:R-:W2:Y:S01]  /*54490*/  LDL.LU R2, [R1+0xeac] ;  /* 0x000eac0001027983 */ /* 0x001ea20000300800 */
[--C-:B------:R-:W-:Y:S01]  /*544a0*/  IMAD.X R4, R4, 0x1, R0.reuse, P5 ;  /* 0x0000000104047824 */ /* 0x100fe200028e0600 */
[-C--:B------:R-:W-:Y:S02]  /*544b0*/  IADD3 R5, P4, R5, R26.reuse, RZ ;  /* 0x0000001a05057210 */ /* 0x080fe40007f9e0ff */
[-C--:B---3--:R-:W-:Y:S01]  /*544c0*/  IADD3 R29, P5, R29, R26.reuse, RZ ;  /* 0x0000001a1d1d7210 */ /* 0x088fe20007fbe0ff */
[--C-:B------:R-:W-:Y:S01]  /*544d0*/  IMAD.X R6, R6, 0x1, R0.reuse, P6 ;  /* 0x0000000106067824 */ /* 0x100fe200030e0600 */
[----:B------:R-:W-:Y:S01]  /*544e0*/  IADD3 R7, P6, R7, R26, RZ ;  /* 0x0000001a07077210 */ /* 0x000fe20007fde0ff */
[----:B------:R-:W-:-:S02]  /*544f0*/  IMAD.X R27, R27, 0x1, R0, P1 ;  /* 0x000000011b1b7824 */ /* 0x000fc400008e0600 */
[----:B------:R0:W-:Y:S01]  /*54500*/  STL [R1+0xf0c], R29 ;  /* 0x000f0c1d01007387 */ /* 0x0001e20000100800 */
[----:B------:R-:W-:Y:S03]  /*54510*/  STL [R1+0xf14], R5 ;  /* 0x000f140501007387 */ /* 0x000fe60000100800 */
[----:B0-----:R-:W3:Y:S01]  /*54520*/  LDL.LU R29, [R1+0xed0] ;  /* 0x000ed000011d7983 */ /* 0x001ee20000300800 */
[----:B------:R-:W-:Y:S01]  /*54530*/  STL [R1+0xf38], R4 ;  /* 0x000f380401007387 */ /* 0x000fe20000100800 */
[-C--:B----4-:R-:W-:Y:S02]  /*54540*/  IADD3 R20, P1, R20, R26.reuse, RZ ;  /* 0x0000001a14147210 */ /* 0x090fe40007f3e0ff */
[----:B------:R-:W-:Y:S01]  /*54550*/  STL [R1+0xf30], R6 ;  /* 0x000f300601007387 */ /* 0x000fe20000100800 */
[--C-:B------:R-:W-:Y:S02]  /*54560*/  IMAD.X R21, R21, 0x1, R0.reuse, P2 ;  /* 0x0000000115157824 */ /* 0x100fe400010e0600 */
[----:B------:R-:W-:Y:S01]  /*54570*/  STL [R1+0xf04], R7 ;  /* 0x000f040701007387 */ /* 0x000fe20000100800 */
[----:B------:R-:W-:Y:S01]  /*54580*/  IADD3 R22, P2, R22, R26, RZ ;  /* 0x0000001a16167210 */ /* 0x000fe20007f5e0ff */
[----:B------:R-:W-:Y:S01]  /*54590*/  STL [R1+0xf28], R27 ;  /* 0x000f281b01007387 */ /* 0x000fe20000100800 */
[----:B------:R-:W-:-:S03]  /*545a0*/  IMAD.X R28, R28, 0x1, R0, P3 ;  /* 0x000000011c1c7824 */ /* 0x000fc600018e0600 */
[----:B------:R-:W-:Y:S01]  /*545b0*/  STL [R1+0xefc], R20 ;  /* 0x000efc1401007387 */ /* 0x000fe20000100800 */
[-C--:B------:R-:W-:Y:S01]  /*545c0*/  IADD3 R23, P3, R23, R26.reuse, RZ ;  /* 0x0000001a17177210 */ /* 0x080fe20007f7e0ff */
[--C-:B------:R-:W-:Y:S02]  /*545d0*/  IMAD.X R9, R9, 0x1, R0.reuse, P4 ;  /* 0x0000000109097824 */ /* 0x100fe400020e0600 */
[----:B------:R0:W-:Y:S01]  /*545e0*/  STL [R1+0xf18], R28 ;  /* 0x000f181c01007387 */ /* 0x0001e20000100800 */
[----:B------:R-:W-:Y:S01]  /*545f0*/  STL [R1+0xf20], R21 ;  /* 0x000f201501007387 */ /* 0x000fe20000100800 */
[-C--:B------:R-:W-:Y:S01]  /*54600*/  IADD3 R8, P4, R8, R26.reuse, RZ ;  /* 0x0000001a08087210 */ /* 0x080fe20007f9e0ff */
[--C-:B------:R-:W-:Y:S01]  /*54610*/  IMAD.X R25, R25, 0x1, R0.reuse, P5 ;  /* 0x0000000119197824 */ /* 0x100fe200028e0600 */
[----:B0-----:R-:W4:Y:S01]  /*54620*/  LDL.LU R28, [R1+0xea4] ;  /* 0x000ea400011c7983 */ /* 0x001f220000300800 */
[----:B------:R-:W-:Y:S02]  /*54630*/  STL [R1+0xef4], R22 ;  /* 0x000ef41601007387 */ /* 0x000fe40000100800 */
[----:B------:R-:W-:Y:S01]  /*54640*/  STL [R1+0xeec], R23 ;  /* 0x000eec1701007387 */ /* 0x000fe20000100800 */
[-C--:B------:R-:W-:Y:S01]  /*54650*/  IADD3 R3, P5, R3, R26.reuse, RZ ;  /* 0x0000001a03037210 */ /* 0x080fe20007fbe0ff */
[----:B------:R-:W-:Y:S01]  /*54660*/  STL [R1+0xf10], R9 ;  /* 0x000f100901007387 */ /* 0x000fe20000100800 */
[--C-:B------:R-:W-:Y:S01]  /*54670*/  IMAD.X R24, R24, 0x1, R0.reuse, P6 ;  /* 0x0000000118187824 */ /* 0x100fe200030e0600 */
[-C--:B------:R-:W-:Y:S01]  /*54680*/  IADD3 R10, P6, R10, R26.reuse, RZ ;  /* 0x0000001a0a0a7210 */ /* 0x080fe20007fde0ff */
[--C-:B------:R-:W-:Y:S01]  /*54690*/  IMAD.X R11, R11, 0x1, R0.reuse, P1 ;  /* 0x000000010b0b7824 */ /* 0x100fe200008e0600 */
        /* <DEDUP_REMOVED lines=15> */
[----:B------:R-:W-:Y:S01]  /*54790*/  IMAD.X R18, R18, 0x1, R0, P4 ;  /* 0x0000000112127824 */ /* 0x000fe200020e0600 */
[----:B------:R-:W-:Y:S01]  /*547a0*/  STL [R1+0xec4], R14 ;  /* 0x000ec40e01007387 */ /* 0x000fe20000100800 */
[-C--:B------:R-:W-:Y:S01]  /*547b0*/  IADD3 R17, P4, R17, R26.reuse, RZ ;  /* 0x0000001a11117210 */ /* 0x080fe20007f9e0ff */
[----:B------:R-:W-:Y:S02]  /*547c0*/  STL [R1+0xee8], R15 ;  /* 0x000ee80f01007387 */ /* 0x000fe40000100800 */
[----:B------:R-:W-:Y:S01]  /*547d0*/  STL [R1+0xebc], R19 ;  /* 0x000ebc1301007387 */ /* 0x000fe20000100800 */
[----:B------:R0:W-:Y:S01]  /*547e0*/  STL [R1+0xed8], R16 ;  /* 0x000ed81001007387 */ /* 0x0001e20000100800 */
[----:B------:R-:W-:Y:S03]  /*547f0*/  STL [R1+0xee0], R18 ;  /* 0x000ee01201007387 */ /* 0x000fe60000100800 */
        /* <DEDUP_REMOVED lines=16> */
[----:B------:R-:W3:Y:S02]  /*54900*/  LDL.LU R23, [R1+0xe98] ;  /* 0x000e980001177983 */ /* 0x000ee40000300800 */
[----:B------:R-:W3:Y:S02]  /*54910*/  LDL.LU R9, [R1+0xe6c] ;  /* 0x000e6c0001097983 */ /* 0x000ee40000300800 */
[----:B------:R-:W3:Y:S01]  /*54920*/  LDL.LU R8, [R1+0xe90] ;  /* 0x000e900001087983 */ /* 0x000ee20000300800 */
[----:B----4-:R-:W-:-:S05]  /*54930*/  IADD3 R28, P6, R28, R26, RZ ;  /* 0x0000001a1c1c7210 */ /* 0x010fca0007fde0ff */
[----:B------:R0:W-:Y:S01]  /*54940*/  STL [R1+0xea4], R28 ;  /* 0x000ea41c01007387 */ /* 0x0001e20000100800 */
[----:B------:R-:W4:Y:S03]  /*54950*/  LDL.LU R25, [R1+0xe64] ;  /* 0x000e640001197983 */ /* 0x000f260000300800 */
        /* <DEDUP_REMOVED lines=35> */
[--C-:B------:R-:W-:Y:S01]  /*54b90*/  IMAD.X R23, R23, 0x1, R0.reuse, P1 ;  /* 0x0000000117177824 */ /* 0x100fe200008e0600 */
[-C--:B------:R-:W-:Y:S01]  /*54ba0*/  IADD3 R9, P1, R9, R26.reuse, RZ ;  /* 0x0000001a09097210 */ /* 0x080fe20007f3e0ff */
[--C-:B------:R-:W-:Y:S02]  /*54bb0*/  IMAD.X R8, R8, 0x1, R0.reuse, P2 ;  /* 0x0000000108087824 */ /* 0x100fe400010e0600 */
[----:B------:R0:W-:Y:S01]  /*54bc0*/  STL [R1+0xe74], R29 ;  /* 0x000e741d01007387 */ /* 0x0001e20000100800 */
[----:B------:R-:W-:Y:S03]  /*54bd0*/  STL [R1+0xe7c], R21 ;  /* 0x000e7c1501007387 */ /* 0x000fe60000100800 */
[----:B0-----:R-:W3:Y:S01]  /*54be0*/  LDL.LU R29, [R1+0xe50] ;  /* 0x000e5000011d7983 */ /* 0x001ee20000300800 */
[----:B------:R-:W-:Y:S02]  /*54bf0*/  STL [R1+0xea0], R22 ;  /* 0x000ea01601007387 */ /* 0x000fe40000100800 */
[----:B------:R-:W-:Y:S01]  /*54c00*/  STL [R1+0xe98], R23 ;  /* 0x000e981701007387 */ /* 0x000fe20000100800 */
[-C--:B----4-:R-:W-:Y:S01]  /*54c10*/  IADD3 R25, P2, R25, R26.reuse, RZ ;  /* 0x0000001a19197210 */ /* 0x090fe20007f5e0ff */
[----:B------:R-:W-:Y:S01]  /*54c20*/  STL [R1+0xe6c], R9 ;  /* 0x000e6c0901007387 */ /* 0x000fe20000100800 */
[--C-:B------:R-:W-:Y:S01]  /*54c30*/  IMAD.X R28, R28, 0x1, R0.reuse, P3 ;  /* 0x000000011c1c7824 */ /* 0x100fe200018e0600 */
[-C--:B------:R-:W-:Y:S01]  /*54c40*/  IADD3 R24, P3, R24, R26.reuse, RZ ;  /* 0x0000001a18187210 */ /* 0x080fe20007f7e0ff */
[----:B------:R-:W-:Y:S01]  /*54c50*/  IMAD.X R10, R10, 0x1, R0, P4 ;  /* 0x000000010a0a7824 */ /* 0x000fe200020e0600 */
[----:B------:R-:W-:-:S02]  /*54c60*/  IADD3 R11, P4, R11, R26, RZ ;  /* 0x0000001a0b0b7210 */ /* 0x000fc40007f9e0ff */
[----:B------:R0:W-:Y:S01]  /*54c70*/  STL [R1+0xe88], R28 ;  /* 0x000e881c01007387 */ /* 0x0001e20000100800 */
[----:B------:R-:W-:Y:S02]  /*54c80*/  STL [R1+0xe90], R8 ;  /* 0x000e900801007387 */ /* 0x000fe40000100800 */
[--C-:B------:R-:W-:Y:S01]  /*54c90*/  IMAD.X R12, R12, 0x1, R0.reuse, P5 ;  /* 0x000000010c0c7824 */ /* 0x100fe200028e0600 */
[-C--:B------:R-:W-:Y:S01]  /*54ca0*/  IADD3 R13, P5, R13, R26.reuse, RZ ;  /* 0x0000001a0d0d7210 */ /* 0x080fe20007fbe0ff */
[----:B0-----:R-:W4:Y:S01]  /*54cb0*/  LDL.LU R28, [R1+0xe24] ;  /* 0x000e2400011c7983 */ /* 0x001f220000300800 */
[----:B------:R-:W-:Y:S02]  /*54cc0*/  STL [R1+0xe64], R25 ;  /* 0x000e641901007387 */ /* 0x000fe40000100800 */
        /* <DEDUP_REMOVED lines=10> */
[-C--:B------:R-:W-:Y:S01]  /*54d70*/  IADD3 R18, P1, R18, R26.reuse, RZ ;  /* 0x0000001a12127210 */ /* 0x080fe20007f3e0ff */
        /* <DEDUP_REMOVED lines=8> */
[----:B------:R-:W-:Y:S01]  /*54e00*/  IMAD.X R16, R16, 0x1, R0, P3 ;  /* 0x0000000110107824 */ /* 0x000fe200018e0600 */
[----:B------:R-:W4:Y:S04]  /*54e10*/  LDL.LU R4, [R1+0xe40] ;  /* 0x000e400001047983 */ /* 0x000f280000300800 */
        /* <DEDUP_REMOVED lines=16> */
[----:B------:R-:W3:Y:S03]  /*54f20*/  LDL.LU R25, [R1+0xe10] ;  /* 0x000e100001197983 */ /* 0x000ee60000300800 */
        /* <DEDUP_REMOVED lines=14> */
[--C-:B------:R-:W-:Y:S01]  /*55010*/  IMAD.X R3, R3, 0x1, R0.reuse, P5 ;  /* 0x0000000103037824 */ /* 0x100fe200028e0600 */
[----:B------:R-:W-:Y:S01]  /*55020*/  IADD3 R5, P5, R5, R26, RZ ;  /* 0x0000001a05057210 */ /* 0x000fe20007fbe0ff */
[----:B------:R-:W-:-:S03]  /*55030*/  IMAD.X R4, R4, 0x1, R0, P6 ;  /* 0x0000000104047824 */ /* 0x000fc600030e0600 */
[----:B------:R0:W-:Y:S04]  /*55040*/  STL [R1+0xe48], R3 ;  /* 0x000e480301007387 */ /* 0x0001e80000100800 */
[----:B0-----:R-:W4:Y:S01]  /*55050*/  LDL.LU R3, [R1+0xdb4] ;  /* 0x000db40001037983 */ /* 0x001f220000300800 */
[-C--:B------:R-:W-:Y:S01]  /*55060*/  IADD3 R16, P6, R16, R26.reuse, RZ ;  /* 0x0000001a10107210 */ /* 0x080fe20007fde0ff */
[--C-:B------:R-:W-:Y:S01]  /*55070*/  IMAD.X R6, R6, 0x1, R0.reuse, P1 ;  /* 0x0000000106067824 */ /* 0x100fe200008e0600 */
[-C--:B------:R-:W-:Y:S01]  /*55080*/  IADD3 R7, P1, R7, R26.reuse, RZ ;  /* 0x0000001a07077210 */ /* 0x080fe20007f3e0ff */
[--C-:B------:R-:W-:Y:S02]  /*55090*/  IMAD.X R27, R27, 0x1, R0.reuse, P2 ;  /* 0x000000011b1b7824 */ /* 0x100fe400010e0600 */
[----:B------:R0:W-:Y:S01]  /*550a0*/  STL [R1+0xe14], R16 ;  /* 0x000e141001007387 */ /* 0x0001e20000100800 */
[----:B------:R-:W-:Y:S03]  /*550b0*/  STL [R1+0xe1c], R5 ;  /* 0x000e1c0501007387 */ /* 0x000fe60000100800 */
        /* <DEDUP_REMOVED lines=20> */
[-C--:B------:R-:W-:Y:S01]  /*55200*/  IADD3 R29, P6, R29, R26.reuse, RZ ;  /* 0x0000001a1d1d7210 */ /* 0x080fe20007fde0ff */
[--C-:B------:R-:W-:Y:S01]  /*55210*/  IMAD.X R24, R24, 0x1, R0.reuse, P1 ;  /* 0x0000000118187824 */ /* 0x100fe200008e0600 */
[----:B------:R-:W-:Y:S01]  /*55220*/  IADD3 R10, P1, R10, R26, RZ ;  /* 0x0000001a0a0a7210 */ /* 0x000fe20007f3e0ff */
[----:B------:R-:W-:-:S02]  /*55230*/  IMAD.X R11, R11, 0x1, R0, P2 ;  /* 0x000000010b0b7824 */ /* 0x000fc400010e0600 */
[----:B------:R0:W-:Y:S01]  /*55240*/  STL [R1+0xde4], R29 ;  /* 0x000de41d01007387 */ /* 0x0001e20000100800 */
[----:B------:R-:W-:Y:S03]  /*55250*/  STL [R1+0xdec], R8 ;  /* 0x000dec0801007387 */ /* 0x000fe60000100800 */
[----:B0-----:R-:W3:Y:S01]  /*55260*/  LDL.LU R29, [R1+0xdd0] ;  /* 0x000dd000011d7983 */ /* 0x001ee20000300800 */
[----:B------:R-:W-:Y:S01]  /*55270*/  STL [R1+0xe10], R25 ;  /* 0x000e101901007387 */ /* 0x000fe20000100800 */
[-C--:B----4-:R-:W-:Y:S01]  /*55280*/  IADD3 R12, P2, R12, R26.reuse, RZ ;  /* 0x0000001a0c0c7210 */ /* 0x090fe20007f5e0ff */
[--C-:B------:R-:W-:Y:S01]  /*55290*/  IMAD.X R13, R13, 0x1, R0.reuse, P3 ;  /* 0x000000010d0d7824 */ /* 0x100fe200018e0600 */
[----:B------:R-:W-:Y:S01]  /*552a0*/  STL [R1+0xe08], R24 ;  /* 0x000e081801007387 */ /* 0x000fe20000100800 */
[-C--:B------:R-:W-:Y:S01]  /*552b0*/  IADD3 R14, P3, R14, R26.reuse, RZ ;  /* 0x0000001a0e0e7210 */ /* 0x080fe20007f7e0ff */
        /* <DEDUP_REMOVED lines=18> */
[----:B------:R-:W-:-:S05]  /*553e0*/  IADD3 R3, P6, R3, R26, RZ ;  /* 0x0000001a03037210 */ /* 0x000fca0007fde0ff */
[----:B------:R0:W-:Y:S04]  /*553f0*/  STL [R1+0xdb4], R3 ;  /* 0x000db40301007387 */ /* 0x0001e80000100800 */
[----:B0-----:R-:W4:Y:S01]  /*55400*/  LDL.LU R3, [R1+0xdc0] ;  /* 0x000dc00001037983 */ /* 0x001f220000300800 */
[----:B------:R-:W4:Y:S02]  /*55410*/  LDL.LU R6, [R1+0xd94] ;  /* 0x000d940001067983 */ /* 0x000f240000300800 */
[----:B------:R-:W4:Y:S02]  /*55420*/  LDL.LU R7, [R1+0xdb8] ;  /* 0x000db80001077983 */ /* 0x000f240000300800 */
[----:B------:R-:W-:Y:S01]  /*55430*/  IMAD.X R16, R16, 0x1, R0, P1 ;  /* 0x0000000110107824 */ /* 0x000fe200008e0600 */
[----:B------:R-:W4:Y:S04]  /*55440*/  LDL.LU R27, [R1+0xd8c] ;  /* 0x000d8c00011b7983 */ /* 0x000f280000300800 */
[----:B------:R0:W-:Y:S01]  /*55450*/  STL [R1+0xdd8], R16 ;  /* 0x000dd81001007387 */ /* 0x0001e20000100800 */
[----:B------:R-:W4:Y:S02]  /*55460*/  LDL.LU R20, [R1+0xdb0] ;  /* 0x000db00001147983 */ /* 0x000f240000300800 */
[----:B------:R-:W4:Y:S02]  /*55470*/  LDL.LU R21, [R1+0xd84] ;  /* 0x000d840001157983 */ /* 0x000f240000300800 */
[----:B------:R-:W4:Y:S01]  /*55480*/  LDL.LU R22, [R1+0xda8] ;  /* 0x000da80001167983 */ /* 0x000f220000300800 */
        /* <DEDUP_REMOVED lines=21> */
[-C--:B----4-:R-:W-:Y:S01]  /*555e0*/  IADD3 R28, P2, R28, R26.reuse, RZ ;  /* 0x0000001a1c1c7210 */ /* 0x090fe20007f5e0ff */
[----:B------:R-:W-:Y:S01]  /*555f0*/  IMAD.X R5, R5, 0x1, R0, P3 ;  /* 0x0000000105057824 */ /* 0x000fe200018e0600 */
[----:B------:R-:W-:-:S03]  /*55600*/  IADD3 R4, P3, R4, R26, RZ ;  /* 0x0000001a04047210 */ /* 0x000fc60007f7e0ff */
[----:B------:R0:W-:Y:S04]  /*55610*/  STL [R1+0xda4], R28 ;  /* 0x000da41c01007387 */ /* 0x0001e80000100800 */
[----:B0-----:R-:W4:Y:S01]  /*55620*/  LDL.LU R28, [R1+0xd60] ;  /* 0x000d6000011c7983 */ /* 0x001f220000300800 */
[--C-:B------:R-:W-:Y:S01]  /*55630*/  IMAD.X R3, R3, 0x1, R0.reuse, P4 ;  /* 0x0000000103037824 */ /* 0x100fe200020e0600 */
[-C--:B------:R-:W-:Y:S01]  /*55640*/  IADD3 R6, P4, R6, R26.reuse, RZ ;  /* 0x0000001a06067210 */ /* 0x080fe20007f9e0ff */
[--C-:B------:R-:W-:Y:S01]  /*55650*/  IMAD.X R7, R7, 0x1, R0.reuse, P5 ;  /* 0x0000000107077824 */ /* 0x100fe200028e0600 */
[----:B------:R-:W-:Y:S02]  /*55660*/  IADD3 R27, P5, R27, R26, RZ ;  /* 0x0000001a1b1b7210 */ /* 0x000fe40007fbe0ff */
[----:B------:R0:W-:Y:S01]  /*55670*/  STL [R1+0xdc0], R3 ;  /* 0x000dc00301007387 */ /* 0x0001e20000100800 */
[----:B------:R-:W-:Y:S02]  /*55680*/  STL [R1+0xdc8], R5 ;  /* 0x000dc80501007387 */ /* 0x000fe40000100800 */
[----:B------:R-:W-:-:S02]  /*55690*/  IMAD.X R20, R20, 0x1, R0, P6 ;  /* 0x0000000114147824 */ /* 0x000fc400030e0600 */
[--C-:B------:R-:W-:Y:S01]  /*556a0*/  IMAD.X R22, R22, 0x1, R0.reuse, P1 ;  /* 0x0000000116167824 */ /* 0x100fe200008e0600 */
[-C--:B------:R-:W-:Y:S01]  /*556b0*/  IADD3 R21, P6, R21, R26.reuse, RZ ;  /* 0x0000001a15157210 */ /* 0x080fe20007fde0ff */
[----:B0-----:R-:W4:Y:S01]  /*556c0*/  LDL.LU R3, [R1+0xd34] ;  /* 0x000d340001037983 */ /* 0x001f220000300800 */
[----:B------:R-:W-:Y:S02]  /*556d0*/  STL [R1+0xd9c], R4 ;  /* 0x000d9c0401007387 */ /* 0x000fe40000100800 */
[----:B------:R-:W-:Y:S01]  /*556e0*/  STL [R1+0xd94], R6 ;  /* 0x000d940601007387 */ /* 0x000fe20000100800 */
[-C--:B------:R-:W-:Y:S01]  /*556f0*/  IADD3 R16, P1, R16, R26.reuse, RZ ;  /* 0x0000001a10107210 */ /* 0x080fe20007f3e0ff */
[----:B------:R-:W-:Y:S01]  /*55700*/  STL [R1+0xdb8], R7 ;  /* 0x000db80701007387 */ /* 0x000fe20000100800 */
[----:B------:R-:W-:Y:S02]  /*55710*/  STL [R1+0xd8c], R27 ;  /* 0x000d8c1b01007387 */ /* 0x000fe40000100800 */
[----:B------:R-:W-:Y:S02]  /*55720*/  STL [R1+0xdb0], R20 ;  /* 0x000db01401007387 */ /* 0x000fe40000100800 */
[--C-:B------:R-:W-:Y:S01]  /*55730*/  IMAD.X R23, R23, 0x1, R0.reuse, P2 ;  /* 0x0000000117177824 */ /* 0x100fe200010e0600 */
[----:B------:R0:W-:Y:S01]  /*55740*/  STL [R1+0xd7c], R16 ;  /* 0x000d7c1001007387 */ /* 0x0001e20000100800 */
[----:B------:R-:W-:Y:S01]  /*55750*/  IADD3 R9, P2, R9, R26, RZ ;  /* 0x0000001a09097210 */ /* 0x000fe20007f5e0ff */
[----:B------:R-:W-:Y:S02]  /*55760*/  STL [R1+0xd84], R21 ;  /* 0x000d841501007387 */ /* 0x000fe40000100800 */
[--C-:B------:R-:W-:Y:S01]  /*55770*/  IMAD.X R8, R8, 0x1, R0.reuse, P3 ;  /* 0x0000000108087824 */ /* 0x100fe200018e0600 */
        /* <DEDUP_REMOVED lines=38> */
[----:B------:R-:W4:Y:S02]  /*559e0*/  LDL.LU R6, [R1+0xd40] ;  /* 0x000d400001067983 */ /* 0x000f240000300800 */
[----:B------:R-:W4:Y:S02]  /*559f0*/  LDL.LU R7, [R1+0xd14] ;  /* 0x000d140001077983 */ /* 0x000f240000300800 */
[----:B------:R-:W4:Y:S01]  /*55a00*/  LDL.LU R27, [R1+0xd38] ;  /* 0x000d3800011b7983 */ /* 0x000f220000300800 */
[----:B------:R-:W-:-:S05]  /*55a10*/  IADD3 R3, P4, R3, R26, RZ ;  /* 0x0000001a03037210 */ /* 0x000fca0007f9e0ff */
[----:B------:R0:W-:Y:S01]  /*55a20*/  STL [R1+0xd34], R3 ;  /* 0x000d340301007387 */ /* 0x0001e20000100800 */
[----:B------:R-:W4:Y:S02]  /*55a30*/  LDL.LU R20, [R1+0xd0c] ;  /* 0x000d0c0001147983 */ /* 0x000f240000300800 */
[----:B------:R-:W4:Y:S02]  /*55a40*/  LDL.LU R21, [R1+0xd30] ;  /* 0x000d300001157983 */ /* 0x000f240000300800 */
[----:B------:R-:W4:Y:S01]  /*55a50*/  LDL.LU R22, [R1+0xd04] ;  /* 0x000d040001167983 */ /* 0x000f220000300800 */
        /* <DEDUP_REMOVED lines=31> */
[----:B------:R-:W-:Y:S03]  /*55c50*/  STL [R1+0xd24], R5 ;  /* 0x000d240501007387 */ /* 0x000fe60000100800 */
[----:B0-----:R-:W4:Y:S01]  /*55c60*/  LDL.LU R28, [R1+0xce0] ;  /* 0x000ce000011c7983 */ /* 0x001f220000300800 */
[-C--:B------:R-:W-:Y:S01]  /*55c70*/  IADD3 R20, P3, R20, R26.reuse, RZ ;  /* 0x0000001a14147210 */ /* 0x080fe20007f7e0ff */
[----:B------:R-:W-:Y:S02]  /*55c80*/  STL [R1+0xd48], R4 ;  /* 0x000d480401007387 */ /* 0x000fe40000100800 */
[----:B------:R-:W-:Y:S02]  /*55c90*/  STL [R1+0xd40], R6 ;  /* 0x000d400601007387 */ /* 0x000fe40000100800 */
[--C-:B------:R-:W-:Y:S01]  /*55ca0*/  IMAD.X R21, R21, 0x1, R0.reuse, P4 ;  /* 0x0000000115157824 */ /* 0x100fe200020e0600 */
[----:B------:R-:W-:Y:S01]  /*55cb0*/  STL [R1+0xd14], R7 ;  /* 0x000d140701007387 */ /* 0x000fe20000100800 */
[----:B------:R-:W-:Y:S01]  /*55cc0*/  IADD3 R22, P4, R22, R26, RZ ;  /* 0x0000001a16167210 */ /* 0x000fe20007f9e0ff */
[----:B------:R-:W-:-:S02]  /*55cd0*/  IMAD.X R3, R3, 0x1, R0, P5 ;  /* 0x0000000103037824 */ /* 0x000fc400028e0600 */
[----:B------:R-:W-:Y:S01]  /*55ce0*/  STL [R1+0xd38], R27 ;  /* 0x000d381b01007387 */ /* 0x000fe20000100800 */
[----:B------:R-:W-:Y:S01]  /*55cf0*/  STL [R1+0xd0c], R20 ;  /* 0x000d0c1401007387 */ /* 0x000fe20000100800 */
[-C--:B------:R-:W-:Y:S01]  /*55d00*/  IADD3 R23, P5, R23, R26.reuse, RZ ;  /* 0x0000001a17177210 */ /* 0x080fe20007fbe0ff */
[--C-:B------:R-:W-:Y:S01]  /*55d10*/  IMAD.X R9, R9, 0x1, R0.reuse, P6 ;  /* 0x0000000109097824 */ /* 0x100fe200030e0600 */
[----:B------:R0:W-:Y:S01]  /*55d20*/  STL [R1+0xd28], R3 ;  /* 0x000d280301007387 */ /* 0x0001e20000100800 */
[----:B------:R-:W-:Y:S01]  /*55d30*/  STL [R1+0xd30], R21 ;  /* 0x000d301501007387 */ /* 0x000fe20000100800 */
[-C--:B------:R-:W-:Y:S01]  /*55d40*/  IADD3 R8, P6, R8, R26.reuse, RZ ;  /* 0x0000001a08087210 */ /* 0x080fe20007fde0ff */
[----:B------:R-:W-:Y:S01]  /*55d50*/  IMAD.X R25, R25, 0x1, R0, P1 ;  /* 0x0000000119197824 */ /* 0x000fe200008e0600 */
[----:B0-----:R-:W4:Y:S01]  /*55d60*/  LDL.LU R3, [R1+0xcb4] ;  /* 0x000cb40001037983 */ /* 0x001f220000300800 */
[----:B------:R-:W-:Y:S01]  /*55d70*/  STL [R1+0xd04], R22 ;  /* 0x000d041601007387 */ /* 0x000fe20000100800 */
[----:B------:R-:W-:-:S02]  /*55d80*/  IADD3 R16, P1, R16, R26, RZ ;  /* 0x0000001a10107210 */ /* 0x000fc40007f3e0ff */
[----:B------:R-:W-:Y:S01]  /*55d90*/  STL [R1+0xcfc], R23 ;  /* 0x000cfc1701007387 */ /* 0x000fe20000100800 */
[----:B------:R-:W-:Y:S02]  /*55da0*/  STL [R1+0xd20], R9 ;  /* 0x000d200901007387 */ /* 0x000fe40000100800 */
[--C-:B------:R-:W-:Y:S01]  /*55db0*/  IMAD.X R24, R24, 0x1, R0.reuse, P2 ;  /* 0x0000000118187824 */ /* 0x100fe200010e0600 */
[-C--:B------:R-:W-:Y:S01]  /*55dc0*/  IADD3 R10, P2, R10, R26.reuse, RZ ;  /* 0x0000001a0a0a7210 */ /* 0x080fe20007f5e0ff */
        /* <DEDUP_REMOVED lines=42> */
[----:B------:R-:W-:-:S05]  /*56070*/  IADD3 R3, P2, R3, R26, RZ ;  /* 0x0000001a03037210 */ /* 0x000fca0007f5e0ff */
[----:B------:R0:W-:Y:S01]  /*56080*/  STL [R1+0xcb4], R3 ;  /* 0x000cb40301007387 */ /* 0x0001e20000100800 */
[----:B------:R-:W4:Y:S03]  /*56090*/  LDL.LU R25, [R1+0xc74] ;  /* 0x000c740001197983 */ /* 0x000f260000300800 */
        /* <DEDUP_REMOVED lines=24> */
[----:B------:R-:W-:Y:S03]  /*56220*/  STL [R1+0xcd0], R5 ;  /* 0x000cd00501007387 */ /* 0x000fe60000100800 */
[----:B0-----:R-:W3:Y:S01]  /*56230*/  LDL.LU R29, [R1+0xc3c] ;  /* 0x000c3c00011d7983 */ /* 0x001ee20000300800 */
[----:B------:R-:W-:Y:S02]  /*56240*/  STL [R1+0xca4], R4 ;  /* 0x000ca40401007387 */ /* 0x000fe40000100800 */
[----:B------:R-:W-:Y:S02]  /*56250*/  STL [R1+0xc9c], R6 ;  /* 0x000c9c0601007387 */ /* 0x000fe40000100800 */
[--C-:B----4-:R-:W-:Y:S02]  /*56260*/  IMAD.X R20, R20, 0x1, R0.reuse, P1 ;  /* 0x0000000114147824 */ /* 0x110fe400008e0600 */
[----:B------:R-:W-:Y:S01]  /*56270*/  IMAD.X R22, R22, 0x1, R0, P2 ;  /* 0x0000000116167824 */ /* 0x000fe200010e0600 */
[-C--:B------:R-:W-:Y:S01]  /*56280*/  IADD3 R21, P1, R21, R26.reuse, RZ ;  /* 0x0000001a15157210 */ /* 0x080fe20007f3e0ff */
[----:B------:R-:W-:Y:S01]  /*56290*/  STL [R1+0xcc0], R7 ;  /* 0x000cc00701007387 */ /* 0x000fe20000100800 */
[----:B------:R-:W-:Y:S01]  /*562a0*/  STL [R1+0xc94], R27 ;  /* 0x000c941b01007387 */ /* 0x000fe20000100800 */
[----:B------:R-:W-:-:S02]  /*562b0*/  IADD3 R28, P2, R28, R26, RZ ;  /* 0x0000001a1c1c7210 */ /* 0x000fc40007f5e0ff */
[----:B------:R-:W-:Y:S01]  /*562c0*/  STL [R1+0xcb8], R20 ;  /* 0x000cb81401007387 */ /* 0x000fe20000100800 */
[--C-:B------:R-:W-:Y:S01]  /*562d0*/  IMAD.X R23, R23, 0x1, R0.reuse, P3 ;  /* 0x0000000117177824 */ /* 0x100fe200018e0600 */
[-C--:B------:R-:W-:Y:S02]  /*562e0*/  IADD3 R9, P3, R9, R26.reuse, RZ ;  /* 0x0000001a09097210 */ /* 0x080fe40007f7e0ff */
[----:B------:R0:W-:Y:S01]  /*562f0*/  STL [R1+0xc84], R28 ;  /* 0x000c841c01007387 */ /* 0x0001e20000100800 */
[----:B------:R-:W-:Y:S02]  /*56300*/  STL [R1+0xc8c], R21 ;  /* 0x000c8c1501007387 */ /* 0x000fe40000100800 */
[--C-:B------:R-:W-:Y:S01]  /*56310*/  IMAD.X R8, R8, 0x1, R0.reuse, P4 ;  /* 0x0000000108087824 */ /* 0x100fe200020e0600 */
[----:B0-----:R-:W4:Y:S01]  /*56320*/  LDL.LU R28, [R1+0xc60] ;  /* 0x000c6000011c7983 */ /* 0x001f220000300800 */
[----:B------:R-:W-:Y:S01]  /*56330*/  STL [R1+0xcb0], R22 ;  /* 0x000cb01601007387 */ /* 0x000fe20000100800 */
[-C--:B------:R-:W-:Y:S01]  /*56340*/  IADD3 R25, P4, R25, R26.reuse, RZ ;  /* 0x0000001a19197210 */ /* 0x080fe20007f9e0ff */
[----:B------:R-:W-:Y:S01]  /*56350*/  STL [R1+0xca8], R23 ;  /* 0x000ca81701007387 */ /* 0x000fe20000100800 */
        /* <DEDUP_REMOVED lines=16> */
[----:B------:R-:W-:-:S02]  /*56460*/  IMAD.X R19, R19, 0x1, R0, P3 ;  /* 0x0000000113137824 */ /* 0x000fc400018e0600 */
[----:B------:R-:W-:Y:S02]  /*56470*/  STL [R1+0xc88], R12 ;  /* 0x000c880c01007387 */ /* 0x000fe40000100800 */
[----:B------:R-:W-:Y:S01]  /*56480*/  STL [R1+0xc5c], R13 ;  /* 0x000c5c0d01007387 */ /* 0x000fe20000100800 */
[-C--:B------:R-:W-:Y:S01]  /*56490*/  IADD3 R18, P3, R18, R26.reuse, RZ ;  /* 0x0000001a12127210 */ /* 0x080fe20007f7e0ff */
[----:B------:R-:W-:Y:S01]  /*564a0*/  STL [R1+0xc80], R14 ;  /* 0x000c800e01007387 */ /* 0x000fe20000100800 */
[--C-:B------:R-:W-:Y:S02]  /*564b0*/  IMAD.X R17, R17, 0x1, R0.reuse, P4 ;  /* 0x0000000111117824 */ /* 0x100fe400020e0600 */
[----:B------:R-:W-:Y:S01]  /*564c0*/  STL [R1+0xc54], R15 ;  /* 0x000c540f01007387 */ /* 0x000fe20000100800 */
[----:B------:R-:W-:Y:S01]  /*564d0*/  IADD3 R16, P4, R16, R26, RZ ;  /* 0x0000001a10107210 */ /* 0x000fe20007f9e0ff */
[----:B------:R-:W-:Y:S01]  /*564e0*/  STL [R1+0xc78], R19 ;  /* 0x000c781301007387 */ /* 0x000fe20000100800 */
[----:B------:R-:W4:Y:S02]  /*564f0*/  LDL.LU R6, [R1+0xc58] ;  /* 0x000c580001067983 */ /* 0x000f240000300800 */
[----:B------:R-:W-:Y:S02]  /*56500*/  STL [R1+0xc4c], R18 ;  /* 0x000c4c1201007387 */ /* 0x000fe40000100800 */
[----:B------:R-:W-:Y:S02]  /*56510*/  STL [R1+0xc70], R17 ;  /* 0x000c701101007387 */ /* 0x000fe40000100800 */
[----:B--2---:R-:W-:-:S05]  /*56520*/  IMAD.X R2, R2, 0x1, R0, P5 ;  /* 0x0000000102027824 */ /* 0x004fca00028e0600 */
[----:B------:R0:W-:Y:S01]  /*56530*/  STL [R1+0xc68], R2 ;  /* 0x000c680201007387 */ /* 0x0001e20000100800 */
[----:B------:R1:W-:Y:S03]  /*56540*/  STL [R1+0xc44], R16 ;  /* 0x000c441001007387 */ /* 0x0003e60000100800 */
[----:B0-----:R-:W2:Y:S01]  /*56550*/  LDL.LU R2, [R1+0xc2c] ;  /* 0x000c2c0001027983 */ /* 0x001ea20000300800 */
[----:B------:R-:W2:Y:S02]  /*56560*/  LDL.LU R5, [R1+0xc50] ;  /* 0x000c500001057983 */ /* 0x000ea40000300800 */
[----:B------:R-:W2:Y:S02]  /*56570*/  LDL.LU R4, [R1+0xc24] ;  /* 0x000c240001047983 */ /* 0x000ea40000300800 */
[----:B------:R-:W2:Y:S01]  /*56580*/  LDL.LU R7, [R1+0xc48] ;  /* 0x000c480001077983 */ /* 0x000ea20000300800 */
[----:B------:R-:W2:Y:S01]  /*56590*/  LDL.LU R27, [R1+0xc1c] ;  /* 0x000c1c00011b7983 */ /* 0x000ea20000300800 */
        /* <DEDUP_REMOVED lines=9> */
[----:B------:R-:W3:Y:S02]  /*56630*/  LDL.LU R24, [R1+0xc20] ;  /* 0x000c200001187983 */ /* 0x000ee40000300800 */
[----:B----4-:R-:W-:-:S05]  /*56640*/  IMAD.X R28, R28, 0x1, R0, P6 ;  /* 0x000000011c1c7824 */ /* 0x010fca00030e0600 */
[----:B------:R4:W-:Y:S01]  /*56650*/  STL [R1+0xc60], R28 ;  /* 0x000c601c01007387 */ /* 0x0009e20000100800 */
[----:B------:R-:W3:Y:S02]  /*56660*/  LDL.LU R10, [R1+0xbf4] ;  /* 0x000bf400010a7983 */ /* 0x000ee40000300800 */
[----:B------:R-:W3:Y:S02]  /*56670*/  LDL.LU R11, [R1+0xc18] ;  /* 0x000c1800010b7983 */ /* 0x000ee40000300800 */
[----:B------:R-:W3:Y:S01]  /*56680*/  LDL.LU R12, [R1+0xbec] ;  /* 0x000bec00010c7983 */ /* 0x000ee20000300800 */
[----:B------:R-:W3:Y:S01]  /*56690*/  LDL.LU R13, [R1+0xc10] ;  /* 0x000c1000010d7983 */ /* 0x000ee20000300800 */
[----:B------:R-:W3:Y:S01]  /*566a0*/  LDL.LU R14, [R1+0xbe4] ;  /* 0x000be400010e7983 */ /* 0x000ee20000300800 */
[----:B------:R-:W-:-:S05]  /*566b0*/  IADD3 R3, P6, R3, R26, RZ ;  /* 0x0000001a03037210 */ /* 0x000fca0007fde0ff */
[----:B------:R4:W-:Y:S01]  /*566c0*/  STL [R1+0xc34], R3 ;  /* 0x000c340301007387 */ /* 0x0009e20000100800 */
[----:B------:R-:W3:Y:S02]  /*566d0*/  LDL.LU R15, [R1+0xc08] ;  /* 0x000c0800010f7983 */ /* 0x000ee40000300800 */
[----:B------:R-:W3:Y:S02]  /*566e0*/  LDL.LU R19, [R1+0xbdc] ;  /* 0x000bdc0001137983 */ /* 0x000ee40000300800 */
[----:B------:R-:W3:Y:S01]  /*566f0*/  LDL.LU R18, [R1+0xc00] ;  /* 0x000c000001127983 */ /* 0x000ee20000300800 */
[----:B------:R-:W3:Y:S01]  /*56700*/  LDL.LU R17, [R1+0xbd4] ;  /* 0x000bd40001117983 */ /* 0x000ee20000300800 */
[----:B-1----:R-:W3:Y:S02]  /*56710*/  LDL.LU R16, [R1+0xbf8] ;  /* 0x000bf80001107983 */ /* 0x002ee40000300800 */
[----:B0-----:R-:W3:Y:S02]  /*56720*/  LDL.LU R29, [R1+0xbcc] ;  /* 0x000bcc00011d7983 */ /* 0x001ee40000300800 */
[----:B----4-:R-:W4:Y:S02]  /*56730*/  LDL.LU R28, [R1+0xbf0] ;  /* 0x000bf000011c7983 */ /* 0x010f240000300800 */
[----:B------:R-:W-:Y:S01]  /*56740*/  IMAD.X R6, R6, 0x1, R0, P1 ;  /* 0x0000000106067824 */ /* 0x000fe200008e0600 */
[----:B------:R-:W4:Y:S04]  /*56750*/  LDL.LU R3, [R1+0xbc4] ;  /* 0x000bc40001037983 */ /* 0x000f280000300800 */
[----:B------:R-:W-:Y:S01]  /*56760*/  STL [R1+0xc58], R6 ;  /* 0x000c580601007387 */ /* 0x000fe20000100800 */
[----:B--2---:R-:W-:-:S05]  /*56770*/  IADD3 R2, P1, R2, R26, RZ ;  /* 0x0000001a02027210 */ /* 0x004fca0007f3e0ff */
[----:B------:R0:W-:Y:S04]  /*56780*/  STL [R1+0xc2c], R2 ;  /* 0x000c2c0201007387 */ /* 0x0001e80000100800 */
[----:B0-----:R-:W2:Y:S01]  /*56790*/  LDL.LU R2, [R1+0x1920] ;  /* 0x0019200001027983 */ /* 0x001ea20000300800 */
[----:B------:R-:W-:-:S04]  /*567a0*/  IMAD.MOV.U32 R6, RZ, RZ, c[0x0][0x18c] ;  /* 0x00006300ff067624 */ /* 0x000fc800078e00ff */
[----:B------:R-:W-:Y:S02]  /*567b0*/  IMAD.SHL.U32 R6, R6, 0x100, RZ ;  /* 0x0000010006067824 */ /* 0x000fe400078e00ff */
[--C-:B------:R-:W-:Y:S01]  /*567c0*/  IMAD.X R5, R5, 0x1, R0.reuse, P2 ;  /* 0x0000000105057824 */ /* 0x100fe200010e0600 */
[-C--:B------:R-:W-:Y:S01]  /*567d0*/  IADD3 R4, P2, R4, R26.reuse, RZ ;  /* 0x0000001a04047210 */ /* 0x080fe20007f5e0ff */
[----:B------:R-:W-:Y:S02]  /*567e0*/  IMAD.SHL.U32 R6, R6, 0x2, RZ ;  /* 0x0000000206067824 */ /* 0x000fe400078e00ff */
[--C-:B------:R-:W-:Y:S01]  /*567f0*/  IMAD.X R7, R7, 0x1, R0.reuse, P3 ;  /* 0x0000000107077824 */ /* 0x100fe200018e0600 */
[----:B------:R-:W-:Y:S01]  /*56800*/  IADD3 R27, P3, R27, R26, RZ ;  /* 0x0000001a1b1b7210 */ /* 0x000fe20007f7e0ff */
[--C-:B------:R-:W-:Y:S01]  /*56810*/  IMAD.X R20, R20, 0x1, R0.reuse, P4 ;  /* 0x0000000114147824 */ /* 0x100fe200020e0600 */
[----:B------:R-:W-:Y:S01]  /*56820*/  STL [R1+0xc50], R5 ;  /* 0x000c500501007387 */ /* 0x000fe20000100800 */
[----:B------:R-:W-:Y:S02]  /*56830*/  STL [R1+0xc24], R4 ;  /* 0x000c240401007387 */ /* 0x000fe40000100800 */
[----:B------:R-:W-:Y:S02]  /*56840*/  STL [R1+0xc48], R7 ;  /* 0x000c480701007387 */ /* 0x000fe40000100800 */
[----:B------:R-:W-:Y:S01]  /*56850*/  STL [R1+0xc1c], R27 ;  /* 0x000c1c1b01007387 */ /* 0x000fe20000100800 */
[----:B------:R-:W-:Y:S01]  /*56860*/  STL [R1+0xc40], R20 ;  /* 0x000c401401007387 */ /* 0x000fe20000100800 */
[----:B---3--:R-:W-:Y:S01]  /*56870*/  IADD3 R21, P4, R21, R6, RZ ;  /* 0x0000000615157210 */ /* 0x008fe20007f9e0ff */
[----:B------:R-:W-:-:S02]  /*56880*/  IMAD.X R22, R22, 0x1, R0, P5 ;  /* 0x0000000116167824 */ /* 0x000fc400028e0600 */
[----:B------:R-:W-:Y:S01]  /*56890*/  IMAD.X R9, R9, 0x1, R0, P6 ;  /* 0x0000000109097824 */ /* 0x000fe200030e0600 */
[-C--:B------:R-:W-:Y:S01]  /*568a0*/  IADD3 R23, P5, R23, R6.reuse, RZ ;  /* 0x0000000617177210 */ /* 0x080fe20007fbe0ff */
[----:B------:R-:W-:Y:S01]  /*568b0*/  STL [R1+0xc14], R21 ;  /* 0x000c141501007387 */ /* 0x000fe20000100800 */
[----:B------:R-:W-:Y:S01]  /*568c0*/  STL [R1+0xc38], R22 ;  /* 0x000c381601007387 */ /* 0x000fe20000100800 */
[----:B--2---:R-:W-:-:S05]  /*568d0*/  IADD3 R2, P6, R2, R6, RZ ;  /* 0x0000000602027210 */ /* 0x004fca0007fde0ff */
[----:B------:R0:W-:Y:S01]  /*568e0*/  STL [R1+0xc04], R2 ;  /* 0x000c040201007387 */ /* 0x0001e20000100800 */
[----:B------:R-:W-:Y:S03]  /*568f0*/  STL [R1+0xc0c], R23 ;  /* 0x000c0c1701007387 */ /* 0x000fe60000100800 */
[----:B0-----:R-:W2:Y:S01]  /*56900*/  LDL.LU R2, [R1+0x191c] ;  /* 0x00191c0001027983 */ /* 0x001ea20000300800 */
[--C-:B------:R-:W-:Y:S01]  /*56910*/  IMAD.X R8, R8, 0x1, R0.reuse, P1 ;  /* 0x0000000108087824 */ /* 0x100fe200008e0600 */
[-C--:B------:R-:W-:Y:S01]  /*56920*/  IADD3 R25, P1, R25, R6.reuse, RZ ;  /* 0x0000000619197210 */ /* 0x080fe20007f3e0ff */
[--C-:B------:R-:W-:Y:S01]  /*56930*/  IMAD.X R24, R24, 0x1, R0.reuse, P2 ;  /* 0x0000000118187824 */ /* 0x100fe200010e0600 */
[----:B------:R-:W-:Y:S01]  /*56940*/  STL [R1+0xc30], R9 ;  /* 0x000c300901007387 */ /* 0x000fe20000100800 */
[-C--:B------:R-:W-:Y:S01]  /*56950*/  IADD3 R10, P2, R10, R6.reuse, RZ ;  /* 0x000000060a0a7210 */ /* 0x080fe20007f5e0ff */
[----:B------:R-:W-:Y:S02]  /*56960*/  STL [R1+0xc28], R8 ;  /* 0x000c280801007387 */ /* 0x000fe40000100800 */
[----:B------:R-:W-:Y:S01]  /*56970*/  IMAD.X R11, R11, 0x1, R0, P3 ;  /* 0x000000010b0b7824 */ /* 0x000fe200018e0600 */
[----:B------:R-:W-:Y:S01]  /*56980*/  STL [R1+0xbfc], R25 ;  /* 0x000bfc1901007387 */ /* 0x000fe20000100800 */
[-C--:B------:R-:W-:Y:S01]  /*56990*/  IADD3 R12, P3, R12, R6.reuse, RZ ;  /* 0x000000060c0c7210 */ /* 0x080fe20007f7e0ff */
[----:B------:R-:W-:Y:S02]  /*569a0*/  STL [R1+0x1818], R0 ;  /* 0x0018180001007387 */ /* 0x000fe40000100800 */
[----:B------:R-:W-:Y:S01]  /*569b0*/  STL [R1+0xc20], R24 ;  /* 0x000c201801007387 */ /* 0x000fe20000100800 */
[----:B------:R-:W-:Y:S01]  /*569c0*/  STL [R1+0xbf4], R10 ;  /* 0x000bf40a01007387 */ /* 0x000fe20000100800 */
[----:B------:R-:W-:Y:S02]  /*569d0*/  STL [R1+0xc18], R11 ;  /* 0x000c180b01007387 */ /* 0x000fe40000100800 */
[----:B------:R-:W-:Y:S02]  /*569e0*/  STL [R1+0xbec], R12 ;  /* 0x000bec0c01007387 */ /* 0x000fe40000100800 */
[--C-:B--2---:R-:W-:Y:S01]  /*569f0*/  IMAD.X R13, R13, 0x1, R2.reuse, P4 ;  /* 0x000000010d0d7824 */ /* 0x104fe200020e0602 */
[-C--:B------:R-:W-:Y:S01]  /*56a00*/  IADD3 R14, P4, R14, R6.reuse, RZ ;  /* 0x000000060e0e7210 */ /* 0x080fe20007f9e0ff */
[--C-:B------:R-:W-:Y:S01]  /*56a10*/  IMAD.X R15, R15, 0x1, R2.reuse, P5 ;  /* 0x000000010f0f7824 */ /* 0x100fe200028e0602 */
[-C--:B------:R-:W-:Y:S01]  /*56a20*/  IADD3 R19, P5, R19, R6.reuse, RZ ;  /* 0x0000000613137210 */ /* 0x080fe20007fbe0ff */
[--C-:B------:R-:W-:Y:S01]  /*56a30*/  IMAD.X R18, R18, 0x1, R2.reuse, P6 ;  /* 0x0000000112127824 */ /* 0x100fe200030e0602 */
[----:B------:R-:W-:Y:S01]  /*56a40*/  STL [R1+0xc10], R13 ;  /* 0x000c100d01007387 */ /* 0x000fe20000100800 */
[-C--:B------:R-:W-:Y:S01]  /*56a50*/  IADD3 R17, P6, R17, R6.reuse, RZ ;  /* 0x0000000611117210 */ /* 0x080fe20007fde0ff */
[----:B------:R-:W-:Y:S02]  /*56a60*/  STL [R1+0xbe4], R14 ;  /* 0x000be40e01007387 */ /* 0x000fe40000100800 */
[--C-:B------:R-:W-:Y:S01]  /*56a70*/  IMAD.X R16, R16, 0x1, R2.reuse, P1 ;  /* 0x0000000110107824 */ /* 0x100fe200008e0602 */
[----:B------:R-:W-:Y:S01]  /*56a80*/  STL [R1+0xc08], R15 ;  /* 0x000c080f01007387 */ /* 0x000fe20000100800 */
[----:B------:R-:W-:Y:S01]  /*56a90*/  STL [R1+0xbdc], R19 ;  /* 0x000bdc1301007387 */ /* 0x000fe20000100800 */
[-C--:B------:R-:W-:Y:S01]  /*56aa0*/  IADD3 R29, P1, R29, R6.reuse, RZ ;  /* 0x000000061d1d7210 */ /* 0x080fe20007f3e0ff */
[----:B------:R-:W-:Y:S02]  /*56ab0*/  STL [R1+0xc00], R18 ;  /* 0x000c001201007387 */ /* 0x000fe40000100800 */
[--C-:B----4-:R-:W-:Y:S01]  /*56ac0*/  IMAD.X R28, R28, 0x1, R2.reuse, P2 ;  /* 0x000000011c1c7824 */ /* 0x110fe200010e0602 */
[----:B------:R-:W-:Y:S01]  /*56ad0*/  STL [R1+0xbd4], R17 ;  /* 0x000bd41101007387 */ /* 0x000fe20000100800 */
[----:B------:R-:W-:Y:S02]  /*56ae0*/  STL [R1+0xbf8], R16 ;  /* 0x000bf81001007387 */ /* 0x000fe40000100800 */
[----:B------:R0:W-:Y:S01]  /*56af0*/  STL [R1+0x1918], R6 ;  /* 0x0019180601007387 */ /* 0x0001e20000100800 */
[----:B------:R-:W-:Y:S01]  /*56b00*/  IADD3 R3, P2, R3, R6, RZ ;  /* 0x0000000603037210 */ /* 0x000fe20007f5e0ff */
[----:B------:R-:W-:Y:S04]  /*56b10*/  STL [R1+0xbcc], R29 ;  /* 0x000bcc1d01007387 */ /* 0x000fe80000100800 */
[----:B0-----:R-:W2:Y:S01]  /*56b20*/  LDL.LU R6, [R1+0xbe8] ;  /* 0x000be80001067983 */ /* 0x001ea20000300800 */
[----:B------:R-:W-:Y:S02]  /*56b30*/  STL [R1+0xbf0], R28 ;  /* 0x000bf01c01007387 */ /* 0x000fe40000100800 */
[----:B------:R-:W3:Y:S02]  /*56b40*/  LDL.LU R0, [R1+0xbd8] ;  /* 0x000bd80001007983 */ /* 0x000ee40000300800 */
[----:B------:R-:W-:Y:S01]  /*56b50*/  STL [R1+0xbc4], R3 ;  /* 0x000bc40301007387 */ /* 0x000fe20000100800 */
[----:B---3--:R0:W-:Y:S04]  /*56b60*/  STL [R1+0x190c], R0 ;  /* 0x00190c0001007387 */ /* 0x0081e80000100800 */
[----:B0-----:R-:W3:Y:S04]  /*56b70*/  LDL.LU R0, [R1+0xbb4] ;  /* 0x000bb40001007983 */ /* 0x001ee80000300800 */
[----:B---3--:R0:W-:Y:S04]  /*56b80*/  STL [R1+0x1910], R0 ;  /* 0x0019100001007387 */ /* 0x0081e80000100800 */
[----:B0-----:R-:W3:Y:S01]  /*56b90*/  LDL.LU R0, [R1+0xbe0] ;  /* 0x000be00001007983 */ /* 0x001ee20000300800 */
[----:B--2---:R-:W-:-:S03]  /*56ba0*/  IMAD.X R6, R6, 0x1, R2, P3 ;  /* 0x0000000106067824 */ /* 0x004fc600018e0602 */
[----:B---3--:R0:W-:Y:S04]  /*56bb0*/  STL [R1+0x1914], R0 ;  /* 0x0019140001007387 */ /* 0x0081e80000100800 */
[----:B0-----:R-:W2:Y:S01]  /*56bc0*/  LDL.LU R0, [R1+0xbbc] ;  /* 0x000bbc0001007983 */ /* 0x001ea20000300800 */
[----:B------:R-:W3:Y:S02]  /*56bd0*/  LDL.LU R5, [R1+0xbac] ;  /* 0x000bac0001057983 */ /* 0x000ee40000300800 */
[----:B------:R-:W4:Y:S02]  /*56be0*/  LDL.LU R4, [R1+0xbd0] ;  /* 0x000bd00001047983 */ /* 0x000f240000300800 */
        /* <DEDUP_REMOVED lines=24> */
[----:B------:R0:W-:Y:S02]  /*56d70*/  STL [R1+0xbe8], R6 ;  /* 0x000be80601007387 */ /* 0x0001e40000100800 */
[----:B0-----:R-:W2:Y:S02]  /*56d80*/  LDL.LU R6, [R1+0x1918] ;  /* 0x0019180001067983 */ /* 0x001ea40000300800 */
[----:B--2---:R-:W-:-:S05]  /*56d90*/  IADD3 R0, P3, R0, R6, RZ ;  /* 0x0000000600007210 */ /* 0x004fca0007f7e0ff */
[----:B------:R0:W-:Y:S04]  /*56da0*/  STL [R1+0xbbc], R0 ;  /* 0x000bbc0001007387 */ /* 0x0001e80000100800 */
[----:B0-----:R-:W2:Y:S02]  /*56db0*/  LDL.LU R0, [R1+0x1914] ;  /* 0x0019140001007983 */ /* 0x001ea40000300800 */
[----:B--2---:R-:W-:-:S05]  /*56dc0*/  IMAD.X R0, R0, 0x1, R2, P4 ;  /* 0x0000000100007824 */ /* 0x004fca00020e0602 */
[----:B------:R0:W-:Y:S04]  /*56dd0*/  STL [R1+0xbe0], R0 ;  /* 0x000be00001007387 */ /* 0x0001e80000100800 */
[----:B0-----:R-:W2:Y:S02]  /*56de0*/  LDL.LU R0, [R1+0x1910] ;  /* 0x0019100001007983 */ /* 0x001ea40000300800 */
[----:B--2---:R-:W-:-:S05]  /*56df0*/  IADD3 R0, P4, R0, R6, RZ ;  /* 0x0000000600007210 */ /* 0x004fca0007f9e0ff */
[----:B------:R0:W-:Y:S04]  /*56e00*/  STL [R1+0xbb4], R0 ;  /* 0x000bb40001007387 */ /* 0x0001e80000100800 */
[----:B0-----:R-:W2:Y:S01]  /*56e10*/  LDL.LU R0, [R1+0x190c] ;  /* 0x00190c0001007983 */ /* 0x001ea20000300800 */
[--C-:B----4-:R-:W-:Y:S01]  /*56e20*/  IMAD.X R4, R4, 0x1, R2.reuse, P6 ;  /* 0x0000000104047824 */ /* 0x110fe200030e0602 */
[-C--:B------:R-:W-:Y:S01]  /*56e30*/  IADD3 R7, P6, R7, R6.reuse, RZ ;  /* 0x0000000607077210 */ /* 0x080fe20007fde0ff */
[--C-:B------:R-:W-:Y:S01]  /*56e40*/  IMAD.X R26, R26, 0x1, R2.reuse, P1 ;  /* 0x000000011a1a7824 */ /* 0x100fe200008e0602 */
        /* <DEDUP_REMOVED lines=16> */
[----:B------:R-:W-:Y:S01]  /*56f50*/  IADD3 R16, P4, R16, R6, RZ ;  /* 0x0000000610107210 */ /* 0x000fe20007f9e0ff */
[----:B------:R-:W-:-:S02]  /*56f60*/  IMAD.X R3, R3, 0x1, R2, P6 ;  /* 0x0000000103037824 */ /* 0x000fc400030e0602 */
[----:B--2---:R-:W-:Y:S01]  /*56f70*/  IMAD.X R0, R0, 0x1, R2, P5 ;  /* 0x0000000100007824 */ /* 0x004fe200028e0602 */
[----:B---3--:R-:W-:-:S04]  /*56f80*/  IADD3 R5, P5, R5, R6, RZ ;  /* 0x0000000605057210 */ /* 0x008fc80007fbe0ff */
        /* <DEDUP_REMOVED lines=8> */
[--C-:B------:R-:W-:Y:S01]  /*57010*/  IMAD.X R25, R25, 0x1, R2.reuse, P5 ;  /* 0x0000000119197824 */ /* 0x100fe200028e0602 */
[----:B------:R-:W-:Y:S01]  /*57020*/  STL [R1+0xbb8], R22 ;  /* 0x000bb81601007387 */ /* 0x000fe20000100800 */
[----:B------:R-:W-:Y:S01]  /*57030*/  IADD3 R24, P5, R24, R6, RZ ;  /* 0x0000000618187210 */ /* 0x000fe20007fbe0ff */
        /* <DEDUP_REMOVED lines=12> */
[----:B------:R-:W-:-:S02]  /*57100*/  IMAD.X R29, R29, 0x1, R2, P5 ;  /* 0x000000011d1d7824 */ /* 0x000fc400028e0602 */
[----:B------:R-:W-:Y:S01]  /*57110*/  STL [R1+0xb5c], R18 ;  /* 0x000b5c1201007387 */ /* 0x000fe20000100800 */
[-C--:B------:R-:W-:Y:S01]  /*57120*/  IADD3 R28, P5, R28, R6.reuse, RZ ;  /* 0x000000061c1c7210 */ /* 0x080fe20007fbe0ff */
[----:B------:R-:W-:Y:S01]  /*57130*/  STL [R1+0xb80], R17 ;  /* 0x000b801101007387 */ /* 0x000fe20000100800 */
[----:B------:R-:W-:Y:S02]  /*57140*/  STL [R1+0xb54], R16 ;  /* 0x000b541001007387 */ /* 0x000fe40000100800 */
[----:B------:R0:W-:Y:S02]  /*57150*/  STL [R1+0x1908], R2 ;  /* 0x0019080201007387 */ /* 0x0001e40000100800 */
[----:B------:R-:W-:Y:S01]  /*57160*/  STL [R1+0xb78], R29 ;  /* 0x000b781d01007387 */ /* 0x000fe20000100800 */
        /* <DEDUP_REMOVED lines=8> */
[----:B--2---:R-:W-:-:S03]  /*571f0*/  IADD3 R2, P6, R2, R6, RZ ;  /* 0x0000000602027210 */ /* 0x004fc60007fde0ff */
        /* <DEDUP_REMOVED lines=30> */
[----:B--2---:R-:W-:-:S05]  /*573e0*/  IMAD.X R0, R0, 0x1, R2, P1 ;  /* 0x0000000100007824 */ /* 0x004fca00008e0602 */
[----:B------:R0:W-:Y:S04]  /*573f0*/  STL [R1+0xb68], R0 ;  /* 0x000b680001007387 */ /* 0x0001e80000100800 */
[----:B0-----:R-:W2:Y:S02]  /*57400*/  LDL.LU R0, [R1+0x1904] ;  /* 0x0019040001007983 */ /* 0x001ea40000300800 */
[----:B--2---:R-:W-:-:S05]  /*57410*/  IADD3 R0, P1, R0, R6, RZ ;  /* 0x0000000600007210 */ /* 0x004fca0007f3e0ff */
[----:B------:R0:W-:Y:S04]  /*57420*/  STL [R1+0xb3c], R0 ;  /* 0x000b3c0001007387 */ /* 0x0001e80000100800 */
[----:B0-----:R-:W2:Y:S02]  /*57430*/  LDL.LU R0, [R1+0x1900] ;  /* 0x0019000001007983 */ /* 0x001ea40000300800 */
[----:B--2---:R-:W-:-:S05]  /*57440*/  IMAD.X R0, R0, 0x1, R2, P2 ;  /* 0x0000000100007824 */ /* 0x004fca00010e0602 */
[----:B------:R0:W-:Y:S04]  /*57450*/  STL [R1+0xb60], R0 ;  /* 0x000b600001007387 */ /* 0x0001e80000100800 */
[----:B0-----:R-:W2:Y:S01]  /*57460*/  LDL.LU R0, [R1+0x18fc] ;  /* 0x0018fc0001007983 */ /* 0x001ea20000300800 */
[--C-:B---3--:R-:W-:Y:S01]  /*57470*/  IMAD.X R5, R5, 0x1, R2.reuse, P3 ;  /* 0x0000000105057824 */ /* 0x108fe200018e0602 */
[-C--:B----4-:R-:W-:Y:S01]  /*57480*/  IADD3 R4, P3, R4, R6.reuse, RZ ;  /* 0x0000000604047210 */ /* 0x090fe20007f7e0ff */
        /* <DEDUP_REMOVED lines=18> */
[----:B------:R-:W-:Y:S01]  /*575b0*/  IMAD.X R28, R28, 0x1, R2, P3 ;  /* 0x000000011c1c7824 */ /* 0x000fe200018e0602 */
[----:B------:R-:W-:-:S02]  /*575c0*/  IADD3 R3, P3, R3, R6, RZ ;  /* 0x0000000603037210 */ /* 0x000fc40007f7e0ff */
[----:B--2---:R-:W-:-:S05]  /*575d0*/  IADD3 R0, P2, R0, R6, RZ ;  /* 0x0000000600007210 */ /* 0x004fca0007f5e0ff */
[----:B------:R-:W-:Y:S01]  /*575e0*/  STL [R1+0xb34], R0 ;  /* 0x000b340001007387 */ /* 0x000fe20000100800 */
[----:B------:R-:W-:Y:S02]  /*575f0*/  STL [R1+0xb58], R5 ;  /* 0x000b580501007387 */ /* 0x000fe40000100800 */
[----:B------:R-:W-:Y:S02]  /*57600*/  STL [R1+0xb2c], R4 ;  /* 0x000b2c0401007387 */ /* 0x000fe40000100800 */
[----:B------:R-:W-:Y:S01]  /*57610*/  STL [R1+0xb50], R7 ;  /* 0x000b500701007387 */ /* 0x000fe20000100800 */
[----:B------:R-:W-:Y:S01]  /*57620*/  STL [R1+0xb24], R26 ;  /* 0x000b241a01007387 */ /* 0x000fe20000100800 */
        /* <DEDUP_REMOVED lines=16> */
[----:B------:R-:W-:-:S02]  /*57730*/  IMAD.X R16, R16, 0x1, R2, P2 ;  /* 0x0000000110107824 */ /* 0x000fc400010e0602 */
[----:B------:R-:W-:Y:S02]  /*57740*/  STL [R1+0xb10], R15 ;  /* 0x000b100f01007387 */ /* 0x000fe40000100800 */
[----:B------:R-:W-:Y:S01]  /*57750*/  STL [R1+0xae4], R19 ;  /* 0x000ae41301007387 */ /* 0x000fe20000100800 */
[----:B------:R-:W-:Y:S01]  /*57760*/  IADD3 R29, P2, R29, R6, RZ ;  /* 0x000000061d1d7210 */ /* 0x000fe20007f5e0ff */
[----:B------:R-:W-:Y:S01]  /*57770*/  STL [R1+0xb08], R18 ;  /* 0x000b081201007387 */ /* 0x000fe20000100800 */
[----:B------:R-:W-:Y:S02]  /*57780*/  STL [R1+0xadc], R17 ;  /* 0x000adc1101007387 */ /* 0x000fe40000100800 */
[----:B------:R-:W-:Y:S02]  /*57790*/  STL [R1+0xb00], R16 ;  /* 0x000b001001007387 */ /* 0x000fe40000100800 */
[----:B------:R0:W-:Y:S01]  /*577a0*/  STL [R1+0x18f8], R6 ;  /* 0x0018f80601007387 */ /* 0x0001e20000100800 */
        /* <DEDUP_REMOVED lines=1381> */
[--C-:B------:R-:W-:Y:S02]  /*5ce00*/  IMAD.X R12, R12, 0x1, R2.reuse, P4 ;  /* 0x000000010c0c7824 */ /* 0x100fe400020e0602 */
[--C-:B------:R-:W-:Y:S02]  /*5ce10*/  IMAD.X R13, R13, 0x1, R2.reuse, P5 ;  /* 0x000000010d0d7824 */ /* 0x100fe400028e0602 */
[--C-:B------:R-:W-:Y:S02]  /*5ce20*/  IMAD.X R15, R15, 0x1, R2.reuse, P1 ;  /* 0x000000010f0f7824 */ /* 0x100fe400008e0602 */
[----:B------:R-:W-:Y:S01]  /*5ce30*/  IMAD.X R14, R14, 0x1, R2, P6 ;  /* 0x000000010e0e7824 */ /* 0x000fe200030e0602 */
[----:B--2---:R-:W-:-:S05]  /*5ce40*/  IADD3 R0, P3, R0, R6, RZ ;  /* 0x0000000600007210 */ /* 0x004fca0007f7e0ff */
[----:B------:R0:W-:Y:S04]  /*5ce50*/  STL [R1+0x156c], R0 ;  /* 0x00156c0001007387 */ /* 0x0001e80000100800 */
[----:B0-----:R0:W5:Y:S01]  /*5ce60*/  LDL.LU R0, [R1+0x1818] ;  /* 0x0018180001007983 */ /* 0x0011620000300800 */
[----:B------:R1:W-:Y:S03]  /*5ce70*/  STL [R1+0x1538], R4 ;  /* 0x0015380401007387 */ /* 0x0003e60000100800 */
[----:B-1----:R0:W5:Y:S01]  /*5ce80*/  LDL.LU R4, [R1+0x1814] ;  /* 0x0018140001047983 */ /* 0x0021620000300800 */
[----:B------:R1:W-:Y:S03]  /*5ce90*/  STL [R1+0x1574], R5 ;  /* 0x0015740501007387 */ /* 0x0003e60000100800 */
[----:B-1----:R0:W5:Y:S01]  /*5cea0*/  LDL.LU R5, [R1+0x1810] ;  /* 0x0018100001057983 */ /* 0x0021620000300800 */
[----:B------:R1:W-:Y:S03]  /*5ceb0*/  STL [R1+0x1540], R8 ;  /* 0x0015400801007387 */ /* 0x0003e60000100800 */
[----:B-1----:R0:W5:Y:S01]  /*5cec0*/  LDL.LU R8, [R1+0x180c] ;  /* 0x00180c0001087983 */ /* 0x0021620000300800 */
[----:B------:R1:W-:Y:S02]  /*5ced0*/  STL [R1+0x157c], R9 ;  /* 0x00157c0901007387 */ /* 0x0003e40000100800 */
[----:B------:R-:W-:Y:S01]  /*5cee0*/  IMAD.X R29, R29, 0x1, R2, P3 ;  /* 0x000000011d1d7824 */ /* 0x000fe200018e0602 */
[----:B-1----:R0:W5:Y:S01]  /*5cef0*/  LDL.LU R9, [R1+0x1808] ;  /* 0x0018080001097983 */ /* 0x0021620000300800 */
[----:B------:R1:W-:Y:S01]  /*5cf00*/  STL [R1+0x1548], R25 ;  /* 0x0015481901007387 */ /* 0x0003e20000100800 */
[----:B------:R-:W-:-:S02]  /*5cf10*/  IADD3 R3, P3, R3, R6, RZ ;  /* 0x0000000603037210 */ /* 0x000fc40007f7e0ff */
[----:B-1----:R0:W5:Y:S01]  /*5cf20*/  LDL.LU R25, [R1+0x1804] ;  /* 0x0018040001197983 */ /* 0x0021620000300800 */
[----:B------:R1:W-:Y:S03]  /*5cf30*/  STL [R1+0x1584], R24 ;  /* 0x0015841801007387 */ /* 0x0003e60000100800 */
        /* <DEDUP_REMOVED lines=12> */
[----:B------:R1:W-:Y:S03]  /*5d000*/  STL [R1+0x159c], R3 ;  /* 0x00159c0301007387 */ /* 0x0003e60000100800 */
[----:B-1----:R0:W5:Y:S01]  /*5d010*/  LDL.LU R3, [R1+0x17e8] ;  /* 0x0017e80001037983 */ /* 0x0021620000300800 */
[----:B------:R1:W-:Y:S03]  /*5d020*/  STL [R1+0x1568], R28 ;  /* 0x0015681c01007387 */ /* 0x0003e60000100800 */
[----:B-1----:R0:W5:Y:S01]  /*5d030*/  LDL.LU R28, [R1+0x17e4] ;  /* 0x0017e400011c7983 */ /* 0x0021620000300800 */
[----:B------:R0:W-:Y:S02]  /*5d040*/  STL [R1+0x15a4], R7 ;  /* 0x0015a40701007387 */ /* 0x0001e40000100800 */
[----:B------:R0:W-:Y:S02]  /*5d050*/  STL [R1+0x1570], R26 ;  /* 0x0015701a01007387 */ /* 0x0001e40000100800 */
[----:B------:R0:W-:Y:S01]  /*5d060*/  STL [R1+0x15ac], R27 ;  /* 0x0015ac1b01007387 */ /* 0x0001e20000100800 */
[----:B------:R0:W-:Y:S01]  /*5d070*/  STL [R1+0x1578], R20 ;  /* 0x0015781401007387 */ /* 0x0001e20000100800 */
        /* <DEDUP_REMOVED lines=8> */
[----:B------:R0:W-:Y:S01]  /*5d100*/  STL [R1+0x15a8], R14 ;  /* 0x0015a80e01007387 */ /* 0x0001e20000100800 */
[----:B------:R-:W-:Y:S01]  /*5d110*/  @!P0 CALL.REL.NOINC `(.L_x_1) ;  /* 0x0000001000008944 */ /* 0x000fe20003c00000 */
[----:B------:R-:W-:Y:S05]  /*5d120*/  BRA `(.L_x_2) ;  /* 0xfffbd94000007947 */ /* 0x000fea000383ffff */
.L_x_1:
[----:B-----5:R1:W-:Y:S04]  /*5d130*/  STL [R1+0x1874], R9 ;  /* 0x0018740901007387 */ /* 0x0203e80000100800 */
[----:B-1----:R-:W2:Y:S04]  /*5d140*/  LDL.LU R9, [R1+0x2f8] ;  /* 0x0002f80001097983 */ /* 0x002ea80000300800 */
[----:B--2---:R1:W-:Y:S04]  /*5d150*/  STL [R1+0x187c], R9 ;  /* 0x00187c0901007387 */ /* 0x0043e80000100800 */
        /* <DEDUP_REMOVED lines=32> */
[----:B------:R2:W-:Y:S01]  /*5d360*/  STL [R1+0x1870], R8 ;  /* 0x0018700801007387 */ /* 0x0005e20000100800 */
[----:B-1----:R-:W-:-:S03]  /*5d370*/  IMAD.MOV.U32 R9, RZ, RZ, R5 ;  /* 0x000000ffff097224 */ /* 0x002fc600078e0005 */
[----:B--2---:R-:W2:Y:S04]  /*5d380*/  LDL.LU R8, [R1+0x30c] ;  /* 0x00030c0001087983 */ /* 0x004ea80000300800 */
        /* <DEDUP_REMOVED lines=35> */
[----:B------:R-:W2:Y:S04]  /*5d5c0*/  LDL.LU R0, [R1+0x324] ;  /* 0x0003240001007983 */ /* 0x000ea80000300800 */
[----:B------:R-:W2:Y:S01]  /*5d5d0*/  LDL.LU R2, [R1+0x320] ;  /* 0x0003200001027983 */ /* 0x000ea20000300800 */
[----:B-1----:R-:W-:-:S03]  /*5d5e0*/  IMAD.MOV.U32 R8, RZ, RZ, R4 ;  /* 0x000000ffff087224 */ /* 0x002fc600078e0004 */
[----:B------:R-:W3:Y:S04]  /*5d5f0*/  LDL.LU R4, [R1+0x36c] ;  /* 0x00036c0001047983 */ /* 0x000ee80000300800 */
[----:B------:R-:W3:Y:S04]  /*5d600*/  LDL.LU R5, [R1+0x368] ;  /* 0x0003680001057983 */ /* 0x000ee80000300800 */
[----:B------:R-:W4:Y:S04]  /*5d610*/  LDL.LU R6, [R1+0x37c] ;  /* 0x00037c0001067983 */ /* 0x000f280000300800 */
[----:B0-----:R-:W4:Y:S04]  /*5d620*/  LDL.LU R7, [R1+0x378] ;  /* 0x0003780001077983 */ /* 0x001f280000300800 */
[----:B------:R-:W2:Y:S04]  /*5d630*/  LDL.LU R26, [R1+0x33c] ;  /* 0x00033c00011a7983 */ /* 0x000ea80000300800 */
        /* <DEDUP_REMOVED lines=11> */
[----:B------:R0:W-:Y:S04]  /*5d6f0*/  STL [R1+0x1868], R25 ;  /* 0x0018681901007387 */ /* 0x0001e80000100800 */
[----:B0-----:R-:W2:Y:S04]  /*5d700*/  LDL.LU R25, [R1+0x300] ;  /* 0x0003000001197983 */ /* 0x001ea80000300800 */
[----:B------:R0:W-:Y:S04]  /*5d710*/  STL [R1+0x1864], R24 ;  /* 0x0018641801007387 */ /* 0x0001e80000100800 */
[----:B0-----:R-:W2:Y:S04]  /*5d720*/  LDL.LU R24, [R1+0x304] ;  /* 0x0003040001187983 */ /* 0x001ea80000300800 */
[----:B------:R0:W-:Y:S01]  /*5d730*/  STL [R1+0x1850], R19 ;  /* 0x0018501301007387 */ /* 0x0001e20000100800 */
[----:B------:R-:W-:-:S03]  /*5d740*/  F2FP.PACK_AB R9, R8, R9 ;  /* 0x000000090809723e */ /* 0x000fc600000000ff */
        /* <DEDUP_REMOVED lines=13> */
[----:B------:R-:W2:Y:S04]  /*5d820*/  LDL.LU R8, [R1+0x1900] ;  /* 0x0019000001087983 */ /* 0x000ea80000300800 */
[----:B------:R0:W-:Y:S04]  /*5d830*/  STL [R1+0x6c], R9 ;  /* 0x00006c0901007387 */ /* 0x0001e80000100800 */
[----:B0-----:R-:W2:Y:S02]  /*5d840*/  LDL.LU R9, [R1+0x18fc] ;  /* 0x0018fc0001097983 */ /* 0x001ea40000300800 */
[----:B--2---:R-:W-:-:S02]  /*5d850*/  F2FP.PACK_AB R9, R8, R9 ;  /* 0x000000090809723e */ /* 0x004fc400000000ff */
        /* <DEDUP_REMOVED lines=66> */
[----:B0-----:R-:W3:Y:S01]  /*5dc80*/  LDL.LU R9, [R1+0x1874] ;  /* 0x0018740001097983 */ /* 0x001ee20000300800 */
[----:B--2---:R-:W-:-:S03]  /*5dc90*/  F2FP.PACK_AB R28, R8, R28 ;  /* 0x0000001c081c723e */ /* 0x004fc600000000ff */
[----:B------:R-:W2:Y:S04]  /*5dca0*/  LDL.LU R8, [R1+0x1870] ;  /* 0x0018700001087983 */ /* 0x000ea80000300800 */
[----:B------:R0:W-:Y:S02]  /*5dcb0*/  STL [R1+0x34], R28 ;  /* 0x0000341c01007387 */ /* 0x0001e40000100800 */
[----:B0-----:R-:W-:Y:S02]  /*5dcc0*/  F2FP.PACK_AB R28, R3, R29 ;  /* 0x0000001d031c723e */ /* 0x001fe400000000ff */
[----:B------:R-:W-:Y:S02]  /*5dcd0*/  F2FP.PACK_AB R3, R16, R17 ;  /* 0x000000111003723e */ /* 0x000fe400000000ff */
[----:B------:R-:W-:Y:S01]  /*5dce0*/  F2FP.PACK_AB R17, R18, R19 ;  /* 0x000000131211723e */ /* 0x000fe200000000ff */
[----:B------:R-:W-:Y:S01]  /*5dcf0*/  STL [R1+0x30], R28 ;  /* 0x0000301c01007387 */ /* 0x000fe20000100800 */
[----:B------:R-:W-:-:S03]  /*5dd00*/  F2FP.PACK_AB R16, R24, R25 ;  /* 0x000000191810723e */ /* 0x000fc600000000ff */
[----:B------:R0:W-:Y:S04]  /*5dd10*/  STL [R1+0x4c], R3 ;  /* 0x00004c0301007387 */ /* 0x0001e80000100800 */
[----:B------:R-:W-:Y:S01]  /*5dd20*/  STL [R1+0x48], R17 ;  /* 0x0000481101007387 */ /* 0x000fe20000100800 */
[----:B0-----:R-:W-:Y:S02]  /*5dd30*/  F2FP.PACK_AB R3, R0, R2 ;  /* 0x000000020003723e */ /* 0x001fe400000000ff */
[----:B---3--:R-:W-:Y:S01]  /*5dd40*/  F2FP.PACK_AB R2, R4, R5 ;  /* 0x000000050402723e */ /* 0x008fe200000000ff */
[----:B------:R-:W-:Y:S01]  /*5dd50*/  STL [R1+0x44], R16 ;  /* 0x0000441001007387 */ /* 0x000fe20000100800 */
[----:B----4-:R-:W-:-:S03]  /*5dd60*/  F2FP.PACK_AB R0, R6, R7 ;  /* 0x000000070600723e */ /* 0x010fc600000000ff */
[----:B------:R0:W-:Y:S04]  /*5dd70*/  STL [R1+0x40], R3 ;  /* 0x0000400301007387 */ /* 0x0001e80000100800 */
[----:B------:R1:W-:Y:S01]  /*5dd80*/  STL [R1+0x5c], R2 ;  /* 0x00005c0201007387 */ /* 0x0003e20000100800 */
[----:B0-----:R-:W-:-:S03]  /*5dd90*/  F2FP.PACK_AB R3, R26, R27 ;  /* 0x0000001b1a03723e */ /* 0x001fc600000000ff */
[----:B------:R0:W-:Y:S01]  /*5dda0*/  STL [R1+0x58], R0 ;  /* 0x0000580001007387 */ /* 0x0001e20000100800 */
[----:B-1----:R-:W-:-:S03]  /*5ddb0*/  F2FP.PACK_AB R2, R20, R21 ;  /* 0x000000151402723e */ /* 0x002fc600000000ff */
[----:B------:R1:W-:Y:S04]  /*5ddc0*/  STL [R1+0x54], R3 ;  /* 0x0000540301007387 */ /* 0x0003e80000100800 */
[----:B------:R3:W-:Y:S01]  /*5ddd0*/  STL [R1+0x50], R2 ;  /* 0x0000500201007387 */ /* 0x0007e20000100800 */
[----:B0-----:R-:W-:Y:S02]  /*5dde0*/  F2FP.PACK_AB R0, R22, R23 ;  /* 0x000000171600723e */ /* 0x001fe400000000ff */
[----:B-1----:R-:W-:-:S03]  /*5ddf0*/  F2FP.PACK_AB R3, R10, R11 ;  /* 0x0000000b0a03723e */ /* 0x002fc600000000ff */
[----:B------:R0:W-:Y:S01]  /*5de00*/  STL [R1+0x2c], R0 ;  /* 0x00002c0001007387 */ /* 0x0001e20000100800 */
[----:B---3--:R-:W-:-:S03]  /*5de10*/  F2FP.PACK_AB R2, R12, R13 ;  /* 0x0000000d0c02723e */ /* 0x008fc600000000ff */
[----:B------:R-:W-:Y:S04]  /*5de20*/  STL [R1+0x28], R3 ;  /* 0x0000280301007387 */ /* 0x000fe80000100800 */
[----:B------:R-:W-:Y:S04]  /*5de30*/  STL [R1+0x24], R2 ;  /* 0x0000240201007387 */ /* 0x000fe80000100800 */
[----:B------:R-:W3:Y:S01]  /*5de40*/  LDL.LU R25, [R1+0x2dc] ;  /* 0x0002dc0001197983 */ /* 0x000ee20000300800 */
[----:B0-----:R-:W-:-:S05]  /*5de50*/  F2FP.PACK_AB R0, R14, R15 ;  /* 0x0000000f0e00723e */ /* 0x001fca00000000ff */
[----:B------:R-:W-:Y:S04]  /*5de60*/  STL [R1+0x20], R0 ;  /* 0x0000200001007387 */ /* 0x000fe80000100800 */
[----:B---3--:R-:W-:Y:S04]  /*5de70*/  STL [R1+0x186c], R25 ;  /* 0x00186c1901007387 */ /* 0x008fe80000100800 */
[----:B------:R-:W3:Y:S04]  /*5de80*/  LDL.LU R26, [R1+0x2d8] ;  /* 0x0002d800011a7983 */ /* 0x000ee80000300800 */
[----:B------:R-:W4:Y:S04]  /*5de90*/  LDL.LU R24, [R1+0x31c] ;  /* 0x00031c0001187983 */ /* 0x000f280000300800 */
[----:B------:R-:W2:Y:S04]  /*5dea0*/  LDL.LU R23, [R1+0x290] ;  /* 0x0002900001177983 */ /* 0x000ea80000300800 */
[----:B--2---:R0:W-:Y:S04]  /*5deb0*/  STL [R1+0x1860], R23 ;  /* 0x0018601701007387 */ /* 0x0041e80000100800 */
[----:B0-----:R-:W2:Y:S04]  /*5dec0*/  LDL.LU R23, [R1+0x35c] ;  /* 0x00035c0001177983 */ /* 0x001ea80000300800 */
        /* <DEDUP_REMOVED lines=10> */
[----:B------:R-:W2:Y:S04]  /*5df70*/  LDL.LU R18, [R1+0x3ac] ;  /* 0x0003ac0001127983 */ /* 0x000ea80000300800 */
[----:B------:R-:W2:Y:S04]  /*5df80*/  LDL.LU R17, [R1+0x3bc] ;  /* 0x0003bc0001117983 */ /* 0x000ea80000300800 */
[----:B------:R-:W2:Y:S04]  /*5df90*/  LDL.LU R16, [R1+0x3cc] ;  /* 0x0003cc0001107983 */ /* 0x000ea80000300800 */
        /* <DEDUP_REMOVED lines=15> */
[----:B------:R-:W2:Y:S01]  /*5e090*/  LDL.LU R10, [R1+0x438] ;  /* 0x00043800010a7983 */ /* 0x000ea20000300800 */
[----:B------:R-:W-:-:S03]  /*5e0a0*/  IMAD.MOV.U32 R27, RZ, RZ, R9 ;  /* 0x000000ffff1b7224 */ /* 0x000fc600078e0009 */
[----:B--2---:R0:W-:Y:S04]  /*5e0b0*/  STL [R1+0x182c], R10 ;  /* 0x00182c0a01007387 */ /* 0x0041e80000100800 */
[----:B0-----:R-:W2:Y:S04]  /*5e0c0*/  LDL.LU R10, [R1+0x42c] ;  /* 0x00042c00010a7983 */ /* 0x001ea80000300800 */
[----:B------:R-:W2:Y:S01]  /*5e0d0*/  LDL.LU R9, [R1+0x448] ;  /* 0x0004480001097983 */ /* 0x000ea20000300800 */
[----:B------:R-:W-:-:S03]  /*5e0e0*/  IMAD.MOV.U32 R25, RZ, RZ, R8 ;  /* 0x000000ffff197224 */ /* 0x000fc600078e0008 */
        /* <DEDUP_REMOVED lines=34> */
[----:B0-----:R-:W2:Y:S01]  /*5e310*/  LDL.LU R3, [R1+0x41c] ;  /* 0x00041c0001037983 */ /* 0x001ea20000300800 */
[----:B------:R-:W-:-:S03]  /*5e320*/  F2FP.PACK_AB R27, R25, R27 ;  /* 0x0000001b191b723e */ /* 0x000fc600000000ff */
[----:B--2---:R0:W-:Y:S04]  /*5e330*/  STL [R1+0x180c], R3 ;  /* 0x00180c0301007387 */ /* 0x0041e80000100800 */
[----:B0-----:R-:W2:Y:S04]  /*5e340*/  LDL.LU R3, [R1+0x40c] ;  /* 0x00040c0001037983 */ /* 0x001ea80000300800 */
[----:B------:R-:W2:Y:S04]  /*5e350*/  LDL.LU R28, [R1+0x414] ;  /* 0x00041400011c7983 */ /* 0x000ea80000300800 */
[----:B------:R-:W2:Y:S04]  /*5e360*/  LDL.LU R0, [R1+0x410] ;  /* 0x0004100001007983 */ /* 0x000ea80000300800 */
[----:B------:R-:W2:Y:S04]  /*5e370*/  LDL.LU R2, [R1+0x3d4] ;  /* 0x0003d40001027983 */ /* 0x000ea80000300800 */
[----:B------:R-:W3:Y:S02]  /*5e380*/  LDL.LU R25, [R1+0x186c] ;  /* 0x00186c0001197983 */ /* 0x000ee40000300800 */
[----:B---3--:R-:W-:-:S02]  /*5e390*/  F2FP.PACK_AB R26, R25, R26 ;  /* 0x0000001a191a723e */ /* 0x008fc400000000ff */
[----:B------:R-:W4:Y:S02]  /*5e3a0*/  LDL.LU R25, [R1+0x1868] ;  /* 0x0018680001197983 */ /* 0x000f240000300800 */
[----:B----4-:R-:W-:Y:S02]  /*5e3b0*/  F2FP.PACK_AB R25, R24, R25 ;  /* 0x000000191819723e */ /* 0x010fe400000000ff */
[----:B------:R-:W3:Y:S02]  /*5e3c0*/  LDL.LU R24, [R1+0x1864] ;  /* 0x0018640001187983 */ /* 0x000ee40000300800 */
[----:B---3--:R-:W-:Y:S02]  /*5e3d0*/  F2FP.PACK_AB R24, R23, R24 ;  /* 0x000000181718723e */ /* 0x008fe400000000ff */
[----:B------:R-:W3:Y:S02]  /*5e3e0*/  LDL.LU R23, [R1+0x1860] ;  /* 0x0018600001177983 */ /* 0x000ee40000300800 */
[----:B---3--:R-:W-:-:S02]  /*5e3f0*/  F2FP.PACK_AB R23, R22, R23 ;  /* 0x000000171617723e */ /* 0x008fc400000000ff */
[----:B------:R-:W3:Y:S02]  /*5e400*/  LDL.LU R22, [R1+0x185c] ;  /* 0x00185c0001167983 */ /* 0x000ee40000300800 */
[----:B---3--:R-:W-:Y:S02]  /*5e410*/  F2FP.PACK_AB R22, R21, R22 ;  /* 0x000000161516723e */ /* 0x008fe400000000ff */
        /* <DEDUP_REMOVED lines=36> */
[----:B------:R-:W2:Y:S02]  /*5e660*/  LDL.LU R29, [R1+0x1810] ;  /* 0x00181000011d7983 */ /* 0x000ea40000300800 */
[----:B--2---:R-:W-:Y:S02]  /*5e670*/  F2FP.PACK_AB R29, R3, R29 ;  /* 0x0000001d031d723e */ /* 0x004fe400000000ff */
        /* <DEDUP_REMOVED lines=13> */
[----:B------:R0:W-:Y:S04]  /*5e750*/  STL [R1], R29 ;  /* 0x0000001d01007387 */ /* 0x0001e80000100800 */
[----:B0-----:R-:W2:Y:S01]  /*5e760*/  LDL.LU R29, [R1+0x17f0] ;  /* 0x0017f000011d7983 */ /* 0x001ea20000300800 */
[----:B------:R-:W-:Y:S02]  /*5e770*/  F2FP.PACK_AB R0, R28, R0 ;  /* 0x000000001c00723e */ /* 0x000fe400000000ff */
[----:B--2---:R-:W-:-:S02]  /*5e780*/  F2FP.PACK_AB R3, R29, R3 ;  /* 0x000000031d03723e */ /* 0x004fc400000000ff */
[----:B------:R-:W2:Y:S04]  /*5e790*/  LDL.LU R29, [R1+0x17ec] ;  /* 0x0017ec00011d7983 */ /* 0x000ea80000300800 */
[----:B------:R0:W-:Y:S04]  /*5e7a0*/  STL [R1+0x1c], R3 ;  /* 0x00001c0301007387 */ /* 0x0001e80000100800 */
[----:B0-----:R-:W3:Y:S04]  /*5e7b0*/  LDL.LU R3, [R1+0x17e8] ;  /* 0x0017e80001037983 */ /* 0x001ee80000300800 */
[----:B------:R-:W3:Y:S04]  /*5e7c0*/  LDL.LU R28, [R1+0x17e4] ;  /* 0x0017e400011c7983 */ /* 0x000ee80000300800 */
[----:B------:R3:W-:Y:S01]  /*5e7d0*/  STL [R1+0x18], R0 ;  /* 0x0000180001007387 */ /* 0x0007e20000100800 */
[----:B--2---:R-:W-:-:S02]  /*5e7e0*/  F2FP.PACK_AB R2, R2, R29 ;  /* 0x0000001d0202723e */ /* 0x004fc400000000ff */
[----:B---3--:R-:W-:-:S05]  /*5e7f0*/  F2FP.PACK_AB R0, R28, R3 ;  /* 0x000000031c00723e */ /* 0x008fca00000000ff */
[----:B------:R0:W-:Y:S04]  /*5e800*/  STL [R1+0x10], R0 ;  /* 0x0000100001007387 */ /* 0x0001e80000100800 */
[----:B------:R0:W-:Y:S02]  /*5e810*/  STL [R1+0x14], R2 ;  /* 0x0000140201007387 */ /* 0x0001e40000100800 */
.L_x_0:
[----:B------:R-:W2:Y:S04]  /*5e820*/  LDL.LU R3, [R1+0x4] ;  /* 0x0000040001037983 */ /* 0x000ea80000300800 */
[----:B0-----:R-:W3:Y:S04]  /*5e830*/  LDL.LU R2, [R1+0x8] ;  /* 0x0000080001027983 */ /* 0x001ee80000300800 */
[----:B------:R-:W4:Y:S04]  /*5e840*/  LDL.LU R0, [R1+0xc] ;  /* 0x00000c0001007983 */ /* 0x000f280000300800 */
[----:B------:R-:W-:Y:S04]  /*5e850*/  STL [R1+0x18c0], R19 ;  /* 0x0018c01301007387 */ /* 0x000fe80000100800 */
[----:B------:R-:W-:Y:S04]  /*5e860*/  STL.64 [R1+0x18b8], R22 ;  /* 0x0018b81601007387 */ /* 0x000fe80000100a00 */
[----:B------:R0:W-:Y:S04]  /*5e870*/  STL.64 [R1+0x18b0], R20 ;  /* 0x0018b01401007387 */ /* 0x0001e80000100a00 */
[----:B0-----:R-:W4:Y:S04]  /*5e880*/  LDL.LU R20, [R1+0x10] ;  /* 0x0000100001147983 */ /* 0x001f280000300800 */
[----:B------:R-:W4:Y:S04]  /*5e890*/  LDL.LU R21, [R1+0x14] ;  /* 0x0000140001157983 */ /* 0x000f280000300800 */
[----:B------:R-:W4:Y:S04]  /*5e8a0*/  LDL.LU R22, [R1+0x18] ;  /* 0x0000180001167983 */ /* 0x000f280000300800 */
[----:B------:R-:W4:Y:S04]  /*5e8b0*/  LDL.LU R23, [R1+0x1c] ;  /* 0x00001c0001177983 */ /* 0x000f280000300800 */
[----:B------:R-:W-:Y:S04]  /*5e8c0*/  STL.64 [R1+0x18a8], R26 ;  /* 0x0018a81a01007387 */ /* 0x000fe80000100a00 */
[----:B------:R0:W-:Y:S04]  /*5e8d0*/  STL.64 [R1+0x18a0], R24 ;  /* 0x0018a01801007387 */ /* 0x0001e80000100a00 */
[----:B0-----:R-:W4:Y:S04]  /*5e8e0*/  LDL.LU R24, [R1] ;  /* 0x0000000001187983 */ /* 0x001f280000300800 */
[----:B------:R-:W0:Y:S02]  /*5e8f0*/  S2R R19, SR_TID.X ;  /* 0x0000000000137919 */ /* 0x000e240000002100 */
[----:B0-----:R-:W-:-:S02]  /*5e900*/  IMAD.SHL.U32 R28, R19, 0x4, RZ ;  /* 0x00000004131c7824 */ /* 0x001fc400078e00ff */
[----:B------:R-:W-:-:S05]  /*5e910*/  IMAD.SHL.U32 R29, R19, 0x800, RZ ;  /* 0x00000800131d7824 */ /* 0x000fca00078e00ff */
[----:B------:R-:W-:Y:S01]  /*5e920*/  LOP3.LUT R29, R29, 0x3000, RZ, 0xc0, !PT ;  /* 0x000030001d1d7812 */ /* 0x000fe200078ec0ff */
[----:B--2---:R-:W-:Y:S02]  /*5e930*/  IMAD.MOV.U32 R25, RZ, RZ, R3 ;  /* 0x000000ffff197224 */ /* 0x004fe400078e0003 */
[C---:B------:R-:W-:Y:S02]  /*5e940*/  IMAD.SHL.U32 R3, R19.reuse, 0x200, RZ ;  /* 0x0000020013037824 */ /* 0x040fe400078e00ff */
[----:B---3--:R-:W-:Y:S02]  /*5e950*/  IMAD.MOV.U32 R26, RZ, RZ, R2 ;  /* 0x000000ffff1a7224 */ /* 0x008fe400078e0002 */
[----:B------:R-:W-:Y:S01]  /*5e960*/  IMAD.SHL.U32 R2, R19, 0x40, RZ ;  /* 0x0000004013027824 */ /* 0x000fe200078e00ff */
[----:B------:R-:W-:Y:S01]  /*5e970*/  LOP3.LUT R3, R3, 0x3000, RZ, 0xc0, !PT ;  /* 0x0000300003037812 */ /* 0x000fe200078ec0ff */
[----:B----4-:R-:W-:Y:S02]  /*5e980*/  IMAD.MOV.U32 R27, RZ, RZ, R0 ;  /* 0x000000ffff1b7224 */ /* 0x010fe400078e0000 */
[----:B------:R-:W-:-:S05]  /*5e990*/  IMAD.SHL.U32 R0, R19, 0x20, RZ ;  /* 0x0000002013007824 */ /* 0x000fca00078e00ff */
[----:B------:R-:W-:Y:S02]  /*5e9a0*/  LOP3.LUT R3, R3, 0x60, R0, 0xf8, !PT ;  /* 0x0000006003037812 */ /* 0x000fe400078ef800 */
[----:B------:R-:W-:Y:S02]  /*5e9b0*/  LOP3.LUT R0, R2, 0x800, RZ, 0xc0, !PT ;  /* 0x0000080002007812 */ /* 0x000fe400078ec0ff */
[----:B------:R-:W-:Y:S01]  /*5e9c0*/  LOP3.LUT R3, R3, 0x170, R28, 0x78, !PT ;  /* 0x0000017003037812 */ /* 0x000fe200078e781c */
[----:B------:R-:W2:Y:S01]  /*5e9d0*/  LDL.LU R2, [R1+0x15e4] ;  /* 0x0015e40001027983 */ /* 0x000ea20000300800 */
[----:B------:R-:W-:-:S03]  /*5e9e0*/  LOP3.LUT R19, R19, 0x7f, RZ, 0xc0, !PT ;  /* 0x0000007f13137812 */ /* 0x000fc600078ec0ff */
[----:B------:R-:W-:Y:S01]  /*5e9f0*/  IMAD.IADD R3, R0, 0x1, R3 ;  /* 0x0000000100037824 */ /* 0x000fe200078e0203 */
[----:B------:R-:W-:Y:S01]  /*5ea00*/  BAR.SYNC.DEFER_BLOCKING 0x0 ;  /* 0x0000000000007b1d */ /* 0x000fe20000010000 */
[----:B------:R-:W-:-:S05]  /*5ea10*/  IMAD R29, R19, 0x10, R29 ;  /* 0x00000010131d7824 */ /* 0x000fca00078e021d */
[----:B------:R-:W3:Y:S04]  /*5ea20*/  LDL.LU R28, [R1+0x15f4] ;  /* 0x0015f400011c7983 */ /* 0x000ee80000300800 */
[----:B------:R-:W4:Y:S04]  /*5ea30*/  LDL.LU R0, [R1+0x15e8] ;  /* 0x0015e80001007983 */ /* 0x000f280000300800 */
[----:B------:R-:W4:Y:S04]  /*5ea40*/  LDL.LU R19, [R1+0x18c0] ;  /* 0x0018c00001137983 */ /* 0x000f280000300800 */
[----:B------:R0:W-:Y:S04]  /*5ea50*/  STS.128 [R3], R20 ;  /* 0x0000001403007388 */ /* 0x0001e80000000c00 */
[----:B------:R1:W-:Y:S04]  /*5ea60*/  STS.128 [R3+0x80], R24 ;  /* 0x0000801803007388 */ /* 0x0003e80000000c00 */
[----:B0-----:R-:W4:Y:S04]  /*5ea70*/  LDL.LU.64 R22, [R1+0x18b8] ;  /* 0x0018b80001167983 */ /* 0x001f280000300a00 */
[----:B------:R-:W4:Y:S04]  /*5ea80*/  LDL.LU.64 R20, [R1+0x18b0] ;  /* 0x0018b00001147983 */ /* 0x000f280000300a00 */
[----:B-1----:R-:W4:Y:S04]  /*5ea90*/  LDL.LU.64 R26, [R1+0x18a8] ;  /* 0x0018a800011a7983 */ /* 0x002f280000300a00 */
[----:B------:R-:W4:Y:S04]  /*5eaa0*/  LDL.LU.64 R24, [R1+0x18a0] ;  /* 0x0018a00001187983 */ /* 0x000f280000300a00 */
[----:B-----5:R0:W-:Y:S04]  /*5eab0*/  STS.128 [R3+0x200], R4 ;  /* 0x0002000403007388 */ /* 0x0201e80000000c00 */
[----:B0-----:R-:W4:Y:S04]  /*5eac0*/  LDL.LU R6, [R1+0x15f0] ;  /* 0x0015f00001067983 */ /* 0x001f280000300800 */
[----:B------:R-:W4:Y:S04]  /*5ead0*/  LDL.LU R7, [R1+0x15ec] ;  /* 0x0015ec0001077983 */ /* 0x000f280000300800 */
[----:B------:R-:W-:Y:S04]  /*5eae0*/  STS.128 [R3+0x280], R8 ;  /* 0x0002800803007388 */ /* 0x000fe80000000c00 */
[----:B------:R-:W-:Y:S01]  /*5eaf0*/  STS.128 [R3+0x400], R12 ;  /* 0x0004000c03007388 */ /* 0x000fe20000000c00 */
[C---:B--2---:R-:W-:Y:S01]  /*5eb00*/  ISETP.GE.AND P0, PT, R2.reuse, c[0x0][0x178], PT ;  /* 0x00005e0002007a0c */ /* 0x044fe20003f06270 */
[----:B------:R-:W-:-:S03]  /*5eb10*/  IMAD R2, R2, c[0x0][0x194], RZ ;  /* 0x0000650002027a24 */ /* 0x000fc600078e02ff */
[----:B---3--:R-:W-:Y:S02]  /*5eb20*/  ISETP.LT.AND P5, PT, R28, c[0x0][0x17c], !P0 ;  /* 0x00005f001c007a0c */ /* 0x008fe400047a1270 */
[C---:B------:R-:W-:Y:S02]  /*5eb30*/  LOP3.LUT R28, R29.reuse, 0x60, RZ, 0x3c, !PT ;  /* 0x000000601d1c7812 */ /* 0x040fe400078e3cff */
[----:B----4-:R-:W-:Y:S01]  /*5eb40*/  ISETP.LT.AND P3, PT, R0, c[0x0][0x17c], !P0 ;  /* 0x00005f0000007a0c */ /* 0x010fe20004761270 */
[----:B------:R0:W-:Y:S02]  /*5eb50*/  STS.128 [R3+0x480], R16 ;  /* 0x0004801003007388 */ /* 0x0001e40000000c00 */
[----:B0-----:R-:W-:Y:S02]  /*5eb60*/  LOP3.LUT R16, R29, 0x40, RZ, 0x3c, !PT ;  /* 0x000000401d107812 */ /* 0x001fe400078e3cff */
[----:B------:R-:W-:Y:S04]  /*5eb70*/  STS.128 [R3+0x600], R20 ;  /* 0x0006001403007388 */ /* 0x000fe80000000c00 */
[----:B------:R-:W-:Y:S04]  /*5eb80*/  STS.128 [R3+0x680], R24 ;  /* 0x0006801803007388 */ /* 0x000fe80000000c00 */
[----:B------:R-:W-:Y:S01]  /*5eb90*/  BAR.SYNC.DEFER_BLOCKING 0x0 ;  /* 0x0000000000007b1d */ /* 0x000fe20000010000 */
[----:B------:R-:W-:-:S02]  /*5eba0*/  ISETP.LT.AND P1, PT, R6, c[0x0][0x17c], !P0 ;  /* 0x00005f0006007a0c */ /* 0x000fc40004721270 */
[----:B------:R-:W-:-:S03]  /*5ebb0*/  ISETP.LT.AND P4, PT, R7, c[0x0][0x17c], !P0 ;  /* 0x00005f0007007a0c */ /* 0x000fc60004781270 */
[----:B------:R-:W0:Y:S04]  /*5ebc0*/  LDS.128 R8, [R29] ;  /* 0x000000001d087984 */ /* 0x000e280000000c00 */
[----:B------:R-:W-:Y:S04]  /*5ebd0*/  LDS.128 R20, [R29+0x800] ;  /* 0x000800001d147984 */ /* 0x000fe80000000c00 */
[----:B------:R-:W-:Y:S04]  /*5ebe0*/  LDS.128 R12, [R16] ;  /* 0x00000000100c7984 */ /* 0x000fe80000000c00 */
[----:B0-----:R0:W-:Y:S04]  /*5ebf0*/  STL.64 [R1], R8 ;  /* 0x0000000801007387 */ /* 0x0011e80000100a00 */
[----:B------:R-:W-:Y:S01]  /*5ec00*/  STL.64 [R1+0x8], R10 ;  /* 0x0000080a01007387 */ /* 0x000fe20000100a00 */
[----:B0-----:R-:W-:-:S05]  /*5ec10*/  LOP3.LUT R8, R29, 0x20, RZ, 0x3c, !PT ;  /* 0x000000201d087812 */ /* 0x001fca00078e3cff */
[----:B------:R-:W0:Y:S04]  /*5ec20*/  LDS.128 R4, [R8] ;  /* 0x0000000008047984 */ /* 0x000e280000000c00 */
[----:B------:R-:W-:Y:S04]  /*5ec30*/  LDS.128 R8, [R8+0x800] ;  /* 0x0008000008087984 */ /* 0x000fe80000000c00 */
[----:B0-----:R-:W-:Y:S04]  /*5ec40*/  STL [R1+0x1818], R4 ;  /* 0x0018180401007387 */ /* 0x001fe80000100800 */
[----:B------:R-:W-:Y:S04]  /*5ec50*/  STL [R1+0x1814], R5 ;  /* 0x0018140501007387 */ /* 0x000fe80000100800 */
[----:B------:R-:W-:Y:S04]  /*5ec60*/  STL [R1+0x1810], R6 ;  /* 0x0018100601007387 */ /* 0x000fe80000100800 */
[----:B------:R-:W-:Y:S04]  /*5ec70*/  STL [R1+0x180c], R7 ;  /* 0x00180c0701007387 */ /* 0x000fe80000100800 */
[----:B------:R-:W-:Y:S04]  /*5ec80*/  STL.64 [R1+0x1828], R22 ;  /* 0x0018281601007387 */ /* 0x000fe80000100a00 */
[----:B------:R0:W-:Y:S04]  /*5ec90*/  STL.64 [R1+0x1820], R20 ;  /* 0x0018201401007387 */ /* 0x0001e80000100a00 */
[----:B0-----:R-:W2:Y:S04]  /*5eca0*/  LDL.LU R20, [R1+0x60] ;  /* 0x0000600001147983 */ /* 0x001ea80000300800 */
[----:B------:R-:W2:Y:S04]  /*5ecb0*/  LDL.LU R21, [R1+0x64] ;  /* 0x0000640001157983 */ /* 0x000ea80000300800 */
[----:B------:R-:W3:Y:S04]  /*5ecc0*/  LDL.LU R22, [R1+0x68] ;  /* 0x0000680001167983 */ /* 0x000ee80000300800 */
[----:B------:R-:W3:Y:S04]  /*5ecd0*/  LDL.LU R23, [R1+0x6c] ;  /* 0x00006c0001177983 */ /* 0x000ee80000300800 */
[----:B---3--:R-:W-:Y:S04]  /*5ece0*/  STL.64 [R1+0x1838], R22 ;  /* 0x0018381601007387 */ /* 0x008fe80000100a00 */
[----:B--2---:R0:W-:Y:S04]  /*5ecf0*/  STL.64 [R1+0x1830], R20 ;  /* 0x0018301401007387 */ /* 0x0041e80000100a00 */
        /* <DEDUP_REMOVED lines=16> */
[----:B------:R-:W4:Y:S04]  /*5ee00*/  LDL.LU R24, [R1+0x20] ;  /* 0x0000200001187983 */ /* 0x000f280000300800 */
[----:B------:R-:W4:Y:S04]  /*5ee10*/  LDL.LU R25, [R1+0x24] ;  /* 0x0000240001197983 */ /* 0x000f280000300800 */
[----:B------:R-:W2:Y:S04]  /*5ee20*/  LDL.LU R26, [R1+0x28] ;  /* 0x00002800011a7983 */ /* 0x000ea80000300800 */
[----:B------:R-:W2:Y:S04]  /*5ee30*/  LDL.LU R27, [R1+0x2c] ;  /* 0x00002c00011b7983 */ /* 0x000ea80000300800 */
[----:B--2---:R-:W-:Y:S04]  /*5ee40*/  STL.64 [R1+0x1898], R26 ;  /* 0x0018981a01007387 */ /* 0x004fe80000100a00 */
[----:B----4-:R-:W-:Y:S04]  /*5ee50*/  STL.64 [R1+0x1890], R24 ;  /* 0x0018901801007387 */ /* 0x010fe80000100a00 */
[----:B---3--:R-:W-:Y:S04]  /*5ee60*/  STL.64 [R1+0x1868], R22 ;  /* 0x0018681601007387 */ /* 0x008fe80000100a00 */
[----:B------:R0:W-:Y:S04]  /*5ee70*/  STL.64 [R1+0x1860], R20 ;  /* 0x0018601401007387 */ /* 0x0001e80000100a00 */
[----:B------:R-:W1:Y:S04]  /*5ee80*/  LDS.128 R24, [R16+0x800] ;  /* 0x0008000010187984 */ /* 0x000e680000000c00 */
[----:B------:R-:W-:Y:S04]  /*5ee90*/  LDS.128 R16, [R28] ;  /* 0x000000001c107984 */ /* 0x000fe80000000c00 */
        /* <DEDUP_REMOVED lines=11> */
[----:B---3--:R-:W-:Y:S04]  /*5ef50*/  STL.64 [R1+0x1888], R22 ;  /* 0x0018881601007387 */ /* 0x008fe80000100a00 */
[----:B--2---:R0:W-:Y:S04]  /*5ef60*/  STL.64 [R1+0x1880], R20 ;  /* 0x0018801401007387 */ /* 0x0041e80000100a00 */
[----:B0-----:R-:W2:Y:S04]  /*5ef70*/  LDL.LU R20, [R1+0x50] ;  /* 0x0000500001147983 */ /* 0x001ea80000300800 */
[----:B------:R-:W2:Y:S04]  /*5ef80*/  LDL.LU R21, [R1+0x54] ;  /* 0x0000540001157983 */ /* 0x000ea80000300800 */
[----:B------:R-:W2:Y:S04]  /*5ef90*/  LDL.LU R22, [R1+0x58] ;  /* 0x0000580001167983 */ /* 0x000ea80000300800 */
[----:B------:R-:W2:Y:S04]  /*5efa0*/  LDL.LU R23, [R1+0x5c] ;  /* 0x00005c0001177983 */ /* 0x000ea80000300800 */
[----:B------:R0:W-:Y:S04]  /*5efb0*/  STL [R1+0x181c], R29 ;  /* 0x00181c1d01007387 */ /* 0x0001e80000100800 */
[----:B0-----:R-:W3:Y:S04]  /*5efc0*/  LDL.LU R29, [R1] ;  /* 0x00000000011d7983 */ /* 0x001ee80000300800 */
[----:B-1----:R-:W-:Y:S04]  /*5efd0*/  STL.64 [R1+0x10], R24 ;  /* 0x0000101801007387 */ /* 0x002fe80000100a00 */
[----:B------:R-:W-:Y:S04]  /*5efe0*/  STL.64 [R1+0x18], R26 ;  /* 0x0000181a01007387 */ /* 0x000fe80000100a00 */
[----:B------:R-:W0:Y:S04]  /*5eff0*/  LDS.128 R24, [R28+0x800] ;  /* 0x000800001c187984 */ /* 0x000e280000000c00 */
[----:B------:R-:W-:Y:S06]  /*5f000*/  BAR.SYNC.DEFER_BLOCKING 0x0 ;  /* 0x0000000000007b1d */ /* 0x000fec0000010000 */
[----:B0-----:R0:W-:Y:S01]  /*5f010*/  STL [R1+0xac], R27 ;  /* 0x0000ac1b01007387 */ /* 0x0011e20000100800 */
[----:B------:R-:W-:-:S02]  /*5f020*/  IMAD.MOV.U32 R7, RZ, RZ, R26 ;  /* 0x000000ffff077224 */ /* 0x000fc400078e001a */
[----:B------:R-:W-:Y:S02]  /*5f030*/  IMAD.MOV.U32 R5, RZ, RZ, R24 ;  /* 0x000000ffff057224 */ /* 0x000fe400078e0018 */
[----:B------:R-:W-:Y:S01]  /*5f040*/  IMAD.MOV.U32 R6, RZ, RZ, R25 ;  /* 0x000000ffff067224 */ /* 0x000fe200078e0019 */
[----:B0-----:R-:W3:Y:S04]  /*5f050*/  LDL.LU.64 R26, [R1+0x1898] ;  /* 0x00189800011a7983 */ /* 0x001ee80000300a00 */
[----:B------:R-:W3:Y:S01]  /*5f060*/  LDL.LU.64 R24, [R1+0x1890] ;  /* 0x0018900001187983 */ /* 0x000ee20000300a00 */
[----:B----4-:R-:W-:-:S03]  /*5f070*/  ISETP.LT.AND P2, PT, R0, c[0x0][0x17c], !P0 ;  /* 0x00005f0000007a0c */ /* 0x010fc60004741270 */
[----:B--2---:R0:W-:Y:S04]  /*5f080*/  STS.128 [R3+0x80], R20 ;  /* 0x0000801403007388 */ /* 0x0041e80000000c00 */
[----:B0-----:R-:W2:Y:S04]  /*5f090*/  LDL.LU.64 R22, [R1+0x1888] ;  /* 0x0018880001167983 */ /* 0x001ea80000300a00 */
[----:B------:R-:W2:Y:S04]  /*5f0a0*/  LDL.LU.64 R20, [R1+0x1880] ;  /* 0x0018800001147983 */ /* 0x000ea80000300a00 */
[----:B---3--:R0:W-:Y:S02]  /*5f0b0*/  STS.128 [R3], R24 ;  /* 0x0000001803007388 */ /* 0x0081e40000000c00 */
[----:B0-----:R-:W-:Y:S01]  /*5f0c0*/  IMAD R25, R0, c[0x0][0x198], RZ ;  /* 0x0000660000197a24 */ /* 0x001fe200078e02ff */
[C---:B------:R-:W-:Y:S01]  /*5f0d0*/  LEA R0, P6, R2.reuse, c[0x0][0x170], 0x1 ;  /* 0x00005c0002007a11 */ /* 0x040fe200078c08ff */
[----:B--2---:R0:W-:Y:S04]  /*5f0e0*/  STS.128 [R3+0x200], R20 ;  /* 0x0002001403007388 */ /* 0x0041e80000000c00 */
[----:B0-----:R-:W2:Y:S04]  /*5f0f0*/  LDL.LU.64 R22, [R1+0x1878] ;  /* 0x0018780001167983 */ /* 0x001ea80000300a00 */
[----:B------:R-:W2:Y:S04]  /*5f100*/  LDL.LU.64 R20, [R1+0x1870] ;  /* 0x0018700001147983 */ /* 0x000ea80000300a00 */
        /* <DEDUP_REMOVED lines=11> */
[----:B------:R-:W2:Y:S01]  /*5f1c0*/  LDL.LU.64 R20, [R1+0x1830] ;  /* 0x0018300001147983 */ /* 0x000ea20000300a00 */
[----:B------:R-:W-:-:S02]  /*5f1d0*/  LEA.HI.X.SX32 R2, R2, c[0x0][0x174], 0x1, P6 ;  /* 0x00005d0002027a11 */ /* 0x000fc400030f0eff */
[C---:B------:R-:W-:Y:S02]  /*5f1e0*/  LEA R24, P6, R25.reuse, R0, 0x1 ;  /* 0x0000000019187211 */ /* 0x040fe400078c08ff */
[C---:B------:R-:W-:Y:S02]  /*5f1f0*/  IADD3 R27, R25.reuse, c[0x0][0x198], RZ ;  /* 0x00006600191b7a10 */ /* 0x040fe40007ffe0ff */
[----:B------:R-:W-:Y:S01]  /*5f200*/  LEA.HI.X.SX32 R25, R25, R2, 0x1, P6 ;  /* 0x0000000219197211 */ /* 0x000fe200030f0eff */
[----:B--2---:R0:W-:Y:S04]  /*5f210*/  STS.128 [R3+0x680], R20 ;  /* 0x0006801403007388 */ /* 0x0041e80000000c00 */
[----:B------:R-:W-:Y:S06]  /*5f220*/  BAR.SYNC.DEFER_BLOCKING 0x0 ;  /* 0x0000000000007b1d */ /* 0x000fec0000010000 */
[----:B0-----:R-:W2:Y:S04]  /*5f230*/  LDL.LU.64 R22, [R1+0x1828] ;  /* 0x0018280001167983 */ /* 0x001ea80000300a00 */
[----:B------:R-:W3:Y:S04]  /*5f240*/  LDL.LU.64 R20, [R1+0x1820] ;  /* 0x0018200001147983 */ /* 0x000ee80000300a00 */
[----:B------:R-:W4:Y:S01]  /*5f250*/  LDL.LU R3, [R1+0x15f8] ;  /* 0x0015f80001037983 */ /* 0x000f220000300800 */
[----:B------:R-:W-:-:S02]  /*5f260*/  LEA R26, P6, R27, R0, 0x1 ;  /* 0x000000001b1a7211 */ /* 0x000fc400078c08ff */
[C---:B------:R-:W-:Y:S01]  /*5f270*/  IADD3 R28, R27.reuse, c[0x0][0x198], RZ ;  /* 0x000066001b1c7a10 */ /* 0x040fe20007ffe0ff */
[----:B------:R0:W-:Y:S01]  /*5f280*/  @P2 STG.E.U16 [R24.64], R29 ;  /* 0x0000001d18002986 */ /* 0x0001e2000c101504 */
[----:B------:R-:W-:Y:S01]  /*5f290*/  LEA.HI.X.SX32 R27, R27, R2, 0x1, P6 ;  /* 0x000000021b1b7211 */ /* 0x000fe200030f0eff */
[----:B0-----:R-:W-:Y:S01]  /*5f2a0*/  IMAD.MOV.U32 R25, RZ, RZ, R29 ;  /* 0x000000ffff197224 */ /* 0x001fe200078e001d */
[C---:B------:R-:W-:Y:S01]  /*5f2b0*/  LEA R24, P6, R28.reuse, R0, 0x1 ;  /* 0x000000001c187211 */ /* 0x040fe200078c08ff */
[----:B------:R-:W2:Y:S03]  /*5f2c0*/  LDL.LU R29, [R1+0x181c] ;  /* 0x00181c00011d7983 */ /* 0x000ea60000300800 */
[----:B------:R-:W-:Y:S02]  /*5f2d0*/  PRMT R4, R25, 0x7632, R4 ;  /* 0x0000763219047816 */ /* 0x000fe40000000004 */
[----:B------:R-:W-:-:S02]  /*5f2e0*/  LEA.HI.X.SX32 R25, R28, R2, 0x1, P6 ;  /* 0x000000021c197211 */ /* 0x000fc400030f0eff */
[----:B----4-:R-:W-:Y:S02]  /*5f2f0*/  ISETP.LT.AND P2, PT, R3, c[0x0][0x17c], !P0 ;  /* 0x00005f0003007a0c */ /* 0x010fe40004741270 */
[----:B------:R-:W-:Y:S02]  /*5f300*/  IADD3 R3, R28, c[0x0][0x198], RZ ;  /* 0x000066001c037a10 */ /* 0x000fe40007ffe0ff */
[----:B------:R-:W4:Y:S04]  /*5f310*/  LDL.LU R28, [R1+0x15fc] ;  /* 0x0015fc00011c7983 */ /* 0x000f280000300800 */
[----:B------:R0:W-:Y:S02]  /*5f320*/  @P1 STG.E.U16 [R26.64], R4 ;  /* 0x000000041a001986 */ /* 0x0001e4000c101504 */
[----:B0-----:R-:W-:-:S02]  /*5f330*/  LEA R26, P6, R3, R0, 0x1 ;  /* 0x00000000031a7211 */ /* 0x001fc400078c08ff */
[----:B------:R-:W2:Y:S02]  /*5f340*/  LDL.LU R4, [R1+0x1818] ;  /* 0x0018180001047983 */ /* 0x000ea40000300800 */
[C---:B------:R-:W-:Y:S02]  /*5f350*/  LEA.HI.X.SX32 R27, R3.reuse, R2, 0x1, P6 ;  /* 0x00000002031b7211 */ /* 0x040fe400030f0eff */
[----:B----4-:R-:W-:Y:S02]  /*5f360*/  ISETP.LT.AND P1, PT, R28, c[0x0][0x17c], !P0 ;  /* 0x00005f001c007a0c */ /* 0x010fe40004721270 */
[----:B------:R-:W-:Y:S02]  /*5f370*/  IADD3 R28, R3, c[0x0][0x198], RZ ;  /* 0x00006600031c7a10 */ /* 0x000fe40007ffe0ff */
[----:B------:R-:W4:Y:S04]  /*5f380*/  LDL.LU R3, [R1+0x1600] ;  /* 0x0016000001037983 */ /* 0x000f280000300800 */
[----:B--2---:R0:W-:Y:S02]  /*5f390*/  @P4 STG.E.U16 [R24.64], R4 ;  /* 0x0000000418004986 */ /* 0x0041e4000c101504 */
[----:B0-----:R-:W-:-:S04]  /*5f3a0*/  LEA R24, P6, R28, R0, 0x1 ;  /* 0x000000001c187211 */ /* 0x001fc800078c08ff */
[C---:B------:R-:W-:Y:S02]  /*5f3b0*/  LEA.HI.X.SX32 R25, R28.reuse, R2, 0x1, P6 ;  /* 0x000000021c197211 */ /* 0x040fe400030f0eff */
[----:B----4-:R-:W-:Y:S02]  /*5f3c0*/  ISETP.LT.AND P4, PT, R3, c[0x0][0x17c], !P0 ;  /* 0x00005f0003007a0c */ /* 0x010fe40004781270 */
[----:B------:R-:W-:Y:S02]  /*5f3d0*/  IADD3 R3, R28, c[0x0][0x198], RZ ;  /* 0x000066001c037a10 */ /* 0x000fe40007ffe0ff */
[----:B------:R-:W2:Y:S01]  /*5f3e0*/  LDL.LU R28, [R1+0x1604] ;  /* 0x00160400011c7983 */ /* 0x000ea20000300800 */
[----:B------:R-:W-:-:S05]  /*5f3f0*/  PRMT R4, R4, 0x7632, R4 ;  /* 0x0000763204047816 */ /* 0x000fca0000000004 */
[----:B------:R0:W-:Y:S02]  /*5f400*/  @P3 STG.E.U16 [R26.64], R4 ;  /* 0x000000041a003986 */ /* 0x0001e4000c101504 */
[C---:B0-----:R-:W-:Y:S02]  /*5f410*/  LEA R26, P6, R3.reuse, R0, 0x1 ;  /* 0x00000000031a7211 */ /* 0x041fe400078c08ff */
[C---:B------:R-:W-:Y:S02]  /*5f420*/  IADD3 R4, R3.reuse, c[0x0][0x198], RZ ;  /* 0x0000660003047a10 */ /* 0x040fe40007ffe0ff */
[----:B------:R-:W-:Y:S02]  /*5f430*/  LEA.HI.X.SX32 R27, R3, R2, 0x1, P6 ;  /* 0x00000002031b7211 */ /* 0x000fe400030f0eff */
[----:B--2---:R-:W-:Y:S02]  /*5f440*/  ISETP.LT.AND P3, PT, R28, c[0x0][0x17c], !P0 ;  /* 0x00005f001c007a0c */ /* 0x004fe40004761270 */
[----:B------:R-:W2:Y:S04]  /*5f450*/  LDL.LU R28, [R1+0x1610] ;  /* 0x00161000011c7983 */ /* 0x000ea80000300800 */
[----:B------:R-:W4:Y:S04]  /*5f460*/  LDL.LU R3, [R1+0x1608] ;  /* 0x0016080001037983 */ /* 0x000f280000300800 */
[----:B------:R0:W-:Y:S02]  /*5f470*/  @P5 STG.E.U16 [R24.64], R12 ;  /* 0x0000000c18005986 */ /* 0x0001e4000c101504 */
[----:B0-----:R-:W-:-:S02]  /*5f480*/  LEA R24, P6, R4, R0, 0x1 ;  /* 0x0000000004187211 */ /* 0x001fc400078c08ff */
[----:B------:R-:W-:Y:S02]  /*5f490*/  PRMT R12, R12, 0x7632, R12 ;  /* 0x000076320c0c7816 */ /* 0x000fe4000000000c */
[----:B------:R-:W-:-:S03]  /*5f4a0*/  LEA.HI.X.SX32 R25, R4, R2, 0x1, P6 ;  /* 0x0000000204197211 */ /* 0x000fc600030f0eff */
[----:B------:R-:W-:Y:S04]  /*5f4b0*/  @P2 STG.E.U16 [R26.64], R12 ;  /* 0x0000000c1a002986 */ /* 0x000fe8000c101504 */
[----:B------:R0:W-:Y:S02]  /*5f4c0*/  @P1 STG.E.U16 [R24.64], R16 ;  /* 0x0000001018001986 */ /* 0x0001e4000c101504 */
[----:B0-----:R-:W-:Y:S02]  /*5f4d0*/  PRMT R16, R16, 0x7632, R16 ;  /* 0x0000763210107816 */ /* 0x001fe40000000010 */
[----:B----4-:R-:W-:Y:S02]  /*5f4e0*/  ISETP.LT.AND P5, PT, R3, c[0x0][0x17c], !P0 ;  /* 0x00005f0003007a0c */ /* 0x010fe400047a1270 */
[----:B------:R-:W-:-:S02]  /*5f4f0*/  IADD3 R3, R4, c[0x0][0x198], RZ ;  /* 0x0000660004037a10 */ /* 0x000fc40007ffe0ff */
[----:B------:R-:W4:Y:S02]  /*5f500*/  LDL.LU R4, [R1+0x160c] ;  /* 0x00160c0001047983 */ /* 0x000f240000300800 */
[----:B------:R-:W-:-:S04]  /*5f510*/  LEA R26, P6, R3, R0, 0x1 ;  /* 0x00000000031a7211 */ /* 0x000fc800078c08ff */
[C---:B------:R-:W-:Y:S02]  /*5f520*/  LEA.HI.X.SX32 R27, R3.reuse, R2, 0x1, P6 ;  /* 0x00000002031b7211 */ /* 0x040fe400030f0eff */
[----:B------:R-:W-:Y:S02]  /*5f530*/  IADD3 R12, R3, c[0x0][0x198], RZ ;  /* 0x00006600030c7a10 */ /* 0x000fe40007ffe0ff */
[----:B------:R-:W4:Y:S01]  /*5f540*/  LDL.LU R3, [R1+0x1614] ;  /* 0x0016140001037983 */ /* 0x000f220000300800 */
[----:B--2---:R-:W-:-:S03]  /*5f550*/  ISETP.LT.AND P1, PT, R28, c[0x0][0x17c], !P0 ;  /* 0x00005f001c007a0c */ /* 0x004fc60004721270 */
[----:B------:R-:W2:Y:S04]  /*5f560*/  LDL.LU R28, [R1+0x161c] ;  /* 0x00161c00011c7983 */ /* 0x000ea80000300800 */
[----:B------:R0:W-:Y:S04]  /*5f570*/  @P4 STG.E.U16 [R26.64], R16 ;  /* 0x000000101a004986 */ /* 0x0001e8000c101504 */
[----:B0-----:R-:W2:Y:S01]  /*5f580*/  LDL.LU R16, [R1+0x1618] ;  /* 0x0016180001107983 */ /* 0x001ea20000300800 */
[----:B------:R-:W-:-:S04]  /*5f590*/  LEA R24, P6, R12, R0, 0x1 ;  /* 0x000000000c187211 */ /* 0x000fc800078c08ff */
[----:B------:R-:W-:-:S05]  /*5f5a0*/  LEA.HI.X.SX32 R25, R12, R2, 0x1, P6 ;  /* 0x000000020c197211 */ /* 0x000fca00030f0eff */
[----:B---3--:R0:W-:Y:S02]  /*5f5b0*/  @P3 STG.E.U16 [R24.64], R20 ;  /* 0x0000001418003986 */ /* 0x0081e4000c101504 */
[----:B0-----:R-:W-:Y:S02]  /*5f5c0*/  PRMT R20, R20, 0x7632, R20 ;  /* 0x0000763214147816 */ /* 0x001fe40000000014 */
[----:B----4-:R-:W-:Y:S02]  /*5f5d0*/  ISETP.LT.AND P2, PT, R4, c[0x0][0x17c], !P0 ;  /* 0x00005f0004007a0c */ /* 0x010fe40004741270 */
[----:B------:R-:W-:-:S04]  /*5f5e0*/  IADD3 R4, R12, c[0x0][0x198], RZ ;  /* 0x000066000c047a10 */ /* 0x000fc80007ffe0ff */
[----:B------:R-:W-:-:S04]  /*5f5f0*/  LEA R26, P6, R4, R0, 0x1 ;  /* 0x00000000041a7211 */ /* 0x000fc800078c08ff */
[----:B------:R-:W-:-:S05]  /*5f600*/  LEA.HI.X.SX32 R27, R4, R2, 0x1, P6 ;  /* 0x00000002041b7211 */ /* 0x000fca00030f0eff */
[----:B------:R0:W-:Y:S01]  /*5f610*/  @P5 STG.E.U16 [R26.64], R20 ;  /* 0x000000141a005986 */ /* 0x0001e2000c101504 */
[----:B--2---:R-:W-:-:S03]  /*5f620*/  ISETP.LT.AND P3, PT, R16, c[0x0][0x17c], !P0 ;  /* 0x00005f0010007a0c */ /* 0x004fc60004761270 */
[----:B------:R-:W2:Y:S04]  /*5f630*/  LDL.LU R16, [R1+0x1624] ;  /* 0x0016240001107983 */ /* 0x000ea80000300800 */
[----:B0-----:R-:W3:Y:S01]  /*5f640*/  LDL.LU R20, [R1+0x1620] ;  /* 0x0016200001147983 */ /* 0x001ee20000300800 */
[----:B------:R-:W-:Y:S02]  /*5f650*/  ISETP.LT.AND P4, PT, R3, c[0x0][0x17c], !P0 ;  /* 0x00005f0003007a0c */ /* 0x000fe40004781270 */
[----:B------:R-:W-:-:S04]  /*5f660*/  IADD3 R3, R4, c[0x0][0x198], RZ ;  /* 0x0000660004037a10 */ /* 0x000fc80007ffe0ff */
[C---:B------:R-:W-:Y:S02]  /*5f670*/  LEA R24, P6, R3.reuse, R0, 0x1 ;  /* 0x0000000003187211 */ /* 0x040fe400078c08ff */
[C---:B------:R-:W-:Y:S02]  /*5f680*/  IADD3 R4, R3.reuse, c[0x0][0x198], RZ ;  /* 0x0000660003047a10 */ /* 0x040fe40007ffe0ff */
[----:B------:R-:W-:Y:S02]  /*5f690*/  LEA.HI.X.SX32 R25, R3, R2, 0x1, P6 ;  /* 0x0000000203197211 */ /* 0x000fe400030f0eff */
[C---:B------:R-:W-:Y:S02]  /*5f6a0*/  LEA R26, P6, R4.reuse, R0, 0x1 ;  /* 0x00000000041a7211 */ /* 0x040fe400078c08ff */
[C---:B------:R-:W-:Y:S01]  /*5f6b0*/  IADD3 R3, R4.reuse, c[0x0][0x198], RZ ;  /* 0x0000660004037a10 */ /* 0x040fe20007ffe0ff */
[----:B------:R0:W-:Y:S01]  /*5f6c0*/  @P2 STG.E.U16 [R24.64], R8 ;  /* 0x0000000818002986 */ /* 0x0001e2000c101504 */
[----:B------:R-:W-:-:S02]  /*5f6d0*/  LEA.HI.X.SX32 R27, R4, R2, 0x1, P6 ;  /* 0x00000002041b7211 */ /* 0x000fc400030f0eff */
[----:B------:R-:W-:Y:S02]  /*5f6e0*/  ISETP.LT.AND P5, PT, R28, c[0x0][0x17c], !P0 ;  /* 0x00005f001c007a0c */ /* 0x000fe400047a1270 */
[----:B------:R-:W4:Y:S01]  /*5f6f0*/  LDL.LU R28, [R1+0x1628] ;  /* 0x00162800011c7983 */ /* 0x000f220000300800 */
[C---:B------:R-:W-:Y:S02]  /*5f700*/  IADD3 R4, R3.reuse, c[0x0][0x198], RZ ;  /* 0x0000660003047a10 */ /* 0x040fe40007ffe0ff */
[----:B0-----:R-:W-:-:S04]  /*5f710*/  LEA R24, P6, R3, R0, 0x1 ;  /* 0x0000000003187211 */ /* 0x001fc800078c08ff */
[----:B------:R-:W-:Y:S02]  /*5f720*/  LEA.HI.X.SX32 R25, R3, R2, 0x1, P6 ;  /* 0x0000000203197211 */ /* 0x000fe400030f0eff */
[----:B------:R-:W-:-:S05]  /*5f730*/  PRMT R8, R8, 0x7632, R8 ;  /* 0x0000763208087816 */ /* 0x000fca0000000008 */
[----:B------:R0:W-:Y:S01]  /*5f740*/  @P1 STG.E.U16 [R26.64], R8 ;  /* 0x000000081a001986 */ /* 0x0001e2000c101504 */
[----:B---3--:R-:W-:-:S03]  /*5f750*/  ISETP.LT.AND P2, PT, R20, c[0x0][0x17c], !P0 ;  /* 0x00005f0014007a0c */ /* 0x008fc60004741270 */
[----:B------:R-:W3:Y:S04]  /*5f760*/  LDL.LU R20, [R1+0x162c] ;  /* 0x00162c0001147983 */ /* 0x000ee80000300800 */
[----:B------:R-:W3:Y:S01]  /*5f770*/  LDL.LU R3, [R1+0x10] ;  /* 0x0000100001037983 */ /* 0x000ee20000300800 */
[----:B--2---:R-:W-:-:S03]  /*5f780*/  ISETP.LT.AND P1, PT, R16, c[0x0][0x17c], !P0 ;  /* 0x00005f0010007a0c */ /* 0x004fc60004721270 */
[----:B------:R-:W2:Y:S01]  /*5f790*/  LDL.LU R16, [R1+0x1630] ;  /* 0x0016300001107983 */ /* 0x000ea20000300800 */
[C---:B0-----:R-:W-:Y:S01]  /*5f7a0*/  LEA R26, P6, R4.reuse, R0, 0x1 ;  /* 0x00000000041a7211 */ /* 0x041fe200078c08ff */
[----:B---3--:R-:W-:Y:S01]  /*5f7b0*/  IMAD.MOV.U32 R27, RZ, RZ, R3 ;  /* 0x000000ffff1b7224 */ /* 0x008fe200078e0003 */
[----:B------:R-:W-:-:S04]  /*5f7c0*/  IADD3 R3, R4, c[0x0][0x198], RZ ;  /* 0x0000660004037a10 */ /* 0x000fc80007ffe0ff */
[----:B------:R0:W-:Y:S02]  /*5f7d0*/  @P4 STG.E.U16 [R24.64], R27 ;  /* 0x0000001b18004986 */ /* 0x0001e4000c101504 */
[----:B0-----:R-:W-:Y:S01]  /*5f7e0*/  IMAD.MOV.U32 R25, RZ, RZ, R27 ;  /* 0x000000ffff197224 */ /* 0x001fe200078e001b */
[----:B------:R-:W-:Y:S02]  /*5f7f0*/  LEA.HI.X.SX32 R27, R4, R2, 0x1, P6 ;  /* 0x00000002041b7211 */ /* 0x000fe400030f0eff */
[----:B------:R-:W-:Y:S02]  /*5f800*/  LEA R24, P6, R3, R0, 0x1 ;  /* 0x0000000003187211 */ /* 0x000fe400078c08ff */
[----:B------:R-:W-:Y:S02]  /*5f810*/  PRMT R8, R25, 0x7632, R8 ;  /* 0x0000763219087816 */ /* 0x000fe40000000008 */
[C---:B------:R-:W-:Y:S02]  /*5f820*/  IADD3 R4, R3.reuse, c[0x0][0x198], RZ ;  /* 0x0000660003047a10 */ /* 0x040fe40007ffe0ff */
[----:B------:R-:W-:Y:S01]  /*5f830*/  LEA.HI.X.SX32 R25, R3, R2, 0x1, P6 ;  /* 0x0000000203197211 */ /* 0x000fe200030f0eff */
[----:B------:R-:W-:Y:S01]  /*5f840*/  IMAD.MOV.U32 R3, RZ, RZ, R5 ;  /* 0x000000ffff037224 */ /* 0x000fe200078e0005 */
[----:B------:R0:W-:Y:S01]  /*5f850*/  @P3 STG.E.U16 [R26.64], R8 ;  /* 0x000000081a003986 */ /* 0x0001e2000c101504 */
[----:B----4-:R-:W-:-:S02]  /*5f860*/  ISETP.LT.AND P4, PT, R28, c[0x0][0x17c], !P0 ;  /* 0x00005f001c007a0c */ /* 0x010fc40004781270 */
[----:B0-----:R-:W-:Y:S01]  /*5f870*/  IMAD.MOV.U32 R27, RZ, RZ, R3 ;  /* 0x000000ffff1b7224 */ /* 0x001fe200078e0003 */
[C---:B------:R-:W-:Y:S01]  /*5f880*/  LEA R26, P6, R4.reuse, R0, 0x1 ;  /* 0x00000000041a7211 */ /* 0x040fe200078c08ff */
[----:B------:R-:W3:Y:S01]  /*5f890*/  LDL.LU R28, [R1+0x1634] ;  /* 0x00163400011c7983 */ /* 0x000ee20000300800 */
[----:B------:R-:W-:-:S03]  /*5f8a0*/  IADD3 R3, R4, c[0x0][0x198], RZ ;  /* 0x0000660004037a10 */ /* 0x000fc60007ffe0ff */
[----:B------:R0:W-:Y:S01]  /*5f8b0*/  @P5 STG.E.U16 [R24.64], R27 ;  /* 0x0000001b18005986 */ /* 0x0001e2000c101504 */
[----:B------:R-:W-:Y:S02]  /*5f8c0*/  ISETP.LT.AND P3, PT, R20, c[0x0][0x17c], !P0 ;  /* 0x00005f0014007a0c */ /* 0x000fe40004761270 */
[----:B--2---:R-:W-:Y:S01]  /*5f8d0*/  ISETP.LT.AND P5, PT, R16, c[0x0][0x17c], !P0 ;  /* 0x00005f0010007a0c */ /* 0x004fe200047a1270 */
[----:B------:R-:W2:Y:S04]  /*5f8e0*/  LDL.LU R5, [R1+0x1814] ;  /* 0x0018140001057983 */ /* 0x000ea80000300800 */
[----:B------:R-:W4:Y:S01]  /*5f8f0*/  LDL.LU R20, [R1+0x1638] ;  /* 0x0016380001147983 */ /* 0x000f220000300800 */
[----:B0-----:R-:W-:Y:S01]  /*5f900*/  IMAD.MOV.U32 R25, RZ, RZ, R27 ;  /* 0x000000ffff197224 */ /* 0x001fe200078e001b */
[----:B------:R-:W-:-:S02]  /*5f910*/  LEA.HI.X.SX32 R27, R4, R2, 0x1, P6 ;  /* 0x00000002041b7211 */ /* 0x000fc400030f0eff */
[----:B------:R-:W2:Y:S01]  /*5f920*/  LDL.LU R16, [R1+0x163c] ;  /* 0x00163c0001107983 */ /* 0x000ea20000300800 */
[----:B------:R-:W-:Y:S02]  /*5f930*/  LEA R24, P6, R3, R0, 0x1 ;  /* 0x0000000003187211 */ /* 0x000fe400078c08ff */
[----:B------:R-:W-:Y:S02]  /*5f940*/  PRMT R8, R25, 0x7632, R8 ;  /* 0x0000763219087816 */ /* 0x000fe40000000008 */
[C---:B------:R-:W-:Y:S02]  /*5f950*/  IADD3 R4, R3.reuse, c[0x0][0x198], RZ ;  /* 0x0000660003047a10 */ /* 0x040fe40007ffe0ff */
[----:B------:R-:W-:Y:S02]  /*5f960*/  LEA.HI.X.SX32 R25, R3, R2, 0x1, P6 ;  /* 0x0000000203197211 */ /* 0x000fe400030f0eff */
[----:B------:R-:W2:Y:S04]  /*5f970*/  LDL.LU R3, [R1+0x4] ;  /* 0x0000040001037983 */ /* 0x000ea80000300800 */
[----:B------:R0:W-:Y:S02]  /*5f980*/  @P2 STG.E.U16 [R26.64], R8 ;  /* 0x000000081a002986 */ /* 0x0001e4000c101504 */
[----:B0-----:R-:W-:-:S02]  /*5f990*/  LEA R26, P6, R4, R0, 0x1 ;  /* 0x00000000041a7211 */ /* 0x001fc400078c08ff */
[----:B---3--:R-:W-:Y:S02]  /*5f9a0*/  ISETP.LT.AND P2, PT, R28, c[0x0][0x17c], !P0 ;  /* 0x00005f001c007a0c */ /* 0x008fe40004741270 */
[----:B------:R-:W3:Y:S01]  /*5f9b0*/  LDL.LU R28, [R1+0x1640] ;  /* 0x00164000011c7983 */ /* 0x000ee20000300800 */
[----:B--2---:R-:W-:-:S05]  /*5f9c0*/  IMAD.MOV.U32 R27, RZ, RZ, R3 ;  /* 0x000000ffff1b7224 */ /* 0x004fca00078e0003 */
[----:B------:R0:W-:Y:S01]  /*5f9d0*/  @P1 STG.E.U16 [R24.64], R27 ;  /* 0x0000001b18001986 */ /* 0x0001e2000c101504 */
[----:B----4-:R-:W-:-:S03]  /*5f9e0*/  ISETP.LT.AND P1, PT, R20, c[0x0][0x17c], !P0 ;  /* 0x00005f0014007a0c */ /* 0x010fc60004721270 */
[----:B------:R-:W2:Y:S01]  /*5f9f0*/  LDL.LU R20, [R1+0x1644] ;  /* 0x0016440001147983 */ /* 0x000ea20000300800 */
[----:B0-----:R-:W-:Y:S01]  /*5fa00*/  IMAD.MOV.U32 R25, RZ, RZ, R27 ;  /* 0x000000ffff197224 */ /* 0x001fe200078e001b */
[----:B------:R-:W-:-:S04]  /*5fa10*/  LEA.HI.X.SX32 R27, R4, R2, 0x1, P6 ;  /* 0x00000002041b7211 */ /* 0x000fc800030f0eff */
[----:B------:R-:W-:-:S05]  /*5fa20*/  PRMT R8, R25, 0x7632, R8 ;  /* 0x0000763219087816 */ /* 0x000fca0000000008 */
[----:B------:R0:W-:Y:S01]  /*5fa30*/  @P4 STG.E.U16 [R26.64], R8 ;  /* 0x000000081a004986 */ /* 0x0001e2000c101504 */
[----:B------:R-:W-:-:S03]  /*5fa40*/  ISETP.LT.AND P4, PT, R16, c[0x0][0x17c], !P0 ;  /* 0x00005f0010007a0c */ /* 0x000fc60004781270 */
[----:B------:R-:W4:Y:S01]  /*5fa50*/  LDL.LU R16, [R1+0x1648] ;  /* 0x0016480001107983 */ /* 0x000f220000300800 */
[----:B------:R-:W-:-:S04]  /*5fa60*/  IADD3 R3, R4, c[0x0][0x198], RZ ;  /* 0x0000660004037a10 */ /* 0x000fc80007ffe0ff */
[C---:B------:R-:W-:Y:S02]  /*5fa70*/  LEA R24, P6, R3.reuse, R0, 0x1 ;  /* 0x0000000003187211 */ /* 0x040fe400078c08ff */
[C---:B------:R-:W-:Y:S02]  /*5fa80*/  IADD3 R4, R3.reuse, c[0x0][0x198], RZ ;  /* 0x0000660003047a10 */ /* 0x040fe40007ffe0ff */
[----:B------:R-:W-:Y:S02]  /*5fa90*/  LEA.HI.X.SX32 R25, R3, R2, 0x1, P6 ;  /* 0x0000000203197211 */ /* 0x000fe400030f0eff */
[C---:B0-----:R-:W-:Y:S02]  /*5faa0*/  LEA R26, P6, R4.reuse, R0, 0x1 ;  /* 0x00000000041a7211 */ /* 0x041fe400078c08ff */
[C---:B------:R-:W-:Y:S02]  /*5fab0*/  IADD3 R3, R4.reuse, c[0x0][0x198], RZ ;  /* 0x0000660004037a10 */ /* 0x040fe40007ffe0ff */
[----:B------:R-:W-:-:S02]  /*5fac0*/  LEA.HI.X.SX32 R27, R4, R2, 0x1, P6 ;  /* 0x00000002041b7211 */ /* 0x000fc400030f0eff */
[----:B------:R-:W-:Y:S01]  /*5fad0*/  LEA R4, P6, R3, R0, 0x1 ;  /* 0x0000000003047211 */ /* 0x000fe200078c08ff */
[----:B------:R0:W-:Y:S01]  /*5fae0*/  @P3 STG.E.U16 [R24.64], R5 ;  /* 0x0000000518003986 */ /* 0x0001e2000c101504 */
[----:B------:R-:W-:-:S05]  /*5faf0*/  PRMT R12, R5, 0x7632, R12 ;  /* 0x00007632050c7816 */ /* 0x000fca000000000c */
[----:B------:R1:W-:Y:S01]  /*5fb00*/  @P5 STG.E.U16 [R26.64], R12 ;  /* 0x0000000c1a005986 */ /* 0x0003e2000c101504 */
[----:B0-----:R-:W-:-:S05]  /*5fb10*/  LEA.HI.X.SX32 R5, R3, R2, 0x1, P6 ;  /* 0x0000000203057211 */ /* 0x001fca00030f0eff */
[----:B------:R0:W-:Y:S01]  /*5fb20*/  @P2 STG.E.U16 [R4.64], R13 ;  /* 0x0000000d04002986 */ /* 0x0001e2000c101504 */
[----:B---3--:R-:W-:-:S03]  /*5fb30*/  ISETP.LT.AND P3, PT, R28, c[0x0][0x17c], !P0 ;  /* 0x00005f001c007a0c */ /* 0x008fc60004761270 */
[----:B------:R-:W3:Y:S04]  /*5fb40*/  LDL.LU R28, [R1+0x164c] ;  /* 0x00164c00011c7983 */ /* 0x000ee80000300800 */
[----:B-1----:R-:W3:Y:S01]  /*5fb50*/  LDL.LU R26, [R1+0x1650] ;  /* 0x00165000011a7983 */ /* 0x002ee20000300800 */
[----:B--2---:R-:W-:-:S03]  /*5fb60*/  ISETP.LT.AND P5, PT, R20, c[0x0][0x17c], !P0 ;  /* 0x00005f0014007a0c */ /* 0x004fc600047a1270 */
[----:B------:R-:W2:Y:S01]  /*5fb70*/  LDL.LU R20, [R1+0x1654] ;  /* 0x0016540001147983 */ /* 0x000ea20000300800 */
[----:B----4-:R-:W-:-:S03]  /*5fb80*/  ISETP.LT.AND P2, PT, R16, c[0x0][0x17c], !P0 ;  /* 0x00005f0010007a0c */ /* 0x010fc60004741270 */
[----:B------:R-:W4:Y:S01]  /*5fb90*/  LDL.LU R16, [R1+0x1658] ;  /* 0x0016580001107983 */ /* 0x000f220000300800 */
[----:B------:R-:W-:-:S04]  /*5fba0*/  IADD3 R8, R3, c[0x0][0x198], RZ ;  /* 0x0000660003087a10 */ /* 0x000fc80007ffe0ff */
[C---:B------:R-:W-:Y:S02]  /*5fbb0*/  LEA R24, P6, R8.reuse, R0, 0x1 ;  /* 0x0000000008187211 */ /* 0x040fe400078c08ff */
[C---:B------:R-:W-:Y:S02]  /*5fbc0*/  IADD3 R3, R8.reuse, c[0x0][0x198], RZ ;  /* 0x0000660008037a10 */ /* 0x040fe40007ffe0ff */
[----:B------:R-:W-:Y:S02]  /*5fbd0*/  LEA.HI.X.SX32 R25, R8, R2, 0x1, P6 ;  /* 0x0000000208197211 */ /* 0x000fe400030f0eff */
[C---:B0-----:R-:W-:Y:S02]  /*5fbe0*/  LEA R4, P6, R3.reuse, R0, 0x1 ;  /* 0x0000000003047211 */ /* 0x041fe400078c08ff */
[----:B------:R-:W-:Y:S02]  /*5fbf0*/  IADD3 R8, R3, c[0x0][0x198], RZ ;  /* 0x0000660003087a10 */ /* 0x000fe40007ffe0ff */
[----:B------:R-:W-:-:S02]  /*5fc00*/  PRMT R13, R13, 0x7632, R13 ;  /* 0x000076320d0d7816 */ /* 0x000fc4000000000d */
[----:B------:R-:W-:Y:S02]  /*5fc10*/  LEA.HI.X.SX32 R5, R3, R2, 0x1, P6 ;  /* 0x0000000203057211 */ /* 0x000fe400030f0eff */
[C---:B------:R-:W-:Y:S01]  /*5fc20*/  LEA R12, P6, R8.reuse, R0, 0x1 ;  /* 0x00000000080c7211 */ /* 0x040fe200078c08ff */
[----:B------:R0:W-:Y:S01]  /*5fc30*/  @P1 STG.E.U16 [R24.64], R13 ;  /* 0x0000000d18001986 */ /* 0x0001e2000c101504 */
[----:B------:R-:W-:-:S03]  /*5fc40*/  IADD3 R3, R8, c[0x0][0x198], RZ ;  /* 0x0000660008037a10 */ /* 0x000fc60007ffe0ff */
[----:B------:R1:W-:Y:S01]  /*5fc50*/  @P4 STG.E.U16 [R4.64], R17 ;  /* 0x0000001104004986 */ /* 0x0003e2000c101504 */
[----:B0-----:R-:W-:-:S03]  /*5fc60*/  LEA.HI.X.SX32 R13, R8, R2, 0x1, P6 ;  /* 0x00000002080d7211 */ /* 0x001fc600030f0eff */
[----:B------:R-:W2:Y:S01]  /*5fc70*/  LDL.LU R25, [R1+0x165c] ;  /* 0x00165c0001197983 */ /* 0x000ea20000300800 */
[----:B-1----:R-:W-:-:S03]  /*5fc80*/  PRMT R17, R17, 0x7632, R17 ;  /* 0x0000763211117816 */ /* 0x002fc60000000011 */
[----:B------:R-:W2:Y:S01]  /*5fc90*/  LDL.LU R24, [R1+0x1660] ;  /* 0x0016600001187983 */ /* 0x000ea20000300800 */
[----:B------:R-:W-:-:S03]  /*5fca0*/  LEA R4, P6, R3, R0, 0x1 ;  /* 0x0000000003047211 */ /* 0x000fc600078c08ff */
[----:B------:R-:W2:Y:S01]  /*5fcb0*/  LDL.LU R27, [R1+0x14] ;  /* 0x00001400011b7983 */ /* 0x000ea20000300800 */
[----:B------:R-:W-:-:S03]  /*5fcc0*/  LEA.HI.X.SX32 R5, R3, R2, 0x1, P6 ;  /* 0x0000000203057211 */ /* 0x000fc600030f0eff */
[----:B------:R0:W-:Y:S04]  /*5fcd0*/  @P3 STG.E.U16 [R12.64], R17 ;  /* 0x000000110c003986 */ /* 0x0001e8000c101504 */
[----:B------:R1:W-:Y:S04]  /*5fce0*/  @P5 STG.E.U16 [R4.64], R21 ;  /* 0x0000001504005986 */ /* 0x0003e8000c101504 */
[----:B0-----:R-:W2:Y:S01]  /*5fcf0*/  LDL.LU R17, [R1+0x1664] ;  /* 0x0016640001117983 */ /* 0x001ea20000300800 */
[----:B----4-:R-:W-:-:S03]  /*5fd00*/  ISETP.LT.AND P5, PT, R16, c[0x0][0x17c], !P0 ;  /* 0x00005f0010007a0c */ /* 0x010fc600047a1270 */
[----:B------:R-:W4:Y:S01]  /*5fd10*/  LDL.LU R16, [R1+0x1668] ;  /* 0x0016680001107983 */ /* 0x000f220000300800 */
[----:B------:R-:W-:-:S04]  /*5fd20*/  IADD3 R8, R3, c[0x0][0x198], RZ ;  /* 0x0000660003087a10 */ /* 0x000fc80007ffe0ff */
[C---:B------:R-:W-:Y:S02]  /*5fd30*/  LEA R12, P6, R8.reuse, R0, 0x1 ;  /* 0x00000000080c7211 */ /* 0x040fe400078c08ff */
[----:B------:R-:W-:Y:S02]  /*5fd40*/  IADD3 R3, R8, c[0x0][0x198], RZ ;  /* 0x0000660008037a10 */ /* 0x000fe40007ffe0ff */
[----:B---3--:R-:W-:Y:S02]  /*5fd50*/  ISETP.LT.AND P1, PT, R28, c[0x0][0x17c], !P0 ;  /* 0x00005f001c007a0c */ /* 0x008fe40004721270 */
[----:B------:R-:W-:Y:S02]  /*5fd60*/  LEA.HI.X.SX32 R13, R8, R2, 0x1, P6 ;  /* 0x00000002080d7211 */ /* 0x000fe400030f0eff */
[----:B-1----:R-:W-:Y:S02]  /*5fd70*/  PRMT R21, R21, 0x7632, R21 ;  /* 0x0000763215157816 */ /* 0x002fe40000000015 */
[----:B------:R-:W-:-:S02]  /*5fd80*/  LEA R4, P6, R3, R0, 0x1 ;  /* 0x0000000003047211 */ /* 0x000fc400078c08ff */
[C---:B------:R-:W-:Y:S02]  /*5fd90*/  IADD3 R8, R3.reuse, c[0x0][0x198], RZ ;  /* 0x0000660003087a10 */ /* 0x040fe40007ffe0ff */
[----:B------:R-:W-:Y:S01]  /*5fda0*/  ISETP.LT.AND P4, PT, R26, c[0x0][0x17c], !P0 ;  /* 0x00005f001a007a0c */ /* 0x000fe20004781270 */
[----:B------:R0:W-:Y:S01]  /*5fdb0*/  @P2 STG.E.U16 [R12.64], R21 ;  /* 0x000000150c002986 */ /* 0x0001e2000c101504 */
[----:B------:R-:W-:Y:S02]  /*5fdc0*/  LEA.HI.X.SX32 R5, R3, R2, 0x1, P6 ;  /* 0x0000000203057211 */ /* 0x000fe400030f0eff */
[----:B--2---:R-:W-:Y:S02]  /*5fdd0*/  ISETP.LT.AND P3, PT, R20, c[0x0][0x17c], !P0 ;  /* 0x00005f0014007a0c */ /* 0x004fe40004761270 */
[C---:B------:R-:W-:Y:S02]  /*5fde0*/  IADD3 R3, R8.reuse, c[0x0][0x198], RZ ;  /* 0x0000660008037a10 */ /* 0x040fe40007ffe0ff */
[C---:B0-----:R-:W-:Y:S01]  /*5fdf0*/  LEA R12, P6, R8.reuse, R0, 0x1 ;  /* 0x00000000080c7211 */ /* 0x041fe200078c08ff */
[----:B------:R0:W-:Y:S03]  /*5fe00*/  @P1 STG.E.U16 [R4.64], R9 ;  /* 0x0000000904001986 */ /* 0x0001e6000c101504 */
[----:B------:R-:W-:Y:S01]  /*5fe10*/  LEA.HI.X.SX32 R13, R8, R2, 0x1, P6 ;  /* 0x00000002080d7211 */ /* 0x000fe200030f0eff */
[----:B------:R-:W2:Y:S01]  /*5fe20*/  LDL.LU R20, [R1+0x166c] ;  /* 0x00166c0001147983 */ /* 0x000ea20000300800 */
[----:B------:R-:W-:-:S03]  /*5fe30*/  PRMT R8, R9, 0x7632, R8 ;  /* 0x0000763209087816 */ /* 0x000fc60000000008 */
[----:B------:R-:W3:Y:S01]  /*5fe40*/  LDL.LU R28, [R1+0x8] ;  /* 0x00000800011c7983 */ /* 0x000ee20000300800 */
[----:B0-----:R-:W-:-:S03]  /*5fe50*/  LEA R4, P6, R3, R0, 0x1 ;  /* 0x0000000003047211 */ /* 0x001fc600078c08ff */
[----:B------:R0:W-:Y:S01]  /*5fe60*/  @P4 STG.E.U16 [R12.64], R8 ;  /* 0x000000080c004986 */ /* 0x0001e2000c101504 */
[----:B------:R-:W-:Y:S02]  /*5fe70*/  LEA.HI.X.SX32 R5, R3, R2, 0x1, P6 ;  /* 0x0000000203057211 */ /* 0x000fe400030f0eff */
[----:B------:R-:W-:Y:S02]  /*5fe80*/  ISETP.LT.AND P4, PT, R17, c[0x0][0x17c], !P0 ;  /* 0x00005f0011007a0c */ /* 0x000fe40004781270 */
[----:B------:R-:W3:Y:S04]  /*5fe90*/  LDL.LU R17, [R1+0x1670] ;  /* 0x0016700001117983 */ /* 0x000ee80000300800 */
[----:B------:R1:W-:Y:S01]  /*5fea0*/  @P3 STG.E.U16 [R4.64], R27 ;  /* 0x0000001b04003986 */ /* 0x0003e2000c101504 */
[----:B----4-:R-:W-:-:S03]  /*5feb0*/  ISETP.LT.AND P3, PT, R16, c[0x0][0x17c], !P0 ;  /* 0x00005f0010007a0c */ /* 0x010fc60004761270 */
[----:B------:R-:W4:Y:S01]  /*5fec0*/  LDL.LU R16, [R1+0x1674] ;  /* 0x0016740001107983 */ /* 0x000f220000300800 */
[----:B------:R-:W-:Y:S02]  /*5fed0*/  IADD3 R9, R3, c[0x0][0x198], RZ ;  /* 0x0000660003097a10 */ /* 0x000fe40007ffe0ff */
[----:B------:R-:W-:Y:S02]  /*5fee0*/  ISETP.LT.AND P2, PT, R25, c[0x0][0x17c], !P0 ;  /* 0x00005f0019007a0c */ /* 0x000fe40004741270 */
[C---:B0-----:R-:W-:Y:S02]  /*5fef0*/  LEA R8, P6, R9.reuse, R0, 0x1 ;  /* 0x0000000009087211 */ /* 0x041fe400078c08ff */
[C---:B------:R-:W-:Y:S02]  /*5ff00*/  IADD3 R3, R9.reuse, c[0x0][0x198], RZ ;  /* 0x0000660009037a10 */ /* 0x040fe40007ffe0ff */
[----:B------:R-:W-:Y:S02]  /*5ff10*/  LEA.HI.X.SX32 R9, R9, R2, 0x1, P6 ;  /* 0x0000000209097211 */ /* 0x000fe400030f0eff */
[----:B-1----:R-:W-:-:S02]  /*5ff20*/  LEA R4, P6, R3, R0, 0x1 ;  /* 0x0000000003047211 */ /* 0x002fc400078c08ff */
[----:B------:R-:W-:Y:S02]  /*5ff30*/  PRMT R13, R27, 0x7632, R13 ;  /* 0x000076321b0d7816 */ /* 0x000fe4000000000d */
[C---:B------:R-:W-:Y:S02]  /*5ff40*/  LEA.HI.X.SX32 R5, R3.reuse, R2, 0x1, P6 ;  /* 0x0000000203057211 */ /* 0x040fe400030f0eff */
[----:B------:R-:W-:Y:S01]  /*5ff50*/  ISETP.LT.AND P1, PT, R24, c[0x0][0x17c], !P0 ;  /* 0x00005f0018007a0c */ /* 0x000fe20004721270 */
[----:B------:R0:W-:Y:S01]  /*5ff60*/  @P5 STG.E.U16 [R8.64], R13 ;  /* 0x0000000d08005986 */ /* 0x0001e2000c101504 */
[----:B------:R-:W-:-:S03]  /*5ff70*/  IADD3 R12, R3, c[0x0][0x198], RZ ;  /* 0x00006600030c7a10 */ /* 0x000fc60007ffe0ff */
[----:B------:R1:W-:Y:S01]  /*5ff80*/  @P2 STG.E.U16 [R4.64], R6 ;  /* 0x0000000604002986 */ /* 0x0003e2000c101504 */
[----:B0-----:R-:W-:Y:S02]  /*5ff90*/  PRMT R13, R6, 0x7632, R13 ;  /* 0x00007632060d7816 */ /* 0x001fe4000000000d */
[----:B------:R-:W-:Y:S01]  /*5ffa0*/  LEA R8, P6, R12, R0, 0x1 ;  /* 0x000000000c087211 */ /* 0x000fe200078c08ff */
[----:B-1----:R-:W4:Y:S01]  /*5ffb0*/  LDL.LU R6, [R1+0x1810] ;  /* 0x0018100001067983 */ /* 0x002f220000300800 */
[----:B--2---:R-:W-:-:S03]  /*5ffc0*/  ISETP.LT.AND P5, PT, R20, c[0x0][0x17c], !P0 ;  /* 0x00005f0014007a0c */ /* 0x004fc600047a1270 */
[----:B------:R-:W2:Y:S01]  /*5ffd0*/  LDL.LU R25, [R1+0x1678] ;  /* 0x0016780001197983 */ /* 0x000ea20000300800 */
[----:B------:R-:W-:-:S03]  /*5ffe0*/  LEA.HI.X.SX32 R9, R12, R2, 0x1, P6 ;  /* 0x000000020c097211 */ /* 0x000fc600030f0eff */
[----:B------:R-:W2:Y:S04]  /*5fff0*/  LDL.LU R20, [R1+0x167c] ;  /* 0x00167c0001147983 */ /* 0x000ea80000300800 */
[----:B------:R-:W2:Y:S01]  /*60000*/  LDL.LU R24, [R1+0x1684] ;  /* 0x0016840001187983 */ /* 0x000ea20000300800 */
[----:B---3--:R-:W-:-:S03]  /*60010*/  ISETP.LT.AND P2, PT, R17, c[0x0][0x17c], !P0 ;  /* 0x00005f0011007a0c */ /* 0x008fc60004741270 */
[----:B------:R-:W3:Y:S04]  /*60020*/  LDL.LU R17, [R1+0x1680] ;  /* 0x0016800001117983 */ /* 0x000ee80000300800 */
[----:B------:R0:W-:Y:S01]  /*60030*/  @P1 STG.E.U16 [R8.64], R13 ;  /* 0x0000000d08001986 */ /* 0x0001e2000c101504 */
[----:B------:R-:W-:-:S04]  /*60040*/  IADD3 R3, R12, c[0x0][0x198], RZ ;  /* 0x000066000c037a10 */ /* 0x000fc80007ffe0ff */
[C---:B------:R-:W-:Y:S02]  /*60050*/  LEA R4, P6, R3.reuse, R0, 0x1 ;  /* 0x0000000003047211 */ /* 0x040fe400078c08ff */
[C---:B------:R-:W-:Y:S02]  /*60060*/  IADD3 R12, R3.reuse, c[0x0][0x198], RZ ;  /* 0x00006600030c7a10 */ /* 0x040fe40007ffe0ff */
[----:B------:R-:W-:Y:S02]  /*60070*/  LEA.HI.X.SX32 R5, R3, R2, 0x1, P6 ;  /* 0x0000000203057211 */ /* 0x000fe400030f0eff */
[----:B0-----:R-:W-:Y:S02]  /*60080*/  LEA R8, P6, R12, R0, 0x1 ;  /* 0x000000000c087211 */ /* 0x001fe400078c08ff */
[----:B------:R-:W-:Y:S02]  /*60090*/  PRMT R13, R28, 0x7632, R13 ;  /* 0x000076321c0d7816 */ /* 0x000fe4000000000d */
[----:B------:R-:W-:Y:S01]  /*600a0*/  LEA.HI.X.SX32 R9, R12, R2, 0x1, P6 ;  /* 0x000000020c097211 */ /* 0x000fe200030f0eff */
[----:B------:R-:W-:Y:S04]  /*600b0*/  @P4 STG.E.U16 [R4.64], R28 ;  /* 0x0000001c04004986 */ /* 0x000fe8000c101504 */
[----:B------:R0:W-:Y:S01]  /*600c0*/  @P3 STG.E.U16 [R8.64], R13 ;  /* 0x0000000d08003986 */ /* 0x0001e2000c101504 */
[----:B----4-:R-:W-:-:S03]  /*600d0*/  ISETP.LT.AND P1, PT, R16, c[0x0][0x17c], !P0 ;  /* 0x00005f0010007a0c */ /* 0x010fc60004721270 */
[----:B------:R-:W4:Y:S04]  /*600e0*/  LDL.LU R16, [R1+0x168c] ;  /* 0x00168c0001107983 */ /* 0x000f280000300800 */
[----:B------:R-:W4:Y:S04]  /*600f0*/  LDL.LU R21, [R1+0x1688] ;  /* 0x0016880001157983 */ /* 0x000f280000300800 */
[----:B0-----:R-:W4:Y:S01]  /*60100*/  LDL.LU R13, [R1+0x1694] ;  /* 0x00169400010d7983 */ /* 0x001f220000300800 */
[----:B------:R-:W-:-:S04]  /*60110*/  IADD3 R3, R12, c[0x0][0x198], RZ ;  /* 0x000066000c037a10 */ /* 0x000fc80007ffe0ff */
[C---:B------:R-:W-:Y:S02]  /*60120*/  LEA R4, P6, R3.reuse, R0, 0x1 ;  /* 0x0000000003047211 */ /* 0x040fe400078c08ff */
[C---:B------:R-:W-:Y:S02]  /*60130*/  IADD3 R12, R3.reuse, c[0x0][0x198], RZ ;  /* 0x00006600030c7a10 */ /* 0x040fe40007ffe0ff */
[----:B------:R-:W-:Y:S02]  /*60140*/  LEA.HI.X.SX32 R5, R3, R2, 0x1, P6 ;  /* 0x0000000203057211 */ /* 0x000fe400030f0eff */
[C---:B------:R-:W-:Y:S02]  /*60150*/  LEA R8, P6, R12.reuse, R0, 0x1 ;  /* 0x000000000c087211 */ /* 0x040fe400078c08ff */
[C---:B------:R-:W-:Y:S02]  /*60160*/  IADD3 R3, R12.reuse, c[0x0][0x198], RZ ;  /* 0x000066000c037a10 */ /* 0x040fe40007ffe0ff */
[----:B------:R-:W-:-:S02]  /*60170*/  LEA.HI.X.SX32 R9, R12, R2, 0x1, P6 ;  /* 0x000000020c097211 */ /* 0x000fc400030f0eff */
[----:B------:R-:W-:Y:S01]  /*60180*/  PRMT R12, R6, 0x7632, R12 ;  /* 0x00007632060c7816 */ /* 0x000fe2000000000c */
[----:B------:R0:W-:Y:S04]  /*60190*/  @P5 STG.E.U16 [R4.64], R6 ;  /* 0x0000000604005986 */ /* 0x0001e8000c101504 */
[----:B------:R1:W-:Y:S01]  /*601a0*/  @P2 STG.E.U16 [R8.64], R12 ;  /* 0x0000000c08002986 */ /* 0x0003e2000c101504 */
[----:B--2---:R-:W-:-:S03]  /*601b0*/  ISETP.LT.AND P3, PT, R20, c[0x0][0x17c], !P0 ;  /* 0x00005f0014007a0c */ /* 0x004fc60004761270 */
[----:B------:R-:W2:Y:S01]  /*601c0*/  LDL.LU R20, [R1+0x1690] ;  /* 0x0016900001147983 */ /* 0x000ea20000300800 */
[----:B0-----:R-:W-:-:S04]  /*601d0*/  LEA R4, P6, R3, R0, 0x1 ;  /* 0x0000000003047211 */ /* 0x001fc800078c08ff */
[----:B------:R-:W-:Y:S02]  /*601e0*/  LEA.HI.X.SX32 R5, R3, R2, 0x1, P6 ;  /* 0x0000000203057211 */ /* 0x000fe400030f0eff */
[----:B---3--:R-:W-:Y:S02]  /*601f0*/  ISETP.LT.AND P2, PT, R17, c[0x0][0x17c], !P0 ;  /* 0x00005f0011007a0c */ /* 0x008fe40004741270 */
[----:B------:R-:W3:Y:S04]  /*60200*/  LDL.LU R17, [R1+0x169c] ;  /* 0x00169c0001117983 */ /* 0x000ee80000300800 */
[----:B------:R0:W-:Y:S01]  /*60210*/  @P1 STG.E.U16 [R4.64], R14 ;  /* 0x0000000e04001986 */ /* 0x0001e2000c101504 */
[----:B------:R-:W-:Y:S02]  /*60220*/  IADD3 R6, R3, c[0x0][0x198], RZ ;  /* 0x0000660003067a10 */ /* 0x000fe40007ffe0ff */
[----:B------:R-:W-:-:S02]  /*60230*/  ISETP.LT.AND P4, PT, R25, c[0x0][0x17c], !P0 ;  /* 0x00005f0019007a0c */ /* 0x000fc40004781270 */
[C---:B-1----:R-:W-:Y:S02]  /*60240*/  LEA R8, P6, R6.reuse, R0, 0x1 ;  /* 0x0000000006087211 */ /* 0x042fe400078c08ff */
[C---:B------:R-:W-:Y:S02]  /*60250*/  IADD3 R3, R6.reuse, c[0x0][0x198], RZ ;  /* 0x0000660006037a10 */ /* 0x040fe40007ffe0ff */
[----:B------:R-:W-:Y:S02]  /*60260*/  LEA.HI.X.SX32 R9, R6, R2, 0x1, P6 ;  /* 0x0000000206097211 */ /* 0x000fe400030f0eff */
[C---:B0-----:R-:W-:Y:S02]  /*60270*/  LEA R4, P6, R3.reuse, R0, 0x1 ;  /* 0x0000000003047211 */ /* 0x041fe400078c08ff */
[----:B------:R-:W-:Y:S02]  /*60280*/  PRMT R14, R14, 0x7632, R14 ;  /* 0x000076320e0e7816 */ /* 0x000fe4000000000e */
[----:B------:R-:W-:-:S03]  /*60290*/  LEA.HI.X.SX32 R5, R3, R2, 0x1, P6 ;  /* 0x0000000203057211 */ /* 0x000fc600030f0eff */
[----:B------:R0:W-:Y:S04]  /*602a0*/  @P4 STG.E.U16 [R8.64], R14 ;  /* 0x0000000e08004986 */ /* 0x0001e8000c101504 */
[----:B------:R1:W-:Y:S01]  /*602b0*/  @P3 STG.E.U16 [R4.64], R18 ;  /* 0x0000001204003986 */ /* 0x0003e2000c101504 */
[----:B----4-:R-:W-:-:S03]  /*602c0*/  ISETP.LT.AND P1, PT, R16, c[0x0][0x17c], !P0 ;  /* 0x00005f0010007a0c */ /* 0x010fc60004721270 */
[----:B------:R-:W4:Y:S04]  /*602d0*/  LDL.LU R16, [R1+0x1698] ;  /* 0x0016980001107983 */ /* 0x000f280000300800 */
[----:B0-----:R-:W4:Y:S01]  /*602e0*/  LDL.LU R14, [R1+0x16a4] ;  /* 0x0016a400010e7983 */ /* 0x001f220000300800 */
[----:B------:R-:W-:-:S03]  /*602f0*/  ISETP.LT.AND P3, PT, R13, c[0x0][0x17c], !P0 ;  /* 0x00005f000d007a0c */ /* 0x000fc60004761270 */
[----:B------:R-:W4:Y:S01]  /*60300*/  LDL.LU R13, [R1+0x16a0] ;  /* 0x0016a000010d7983 */ /* 0x000f220000300800 */
[----:B------:R-:W-:Y:S02]  /*60310*/  IADD3 R6, R3, c[0x0][0x198], RZ ;  /* 0x0000660003067a10 */ /* 0x000fe40007ffe0ff */
[----:B------:R-:W-:Y:S01]  /*60320*/  ISETP.LT.AND P5, PT, R24, c[0x0][0x17c], !P0 ;  /* 0x00005f0018007a0c */ /* 0x000fe200047a1270 */
[----:B------:R-:W4:Y:S01]  /*60330*/  LDL.LU R27, [R1+0x18] ;  /* 0x00001800011b7983 */ /* 0x000f220000300800 */
[C---:B------:R-:W-:Y:S02]  /*60340*/  LEA R8, P6, R6.reuse, R0, 0x1 ;  /* 0x0000000006087211 */ /* 0x040fe400078c08ff */
[C---:B------:R-:W-:Y:S02]  /*60350*/  IADD3 R3, R6.reuse, c[0x0][0x198], RZ ;  /* 0x0000660006037a10 */ /* 0x040fe40007ffe0ff */
[----:B------:R-:W-:Y:S02]  /*60360*/  LEA.HI.X.SX32 R9, R6, R2, 0x1, P6 ;  /* 0x0000000206097211 */ /* 0x000fe400030f0eff */
[----:B-1----:R-:W-:-:S02]  /*60370*/  LEA R4, P6, R3, R0, 0x1 ;  /* 0x0000000003047211 */ /* 0x002fc400078c08ff */
[----:B------:R-:W-:Y:S02]  /*60380*/  PRMT R18, R18, 0x7632, R18 ;  /* 0x0000763212127816 */ /* 0x000fe40000000012 */
[C---:B------:R-:W-:Y:S02]  /*60390*/  IADD3 R6, R3.reuse, c[0x0][0x198], RZ ;  /* 0x0000660003067a10 */ /* 0x040fe40007ffe0ff */
[----:B------:R-:W-:Y:S01]  /*603a0*/  LEA.HI.X.SX32 R5, R3, R2, 0x1, P6 ;  /* 0x0000000203057211 */ /* 0x000fe200030f0eff */
[----:B------:R0:W-:Y:S04]  /*603b0*/  @P5 STG.E.U16 [R8.64], R18 ;  /* 0x0000001208005986 */ /* 0x0001e8000c101504 */
[----:B------:R1:W-:Y:S01]  /*603c0*/  @P2 STG.E.U16 [R4.64], R22 ;  /* 0x0000001604002986 */ /* 0x0003e2000c101504 */
[----:B0-----:R-:W-:-:S02]  /*603d0*/  LEA R8, P6, R6, R0, 0x1 ;  /* 0x0000000006087211 */ /* 0x001fc400078c08ff */
[----:B--2---:R-:W-:Y:S02]  /*603e0*/  ISETP.LT.AND P5, PT, R20, c[0x0][0x17c], !P0 ;  /* 0x00005f0014007a0c */ /* 0x004fe400047a1270 */
[----:B------:R-:W2:Y:S01]  /*603f0*/  LDL.LU R20, [R1+0x16ac] ;  /* 0x0016ac0001147983 */ /* 0x000ea20000300800 */
[----:B------:R-:W-:Y:S02]  /*60400*/  LEA.HI.X.SX32 R9, R6, R2, 0x1, P6 ;  /* 0x0000000206097211 */ /* 0x000fe400030f0eff */
[----:B-1----:R-:W-:Y:S02]  /*60410*/  PRMT R22, R22, 0x7632, R22 ;  /* 0x0000763216167816 */ /* 0x002fe40000000016 */
[----:B---3--:R-:W-:Y:S02]  /*60420*/  ISETP.LT.AND P2, PT, R17, c[0x0][0x17c], !P0 ;  /* 0x00005f0011007a0c */ /* 0x008fe40004741270 */
[----:B------:R-:W3:Y:S04]  /*60430*/  LDL.LU R17, [R1+0x16a8] ;  /* 0x0016a80001117983 */ /* 0x000ee80000300800 */
[----:B------:R0:W-:Y:S01]  /*60440*/  @P1 STG.E.U16 [R8.64], R22 ;  /* 0x0000001608001986 */ /* 0x0001e2000c101504 */
[----:B------:R-:W-:-:S02]  /*60450*/  ISETP.LT.AND P4, PT, R21, c[0x0][0x17c], !P0 ;  /* 0x00005f0015007a0c */ /* 0x000fc40004781270 */
[----:B------:R-:W-:-:S04]  /*60460*/  IADD3 R3, R6, c[0x0][0x198], RZ ;  /* 0x0000660006037a10 */ /* 0x000fc80007ffe0ff */
[C---:B------:R-:W-:Y:S02]  /*60470*/  LEA R4, P6, R3.reuse, R0, 0x1 ;  /* 0x0000000003047211 */ /* 0x040fe400078c08ff */
[C---:B------:R-:W-:Y:S02]  /*60480*/  IADD3 R6, R3.reuse, c[0x0][0x198], RZ ;  /* 0x0000660003067a10 */ /* 0x040fe40007ffe0ff */
[----:B------:R-:W-:Y:S02]  /*60490*/  LEA.HI.X.SX32 R5, R3, R2, 0x1, P6 ;  /* 0x0000000203057211 */ /* 0x000fe400030f0eff */
[----:B0-----:R-:W-:-:S03]  /*604a0*/  LEA R8, P6, R6, R0, 0x1 ;  /* 0x0000000006087211 */ /* 0x001fc600078c08ff */
[----:B------:R0:W-:Y:S01]  /*604b0*/  @P4 STG.E.U16 [R4.64], R10 ;  /* 0x0000000a04004986 */ /* 0x0001e2000c101504 */
[----:B------:R-:W-:Y:S02]  /*604c0*/  LEA.HI.X.SX32 R9, R6, R2, 0x1, P6 ;  /* 0x0000000206097211 */ /* 0x000fe400030f0eff */
[----:B0-----:R-:W-:-:S05]  /*604d0*/  PRMT R10, R10, 0x7632, R10 ;  /* 0x000076320a0a7816 */ /* 0x001fca000000000a */
[----:B------:R0:W-:Y:S01]  /*604e0*/  @P3 STG.E.U16 [R8.64], R10 ;  /* 0x0000000a08003986 */ /* 0x0001e2000c101504 */
[----:B----4-:R-:W-:-:S03]  /*604f0*/  ISETP.LT.AND P1, PT, R16, c[0x0][0x17c], !P0 ;  /* 0x00005f0010007a0c */ /* 0x010fc60004721270 */
[----:B------:R-:W4:Y:S04]  /*60500*/  LDL.LU R16, [R1+0x16b0] ;  /* 0x0016b00001107983 */ /* 0x000f280000300800 */
[----:B------:R-:W4:Y:S04]  /*60510*/  LDL.LU R18, [R1+0x16b4] ;  /* 0x0016b40001127983 */ /* 0x000f280000300800 */
[----:B------:R-:W4:Y:S01]  /*60520*/  LDL.LU R28, [R1+0xc] ;  /* 0x00000c00011c7983 */ /* 0x000f220000300800 */
[----:B------:R-:W-:Y:S02]  /*60530*/  ISETP.LT.AND P4, PT, R14, c[0x0][0x17c], !P0 ;  /* 0x00005f000e007a0c */ /* 0x000fe40004781270 */
[----:B------:R-:W-:Y:S01]  /*60540*/  ISETP.LT.AND P3, PT, R13, c[0x0][0x17c], !P0 ;  /* 0x00005f000d007a0c */ /* 0x000fe20004761270 */
[----:B------:R-:W4:Y:S04]  /*60550*/  LDL.LU R14, [R1+0x16b8] ;  /* 0x0016b800010e7983 */ /* 0x000f280000300800 */
[----:B------:R-:W4:Y:S01]  /*60560*/  LDL.LU R13, [R1+0x16bc] ;  /* 0x0016bc00010d7983 */ /* 0x000f220000300800 */
[----:B------:R-:W-:-:S04]  /*60570*/  IADD3 R3, R6, c[0x0][0x198], RZ ;  /* 0x0000660006037a10 */ /* 0x000fc80007ffe0ff */
[C---:B------:R-:W-:Y:S02]  /*60580*/  LEA R4, P6, R3.reuse, R0, 0x1 ;  /* 0x0000000003047211 */ /* 0x040fe400078c08ff */
[C---:B------:R-:W-:Y:S02]  /*60590*/  IADD3 R6, R3.reuse, c[0x0][0x198], RZ ;  /* 0x0000660003067a10 */ /* 0x040fe40007ffe0ff */
[----:B------:R-:W-:Y:S02]  /*605a0*/  LEA.HI.X.SX32 R5, R3, R2, 0x1, P6 ;  /* 0x0000000203057211 */ /* 0x000fe400030f0eff */
[C---:B0-----:R-:W-:Y:S02]  /*605b0*/  LEA R8, P6, R6.reuse, R0, 0x1 ;  /* 0x0000000006087211 */ /* 0x041fe400078c08ff */
[C---:B------:R-:W-:Y:S01]  /*605c0*/  IADD3 R3, R6.reuse, c[0x0][0x198], RZ ;  /* 0x0000660006037a10 */ /* 0x040fe20007ffe0ff */
[----:B------:R0:W-:Y:S01]  /*605d0*/  @P5 STG.E.U16 [R4.64], R27 ;  /* 0x0000001b04005986 */ /* 0x0001e2000c101504 */
[----:B------:R-:W-:-:S02]  /*605e0*/  LEA.HI.X.SX32 R9, R6, R2, 0x1, P6 ;  /* 0x0000000206097211 */ /* 0x000fc400030f0eff */
[----:B------:R-:W-:Y:S02]  /*605f0*/  PRMT R10, R27, 0x7632, R10 ;  /* 0x000076321b0a7816 */ /* 0x000fe4000000000a */
[----:B0-----:R-:W-:-:S04]  /*60600*/  LEA R4, P6, R3, R0, 0x1 ;  /* 0x0000000003047211 */ /* 0x001fc800078c08ff */
[----:B------:R-:W-:Y:S01]  /*60610*/  LEA.HI.X.SX32 R5, R3, R2, 0x1, P6 ;  /* 0x0000000203057211 */ /* 0x000fe200030f0eff */
[----:B------:R-:W-:Y:S04]  /*60620*/  @P2 STG.E.U16 [R8.64], R10 ;  /* 0x0000000a08002986 */ /* 0x000fe8000c101504 */
[----:B------:R0:W-:Y:S01]  /*60630*/  @P1 STG.E.U16 [R4.64], R7 ;  /* 0x0000000704001986 */ /* 0x0001e2000c101504 */
[----:B---3--:R-:W-:-:S03]  /*60640*/  ISETP.LT.AND P2, PT, R17, c[0x0][0x17c], !P0 ;  /* 0x00005f0011007a0c */ /* 0x008fc60004741270 */
[----:B------:R-:W3:Y:S01]  /*60650*/  LDL.LU R17, [R1+0x16c0] ;  /* 0x0016c00001117983 */ /* 0x000ee20000300800 */
[----:B0-----:R-:W-:-:S03]  /*60660*/  PRMT R5, R7, 0x7632, R5 ;  /* 0x0000763207057816 */ /* 0x001fc60000000005 */
[----:B------:R-:W3:Y:S01]  /*60670*/  LDL.LU R7, [R1+0x180c] ;  /* 0x00180c0001077983 */ /* 0x000ee20000300800 */
[----:B------:R-:W-:-:S04]  /*60680*/  IADD3 R6, R3, c[0x0][0x198], RZ ;  /* 0x0000660003067a10 */ /* 0x000fc80007ffe0ff */
[C---:B------:R-:W-:Y:S02]  /*60690*/  LEA R8, P6, R6.reuse, R0, 0x1 ;  /* 0x0000000006087211 */ /* 0x040fe400078c08ff */
[C---:B------:R-:W-:Y:S02]  /*606a0*/  IADD3 R3, R6.reuse, c[0x0][0x198], RZ ;  /* 0x0000660006037a10 */ /* 0x040fe40007ffe0ff */
[----:B------:R-:W-:Y:S02]  /*606b0*/  LEA.HI.X.SX32 R9, R6, R2, 0x1, P6 ;  /* 0x0000000206097211 */ /* 0x000fe400030f0eff */
[C---:B------:R-:W-:Y:S02]  /*606c0*/  LEA R4, P6, R3.reuse, R0, 0x1 ;  /* 0x0000000003047211 */ /* 0x040fe400078c08ff */
[----:B--2---:R-:W-:Y:S02]  /*606d0*/  ISETP.LT.AND P5, PT, R20, c[0x0][0x17c], !P0 ;  /* 0x00005f0014007a0c */ /* 0x004fe400047a1270 */
[C---:B------:R-:W-:Y:S01]  /*606e0*/  IADD3 R6, R3.reuse, c[0x0][0x198], RZ ;  /* 0x0000660003067a10 */ /* 0x040fe20007ffe0ff */
[----:B------:R0:W-:Y:S02]  /*606f0*/  @P4 STG.E.U16 [R8.64], R5 ;  /* 0x0000000508004986 */ /* 0x0001e4000c101504 */
[----:B0-----:R-:W-:-:S02]  /*60700*/  LEA.HI.X.SX32 R5, R3, R2, 0x1, P6 ;  /* 0x0000000203057211 */ /* 0x001fc400030f0eff */
[----:B------:R-:W-:-:S04]  /*60710*/  LEA R8, P6, R6, R0, 0x1 ;  /* 0x0000000006087211 */ /* 0x000fc800078c08ff */
[----:B------:R-:W-:Y:S02]  /*60720*/  LEA.HI.X.SX32 R9, R6, R2, 0x1, P6 ;  /* 0x0000000206097211 */ /* 0x000fe400030f0eff */
[----:B----4-:R-:W-:Y:S02]  /*60730*/  ISETP.LT.AND P1, PT, R16, c[0x0][0x17c], !P0 ;  /* 0x00005f0010007a0c */ /* 0x010fe40004721270 */
[----:B------:R-:W2:Y:S04]  /*60740*/  LDL.LU R16, [R1+0x16c4] ;  /* 0x0016c40001107983 */ /* 0x000ea80000300800 */
[----:B------:R-:W4:Y:S01]  /*60750*/  LDL.LU R20, [R1+0x16cc] ;  /* 0x0016cc0001147983 */ /* 0x000f220000300800 */
[----:B------:R-:W-:-:S03]  /*60760*/  PRMT R3, R28, 0x7632, R3 ;  /* 0x000076321c037816 */ /* 0x000fc60000000003 */
[----:B------:R0:W-:Y:S01]  /*60770*/  @P3 STG.E.U16 [R4.64], R28 ;  /* 0x0000001c04003986 */ /* 0x0001e2000c101504 */
[----:B------:R-:W-:-:S03]  /*60780*/  ISETP.LT.AND P3, PT, R14, c[0x0][0x17c], !P0 ;  /* 0x00005f000e007a0c */ /* 0x000fc60004761270 */
[----:B------:R1:W-:Y:S01]  /*60790*/  @P5 STG.E.U16 [R8.64], R3 ;  /* 0x0000000308005986 */ /* 0x0003e2000c101504 */
[----:B------:R-:W-:-:S03]  /*607a0*/  ISETP.LT.AND P5, PT, R13, c[0x0][0x17c], !P0 ;  /* 0x00005f000d007a0c */ /* 0x000fc600047a1270 */
[----:B------:R-:W4:Y:S04]  /*607b0*/  LDL.LU R14, [R1+0x16d0] ;  /* 0x0016d000010e7983 */ /* 0x000f280000300800 */
[----:B------:R-:W4:Y:S01]  /*607c0*/  LDL.LU R13, [R1+0x16d8] ;  /* 0x0016d800010d7983 */ /* 0x000f220000300800 */
[----:B------:R-:W-:-:S04]  /*607d0*/  IADD3 R10, R6, c[0x0][0x198], RZ ;  /* 0x00006600060a7a10 */ /* 0x000fc80007ffe0ff */
[C---:B0-----:R-:W-:Y:S02]  /*607e0*/  LEA R4, P6, R10.reuse, R0, 0x1 ;  /* 0x000000000a047211 */ /* 0x041fe400078c08ff */
[C---:B------:R-:W-:Y:S02]  /*607f0*/  IADD3 R6, R10.reuse, c[0x0][0x198], RZ ;  /* 0x000066000a067a10 */ /* 0x040fe40007ffe0ff */
[----:B------:R-:W-:Y:S02]  /*60800*/  LEA.HI.X.SX32 R5, R10, R2, 0x1, P6 ;  /* 0x000000020a057211 */ /* 0x000fe400030f0eff */
[----:B-1----:R-:W-:-:S04]  /*60810*/  LEA R8, P6, R6, R0, 0x1 ;  /* 0x0000000006087211 */ /* 0x002fc800078c08ff */
[----:B------:R-:W-:Y:S02]  /*60820*/  LEA.HI.X.SX32 R9, R6, R2, 0x1, P6 ;  /* 0x0000000206097211 */ /* 0x000fe400030f0eff */
[----:B------:R-:W-:Y:S02]  /*60830*/  ISETP.LT.AND P4, PT, R18, c[0x0][0x17c], !P0 ;  /* 0x00005f0012007a0c */ /* 0x000fe40004781270 */
[----:B------:R-:W4:Y:S01]  /*60840*/  LDL.LU R18, [R1+0x16dc] ;  /* 0x0016dc0001127983 */ /* 0x000f220000300800 */
[----:B---3--:R-:W-:-:S03]  /*60850*/  PRMT R3, R7, 0x7632, R3 ;  /* 0x0000763207037816 */ /* 0x008fc60000000003 */
[----:B------:R0:W-:Y:S01]  /*60860*/  @P2 STG.E.U16 [R4.64], R7 ;  /* 0x0000000704002986 */ /* 0x0001e2000c101504 */
[----:B------:R-:W-:-:S03]  /*60870*/  ISETP.LT.AND P2, PT, R17, c[0x0][0x17c], !P0 ;  /* 0x00005f0011007a0c */ /* 0x000fc60004741270 */
[----:B------:R1:W-:Y:S04]  /*60880*/  @P1 STG.E.U16 [R8.64], R3 ;  /* 0x0000000308001986 */ /* 0x0003e8000c101504 */
[----:B------:R-:W3:Y:S01]  /*60890*/  LDL.LU R17, [R1+0x16d4] ;  /* 0x0016d40001117983 */ /* 0x000ee20000300800 */
[----:B------:R-:W-:-:S04]  /*608a0*/  IADD3 R10, R6, c[0x0][0x198], RZ ;  /* 0x00006600060a7a10 */ /* 0x000fc80007ffe0ff */
[C---:B0-----:R-:W-:Y:S02]  /*608b0*/  LEA R4, P6, R10.reuse, R0, 0x1 ;  /* 0x000000000a047211 */ /* 0x041fe400078c08ff */
[C---:B------:R-:W-:Y:S02]  /*608c0*/  IADD3 R7, R10.reuse, c[0x0][0x198], RZ ;  /* 0x000066000a077a10 */ /* 0x040fe40007ffe0ff */
[----:B------:R-:W-:Y:S02]  /*608d0*/  LEA.HI.X.SX32 R5, R10, R2, 0x1, P6 ;  /* 0x000000020a057211 */ /* 0x000fe400030f0eff */
[C---:B------:R-:W-:Y:S02]  /*608e0*/  LEA R6, P6, R7.reuse, R0, 0x1 ;  /* 0x0000000007067211 */ /* 0x040fe400078c08ff */
[C---:B-1----:R-:W-:Y:S01]  /*608f0*/  IADD3 R8, R7.reuse, c[0x0][0x198], RZ ;  /* 0x0000660007087a10 */ /* 0x042fe20007ffe0ff */
[----:B------:R0:W-:Y:S01]  /*60900*/  @P4 STG.E.U16 [R4.64], R15 ;  /* 0x0000000f04004986 */ /* 0x0001e2000c101504 */
[----:B------:R-:W-:-:S02]  /*60910*/  LEA.HI.X.SX32 R7, R7, R2, 0x1, P6 ;  /* 0x0000000207077211 */ /* 0x000fc400030f0eff */
[----:B------:R-:W-:Y:S02]  /*60920*/  PRMT R3, R15, 0x7632, R3 ;  /* 0x000076320f037816 */ /* 0x000fe40000000003 */
[----:B0-----:R-:W-:-:S04]  /*60930*/  LEA R4, P6, R8, R0, 0x1 ;  /* 0x0000000008047211 */ /* 0x001fc800078c08ff */
[----:B------:R-:W-:Y:S01]  /*60940*/  LEA.HI.X.SX32 R5, R8, R2, 0x1, P6 ;  /* 0x0000000208057211 */ /* 0x000fe200030f0eff */
[----:B------:R0:W-:Y:S04]  /*60950*/  @P3 STG.E.U16 [R6.64], R3 ;  /* 0x0000000306003986 */ /* 0x0001e8000c101504 */
[----:B------:R1:W-:Y:S01]  /*60960*/  @P5 STG.E.U16 [R4.64], R19 ;  /* 0x0000001304005986 */ /* 0x0003e2000c101504 */
[----:B--2---:R-:W-:-:S03]  /*60970*/  ISETP.LT.AND P1, PT, R16, c[0x0][0x17c], !P0 ;  /* 0x00005f0010007a0c */ /* 0x004fc60004721270 */
[----:B------:R-:W2:Y:S01]  /*60980*/  LDL.LU R16, [R1+0x16c8] ;  /* 0x0016c80001107983 */ /* 0x000ea20000300800 */
[----:B----4-:R-:W-:-:S03]  /*60990*/  ISETP.LT.AND P3, PT, R14, c[0x0][0x17c], !P0 ;  /* 0x00005f000e007a0c */ /* 0x010fc60004761270 */
[----:B------:R-:W4:Y:S01]  /*609a0*/  LDL.LU R14, [R1+0x16e0] ;  /* 0x0016e000010e7983 */ /* 0x000f220000300800 */
[----:B------:R-:W-:-:S03]  /*609b0*/  ISETP.LT.AND P5, PT, R13, c[0x0][0x17c], !P0 ;  /* 0x00005f000d007a0c */ /* 0x000fc600047a1270 */
[----:B------:R-:W4:Y:S01]  /*609c0*/  LDL.LU R13, [R1+0x16e4] ;  /* 0x0016e400010d7983 */ /* 0x000f220000300800 */
[----:B------:R-:W-:Y:S02]  /*609d0*/  IADD3 R9, R8, c[0x0][0x198], RZ ;  /* 0x0000660008097a10 */ /* 0x000fe40007ffe0ff */
[----:B0-----:R-:W-:Y:S01]  /*609e0*/  PRMT R3, R19, 0x7632, R3 ;  /* 0x0000763213037816 */ /* 0x001fe20000000003 */
[----:B------:R-:W4:Y:S01]  /*609f0*/  LDL.LU R21, [R1+0x1c] ;  /* 0x00001c0001157983 */ /* 0x000f220000300800 */
[C---:B------:R-:W-:Y:S02]  /*60a00*/  LEA R6, P6, R9.reuse, R0, 0x1 ;  /* 0x0000000009067211 */ /* 0x040fe400078c08ff */
[C---:B------:R-:W-:Y:S02]  /*60a10*/  IADD3 R8, R9.reuse, c[0x0][0x198], RZ ;  /* 0x0000660009087a10 */ /* 0x040fe40007ffe0ff */
[----:B------:R-:W-:Y:S02]  /*60a20*/  LEA.HI.X.SX32 R7, R9, R2, 0x1, P6 ;  /* 0x0000000209077211 */ /* 0x000fe400030f0eff */
[----:B-1----:R-:W-:-:S02]  /*60a30*/  LEA R4, P6, R8, R0, 0x1 ;  /* 0x0000000008047211 */ /* 0x002fc400078c08ff */
[----:B------:R-:W-:Y:S02]  /*60a40*/  ISETP.LT.AND P4, PT, R20, c[0x0][0x17c], !P0 ;  /* 0x00005f0014007a0c */ /* 0x000fe40004781270 */
[C---:B------:R-:W-:Y:S01]  /*60a50*/  IADD3 R9, R8.reuse, c[0x0][0x198], RZ ;  /* 0x0000660008097a10 */ /* 0x040fe20007ffe0ff */
[----:B------:R0:W-:Y:S01]  /*60a60*/  @P2 STG.E.U16 [R6.64], R3 ;  /* 0x0000000306002986 */ /* 0x0001e2000c101504 */
[----:B------:R-:W-:Y:S02]  /*60a70*/  LEA.HI.X.SX32 R5, R8, R2, 0x1, P6 ;  /* 0x0000000208057211 */ /* 0x000fe400030f0eff */
[----:B------:R-:W-:Y:S02]  /*60a80*/  PRMT R8, R23, 0x7632, R8 ;  /* 0x0000763217087816 */ /* 0x000fe40000000008 */
[----:B0-----:R-:W-:-:S04]  /*60a90*/  LEA R6, P6, R9, R0, 0x1 ;  /* 0x0000000009067211 */ /* 0x001fc800078c08ff */
[----:B------:R-:W-:Y:S01]  /*60aa0*/  LEA.HI.X.SX32 R7, R9, R2, 0x1, P6 ;  /* 0x0000000209077211 */ /* 0x000fe200030f0eff */
[----:B------:R0:W-:Y:S01]  /*60ab0*/  @P1 STG.E.U16 [R4.64], R23 ;  /* 0x0000001704001986 */ /* 0x0001e2000c101504 */
[----:B------:R-:W-:-:S03]  /*60ac0*/  ISETP.LT.AND P2, PT, R18, c[0x0][0x17c], !P0 ;  /* 0x00005f0012007a0c */ /* 0x000fc60004741270 */
[----:B------:R1:W-:Y:S01]  /*60ad0*/  @P4 STG.E.U16 [R6.64], R8 ;  /* 0x0000000806004986 */ /* 0x0003e2000c101504 */
[----:B---3--:R-:W-:Y:S02]  /*60ae0*/  ISETP.LT.AND P1, PT, R17, c[0x0][0x17c], !P0 ;  /* 0x00005f0011007a0c */ /* 0x008fe40004721270 */
[----:B------:R-:W-:-:S05]  /*60af0*/  LOP3.LUT R20, R29, 0x20, RZ, 0x3c, !PT ;  /* 0x000000201d147812 */ /* 0x000fca00078e3cff */
[----:B------:R-:W-:Y:S01]  /*60b00*/  LDS.128 R24, [R20] ;  /* 0x0000000014187984 */ /* 0x000fe20000000c00 */
[----:B------:R-:W-:-:S04]  /*60b10*/  IADD3 R10, R9, c[0x0][0x198], RZ ;  /* 0x00006600090a7a10 */ /* 0x000fc80007ffe0ff */
[C---:B0-----:R-:W-:Y:S02]  /*60b20*/  LEA R4, P6, R10.reuse, R0, 0x1 ;  /* 0x000000000a047211 */ /* 0x041fe400078c08ff */
[C---:B------:R-:W-:Y:S02]  /*60b30*/  IADD3 R3, R10.reuse, c[0x0][0x198], RZ ;  /* 0x000066000a037a10 */ /* 0x040fe40007ffe0ff */
[----:B------:R-:W-:Y:S02]  /*60b40*/  LEA.HI.X.SX32 R5, R10, R2, 0x1, P6 ;  /* 0x000000020a057211 */ /* 0x000fe400030f0eff */
[----:B-1----:R-:W-:Y:S02]  /*60b50*/  LEA R6, P6, R3, R0, 0x1 ;  /* 0x0000000003067211 */ /* 0x002fe400078c08ff */
[----:B------:R-:W-:Y:S02]  /*60b60*/  PRMT R9, R11, 0x7632, R9 ;  /* 0x000076320b097816 */ /* 0x000fe40000000009 */
[----:B------:R-:W-:Y:S01]  /*60b70*/  LEA.HI.X.SX32 R7, R3, R2, 0x1, P6 ;  /* 0x0000000203077211 */ /* 0x000fe200030f0eff */
[----:B------:R-:W-:Y:S04]  /*60b80*/  @P3 STG.E.U16 [R4.64], R11 ;  /* 0x0000000b04003986 */ /* 0x000fe8000c101504 */
[----:B------:R-:W-:Y:S01]  /*60b90*/  @P5 STG.E.U16 [R6.64], R9 ;  /* 0x0000000906005986 */ /* 0x000fe2000c101504 */
[----:B--2---:R-:W-:-:S03]  /*60ba0*/  ISETP.LT.AND P4, PT, R16, c[0x0][0x17c], !P0 ;  /* 0x00005f0010007a0c */ /* 0x004fc60004781270 */
[----:B------:R-:W0:Y:S01]  /*60bb0*/  LDS.128 R16, [R29] ;  /* 0x000000001d107984 */ /* 0x000e220000000c00 */
[----:B----4-:R-:W-:Y:S02]  /*60bc0*/  ISETP.LT.AND P3, PT, R14, c[0x0][0x17c], !P0 ;  /* 0x00005f000e007a0c */ /* 0x010fe40004761270 */
[----:B------:R-:W-:Y:S01]  /*60bd0*/  ISETP.LT.AND P5, PT, R13, c[0x0][0x17c], !P0 ;  /* 0x00005f000d007a0c */ /* 0x000fe200047a1270 */
[----:B0-----:R0:W-:Y:S04]  /*60be0*/  STL [R1+0x24], R17 ;  /* 0x0000241101007387 */ /* 0x0011e80000100800 */
[----:B------:R1:W-:Y:S04]  /*60bf0*/  STL.64 [R1+0x28], R18 ;  /* 0x0000281201007387 */ /* 0x0003e80000100a00 */
[----:B0-----:R-:W2:Y:S04]  /*60c00*/  LDL.LU R17, [R1+0x16ec] ;  /* 0x0016ec0001117983 */ /* 0x001ea80000300800 */
[----:B------:R-:W3:Y:S04]  /*60c10*/  LDL.LU R10, [R1+0x16e8] ;  /* 0x0016e800010a7983 */ /* 0x000ee80000300800 */
[----:B------:R-:W4:Y:S04]  /*60c20*/  LDL.LU R28, [R1+0xac] ;  /* 0x0000ac00011c7983 */ /* 0x000f280000300800 */
[----:B------:R-:W2:Y:S04]  /*60c30*/  LDL.LU R14, [R1+0x16f0] ;  /* 0x0016f000010e7983 */ /* 0x000ea80000300800 */
[----:B------:R-:W2:Y:S04]  /*60c40*/  LDL.LU R13, [R1+0x16f4] ;  /* 0x0016f400010d7983 */ /* 0x000ea80000300800 */
[----:B------:R0:W-:Y:S04]  /*60c50*/  STL [R1+0x1808], R20 ;  /* 0x0018081401007387 */ /* 0x0001e80000100800 */
[----:B------:R-:W-:Y:S04]  /*60c60*/  STL [R1+0x17e8], R26 ;  /* 0x0017e81a01007387 */ /* 0x000fe80000100800 */
[----:B------:R-:W-:Y:S04]  /*60c70*/  STL [R1+0x17e4], R27 ;  /* 0x0017e41b01007387 */ /* 0x000fe80000100800 */
[----:B-1----:R-:W2:Y:S04]  /*60c80*/  LDL.LU R18, [R1+0x16f8] ;  /* 0x0016f80001127983 */ /* 0x002ea80000300800 */
[----:B0-----:R-:W2:Y:S01]  /*60c90*/  LDL.LU R20, [R1+0x16fc] ;  /* 0x0016fc0001147983 */ /* 0x001ea20000300800 */
[----:B------:R-:W-:-:S04]  /*60ca0*/  IADD3 R8, R3, c[0x0][0x198], RZ ;  /* 0x0000660003087a10 */ /* 0x000fc80007ffe0ff */
[C---:B------:R-:W-:Y:S02]  /*60cb0*/  LEA R4, P6, R8.reuse, R0, 0x1 ;  /* 0x0000000008047211 */ /* 0x040fe400078c08ff */
[C---:B------:R-:W-:Y:S02]  /*60cc0*/  IADD3 R3, R8.reuse, c[0x0][0x198], RZ ;  /* 0x0000660008037a10 */ /* 0x040fe40007ffe0ff */
[----:B------:R-:W-:Y:S02]  /*60cd0*/  LEA.HI.X.SX32 R5, R8, R2, 0x1, P6 ;  /* 0x0000000208057211 */ /* 0x000fe400030f0eff */
[C---:B------:R-:W-:Y:S02]  /*60ce0*/  LEA R6, P6, R3.reuse, R0, 0x1 ;  /* 0x0000000003067211 */ /* 0x040fe400078c08ff */
[----:B------:R-:W-:Y:S01]  /*60cf0*/  IADD3 R9, R3, c[0x0][0x198], RZ ;  /* 0x0000660003097a10 */ /* 0x000fe20007ffe0ff */
[----:B------:R0:W-:Y:S01]  /*60d00*/  @P2 STG.E.U16 [R4.64], R21 ;  /* 0x0000001504002986 */ /* 0x0001e2000c101504 */
[----:B------:R-:W-:-:S02]  /*60d10*/  PRMT R8, R21, 0x7632, R8 ;  /* 0x0000763215087816 */ /* 0x000fc40000000008 */
[----:B------:R-:W-:Y:S02]  /*60d20*/  LEA.HI.X.SX32 R7, R3, R2, 0x1, P6 ;  /* 0x0000000203077211 */ /* 0x000fe400030f0eff */
[----:B------:R-:W-:-:S03]  /*60d30*/  IADD3 R3, R9, c[0x0][0x198], RZ ;  /* 0x0000660009037a10 */ /* 0x000fc60007ffe0ff */
[----:B------:R1:W-:Y:S01]  /*60d40*/  @P1 STG.E.U16 [R6.64], R8 ;  /* 0x0000000806001986 */ /* 0x0003e2000c101504 */
[----:B0-----:R-:W-:-:S04]  /*60d50*/  LEA R4, P6, R9, R0, 0x1 ;  /* 0x0000000009047211 */ /* 0x001fc800078c08ff */
[----:B------:R-:W-:Y:S02]  /*60d60*/  LEA.HI.X.SX32 R5, R9, R2, 0x1, P6 ;  /* 0x0000000209057211 */ /* 0x000fe400030f0eff */
[----:B------:R-:W-:Y:S02]  /*60d70*/  IADD3 R9, R3, c[0x0][0x198], RZ ;  /* 0x0000660003097a10 */ /* 0x000fe40007ffe0ff */
[----:B------:R-:W-:Y:S02]  /*60d80*/  LOP3.LUT R19, R29, 0x40, RZ, 0x3c, !PT ;  /* 0x000000401d137812 */ /* 0x000fe400078e3cff */
[----:B------:R-:W-:Y:S02]  /*60d90*/  PRMT R15, R16, 0x7632, R15 ;  /* 0x00007632100f7816 */ /* 0x000fe4000000000f */
[----:B---3--:R-:W-:Y:S02]  /*60da0*/  ISETP.LT.AND P1, PT, R10, c[0x0][0x17c], !P0 ;  /* 0x00005f000a007a0c */ /* 0x008fe40004721270 */
[----:B------:R-:W-:-:S02]  /*60db0*/  LEA R10, P6, R3, R0, 0x1 ;  /* 0x00000000030a7211 */ /* 0x000fc400078c08ff */
[----:B----4-:R-:W-:Y:S02]  /*60dc0*/  PRMT R12, R28, 0x7632, R12 ;  /* 0x000076321c0c7816 */ /* 0x010fe4000000000c */
[----:B------:R-:W-:Y:S02]  /*60dd0*/  LEA.HI.X.SX32 R11, R3, R2, 0x1, P6 ;  /* 0x00000002030b7211 */ /* 0x000fe400030f0eff */
[----:B-1----:R-:W-:Y:S02]  /*60de0*/  LEA R8, P6, R9, R0, 0x1 ;  /* 0x0000000009087211 */ /* 0x002fe400078c08ff */
[----:B--2---:R-:W-:Y:S02]  /*60df0*/  ISETP.LT.AND P2, PT, R17, c[0x0][0x17c], !P0 ;  /* 0x00005f0011007a0c */ /* 0x004fe40004741270 */
[C---:B------:R-:W-:Y:S01]  /*60e00*/  IADD3 R3, R9.reuse, c[0x0][0x198], RZ ;  /* 0x0000660009037a10 */ /* 0x040fe20007ffe0ff */
[----:B------:R0:W-:Y:S01]  /*60e10*/  @P4 STG.E.U16 [R4.64], R28 ;  /* 0x0000001c04004986 */ /* 0x0001e2000c101504 */
[----:B------:R-:W-:-:S03]  /*60e20*/  LEA.HI.X.SX32 R9, R9, R2, 0x1, P6 ;  /* 0x0000000209097211 */ /* 0x000fc600030f0eff */
[----:B------:R1:W-:Y:S01]  /*60e30*/  @P3 STG.E.U16 [R10.64], R12 ;  /* 0x0000000c0a003986 */ /* 0x0003e2000c101504 */
[----:B------:R-:W-:-:S03]  /*60e40*/  ISETP.LT.AND P3, PT, R13, c[0x0][0x17c], !P0 ;  /* 0x00005f000d007a0c */ /* 0x000fc60004761270 */
[----:B------:R-:W2:Y:S01]  /*60e50*/  LDS.128 R4, [R19] ;  /* 0x0000000013047984 */ /* 0x000ea20000000c00 */
[----:B0-----:R-:W-:Y:S02]  /*60e60*/  LOP3.LUT R28, R29, 0x60, RZ, 0x3c, !PT ;  /* 0x000000601d1c7812 */ /* 0x001fe400078e3cff */
[C---:B-1----:R-:W-:Y:S01]  /*60e70*/  LEA R12, P6, R3.reuse, R0, 0x1 ;  /* 0x00000000030c7211 */ /* 0x042fe200078c08ff */
[----:B------:R-:W-:Y:S03]  /*60e80*/  @P5 STG.E.U16 [R8.64], R16 ;  /* 0x0000001008005986 */ /* 0x000fe6000c101504 */
[----:B------:R-:W-:Y:S01]  /*60e90*/  LEA.HI.X.SX32 R13, R3, R2, 0x1, P6 ;  /* 0x00000002030d7211 */ /* 0x000fe200030f0eff */
[----:B------:R-:W0:Y:S04]  /*60ea0*/  LDS.128 R8, [R28] ;  /* 0x000000001c087984 */ /* 0x000e280000000c00 */
[----:B------:R-:W-:Y:S01]  /*60eb0*/  @P2 STG.E.U16 [R12.64], R15 ;  /* 0x0000000f0c002986 */ /* 0x000fe2000c101504 */
[----:B------:R-:W-:-:S03]  /*60ec0*/  ISETP.LT.AND P2, PT, R20, c[0x0][0x17c], !P0 ;  /* 0x00005f0014007a0c */ /* 0x000fc60004741270 */
[----:B------:R-:W1:Y:S01]  /*60ed0*/  LDS.128 R20, [R29+0x800] ;  /* 0x000800001d147984 */ /* 0x000e620000000c00 */
[----:B------:R-:W-:-:S03]  /*60ee0*/  ISETP.LT.AND P5, PT, R18, c[0x0][0x17c], !P0 ;  /* 0x00005f0012007a0c */ /* 0x000fc600047a1270 */
[----:B--2---:R2:W-:Y:S04]  /*60ef0*/  STL.64 [R1+0x17f0], R6 ;  /* 0x0017f00601007387 */ /* 0x0045e80000100a00 */
[----:B0-----:R1:W-:Y:S04]  /*60f00*/  STL.64 [R1+0x17f8], R10 ;  /* 0x0017f80a01007387 */ /* 0x0013e80000100a00 */
[----:B------:R-:W3:Y:S04]  /*60f10*/  LDL.LU R18, [R1+0x1700] ;  /* 0x0017000001127983 */ /* 0x000ee80000300800 */
[----:B--2---:R-:W2:Y:S01]  /*60f20*/  LDL.LU R6, [R1+0x1704] ;  /* 0x0017040001067983 */ /* 0x004ea20000300800 */
[----:B-1----:R-:W-:-:S03]  /*60f30*/  IMAD.MOV.U32 R10, RZ, RZ, R20 ;  /* 0x000000ffff0a7224 */ /* 0x002fc600078e0014 */
[----:B------:R-:W-:Y:S04]  /*60f40*/  STL [R1+0xc], R23 ;  /* 0x00000c1701007387 */ /* 0x000fe80000100800 */
[----:B------:R-:W4:Y:S04]  /*60f50*/  LDL.LU R20, [R1+0x1808] ;  /* 0x0018080001147983 */ /* 0x000f280000300800 */
[----:B------:R-:W4:Y:S01]  /*60f60*/  LDL.LU R7, [R1+0x1708] ;  /* 0x0017080001077983 */ /* 0x000f220000300800 */
[----:B------:R-:W-:Y:S02]  /*60f70*/  ISETP.LT.AND P4, PT, R14, c[0x0][0x17c], !P0 ;  /* 0x00005f000e007a0c */ /* 0x000fe40004781270 */
[----:B------:R-:W-:Y:S01]  /*60f80*/  IADD3 R14, R3, c[0x0][0x198], RZ ;  /* 0x00006600030e7a10 */ /* 0x000fe20007ffe0ff */
[----:B------:R-:W-:Y:S01]  /*60f90*/  IMAD.MOV.U32 R26, RZ, RZ, R21 ;  /* 0x000000ffff1a7224 */ /* 0x000fe200078e0015 */
[----:B------:R-:W4:Y:S02]  /*60fa0*/  LDL.LU R11, [R1+0x170c] ;  /* 0x00170c00010b7983 */ /* 0x000f240000300800 */
[----:B------:R-:W-:-:S02]  /*60fb0*/  LEA R16, P6, R14, R0, 0x1 ;  /* 0x000000000e107211 */ /* 0x000fc400078c08ff */
[C---:B------:R-:W-:Y:S02]  /*60fc0*/  IADD3 R3, R14.reuse, c[0x0][0x198], RZ ;  /* 0x000066000e037a10 */ /* 0x040fe40007ffe0ff */
[----:B------:R-:W-:Y:S02]  /*60fd0*/  LEA.HI.X.SX32 R17, R14, R2, 0x1, P6 ;  /* 0x000000020e117211 */ /* 0x000fe400030f0eff */
[C---:B------:R-:W-:Y:S02]  /*60fe0*/  LEA R14, P6, R3.reuse, R0, 0x1 ;  /* 0x00000000030e7211 */ /* 0x040fe400078c08ff */
[C---:B------:R-:W-:Y:S02]  /*60ff0*/  IADD3 R13, R3.reuse, c[0x0][0x198], RZ ;  /* 0x00006600030d7a10 */ /* 0x040fe40007ffe0ff */
[----:B------:R-:W-:Y:S01]  /*61000*/  LEA.HI.X.SX32 R15, R3, R2, 0x1, P6 ;  /* 0x00000002030f7211 */ /* 0x000fe200030f0eff */
[----:B------:R0:W-:Y:S01]  /*61010*/  @P1 STG.E.U16 [R16.64], R24 ;  /* 0x0000001810001986 */ /* 0x0001e2000c101504 */
[C---:B------:R-:W-:Y:S01]  /*61020*/  LEA R12, P6, R13.reuse, R0, 0x1 ;  /* 0x000000000d0c7211 */ /* 0x040fe200078c08ff */
[----:B------:R-:W-:Y:S01]  /*61030*/  IMAD.MOV.U32 R27, RZ, RZ, R22 ;  /* 0x000000ffff1b7224 */ /* 0x000fe200078e0016 */
[----:B------:R-:W-:-:S02]  /*61040*/  IADD3 R3, R13, c[0x0][0x198], RZ ;  /* 0x000066000d037a10 */ /* 0x000fc40007ffe0ff */
[----:B------:R-:W-:Y:S02]  /*61050*/  LEA.HI.X.SX32 R13, R13, R2, 0x1, P6 ;  /* 0x000000020d0d7211 */ /* 0x000fe400030f0eff */
[----:B0-----:R-:W-:Y:S01]  /*61060*/  PRMT R24, R24, 0x7632, R24 ;  /* 0x0000763218187816 */ /* 0x001fe20000000018 */
[----:B------:R-:W-:Y:S04]  /*61070*/  STL.64 [R1+0x1800], R26 ;  /* 0x0018001a01007387 */ /* 0x000fe80000100a00 */
[----:B------:R-:W-:Y:S04]  /*61080*/  @P4 STG.E.U16 [R14.64], R24 ;  /* 0x000000180e004986 */ /* 0x000fe8000c101504 */
[----:B------:R0:W-:Y:S01]  /*61090*/  @P3 STG.E.U16 [R12.64], R4 ;  /* 0x000000040c003986 */ /* 0x0001e2000c101504 */
[----:B--2---:R-:W-:-:S03]  /*610a0*/  ISETP.LT.AND P4, PT, R6, c[0x0][0x17c], !P0 ;  /* 0x00005f0006007a0c */ /* 0x004fc60004781270 */
[----:B------:R-:W2:Y:S01]  /*610b0*/  LDL.LU R6, [R1+0x1710] ;  /* 0x0017100001067983 */ /* 0x000ea20000300800 */
[----:B---3--:R-:W-:Y:S02]  /*610c0*/  ISETP.LT.AND P1, PT, R18, c[0x0][0x17c], !P0 ;  /* 0x00005f0012007a0c */ /* 0x008fe40004721270 */
[----:B------:R-:W-:Y:S02]  /*610d0*/  LEA R16, P6, R3, R0, 0x1 ;  /* 0x0000000003107211 */ /* 0x000fe400078c08ff */
[----:B0-----:R-:W-:Y:S01]  /*610e0*/  PRMT R4, R4, 0x7632, R4 ;  /* 0x0000763204047816 */ /* 0x001fe20000000004 */
[----:B----4-:R0:W1:Y:S01]  /*610f0*/  LDS.128 R12, [R20+0x800] ;  /* 0x00080000140c7984 */ /* 0x0100620000000c00 */
[----:B------:R-:W-:-:S03]  /*61100*/  ISETP.LT.AND P3, PT, R7, c[0x0][0x17c], !P0 ;  /* 0x00005f0007007a0c */ /* 0x000fc60004761270 */
[----:B------:R-:W3:Y:S01]  /*61110*/  LDL.LU R7, [R1+0x1714] ;  /* 0x0017140001077983 */ /* 0x000ee20000300800 */
[C---:B------:R-:W-:Y:S02]  /*61120*/  IADD3 R18, R3.reuse, c[0x0][0x198], RZ ;  /* 0x0000660003127a10 */ /* 0x040fe40007ffe0ff */
[----:B------:R-:W-:Y:S02]  /*61130*/  LEA.HI.X.SX32 R17, R3, R2, 0x1, P6 ;  /* 0x0000000203117211 */ /* 0x000fe400030f0eff */
[C---:B------:R-:W-:Y:S02]  /*61140*/  LEA R22, P6, R18.reuse, R0, 0x1 ;  /* 0x0000000012167211 */ /* 0x040fe400078c08ff */
[C---:B------:R-:W-:Y:S02]  /*61150*/  IADD3 R3, R18.reuse, c[0x0][0x198], RZ ;  /* 0x0000660012037a10 */ /* 0x040fe40007ffe0ff */
[----:B------:R-:W-:Y:S02]  /*61160*/  LEA.HI.X.SX32 R23, R18, R2, 0x1, P6 ;  /* 0x0000000212177211 */ /* 0x000fe400030f0eff */
[----:B0-----:R-:W-:-:S02]  /*61170*/  LEA R20, P6, R3, R0, 0x1 ;  /* 0x0000000003147211 */ /* 0x001fc400078c08ff */
[----:B------:R-:W-:Y:S02]  /*61180*/  PRMT R24, R8, 0x7632, R24 ;  /* 0x0000763208187816 */ /* 0x000fe40000000018 */
[C---:B------:R-:W-:Y:S01]  /*61190*/  LEA.HI.X.SX32 R21, R3.reuse, R2, 0x1, P6 ;  /* 0x0000000203157211 */ /* 0x040fe200030f0eff */
[----:B------:R0:W-:Y:S04]  /*611a0*/  @P5 STG.E.U16 [R16.64], R4 ;  /* 0x0000000410005986 */ /* 0x0001e8000c101504 */
[----:B------:R-:W-:Y:S04]  /*611b0*/  @P2 STG.E.U16 [R22.64], R8 ;  /* 0x0000000816002986 */ /* 0x000fe8000c101504 */
[----:B------:R4:W-:Y:S01]  /*611c0*/  @P1 STG.E.U16 [R20.64], R24 ;  /* 0x0000001814001986 */ /* 0x0009e2000c101504 */
[----:B0-----:R-:W-:-:S03]  /*611d0*/  IADD3 R4, R3, c[0x0][0x198], RZ ;  /* 0x0000660003047a10 */ /* 0x001fc60007ffe0ff */
[----:B------:R0:W-:Y:S04]  /*611e0*/  LDS.128 R20, [R28+0x800] ;  /* 0x000800001c147984 */ /* 0x0001e80000000c00 */
[----:B------:R-:W0:Y:S01]  /*611f0*/  LDS.128 R16, [R19+0x800] ;  /* 0x0008000013107984 */ /* 0x000e220000000c00 */
[----:B--2---:R-:W-:-:S03]  /*61200*/  ISETP.LT.AND P2, PT, R6, c[0x0][0x17c], !P0 ;  /* 0x00005f0006007a0c */ /* 0x004fc60004741270 */
[----:B------:R-:W2:Y:S04]  /*61210*/  LDL.LU R6, [R1+0x171c] ;  /* 0x00171c0001067983 */ /* 0x000ea80000300800 */
[----:B----4-:R-:W4:Y:S01]  /*61220*/  LDL.LU R24, [R1+0x1718] ;  /* 0x0017180001187983 */ /* 0x010f220000300800 */
[----:B---3--:R-:W-:-:S03]  /*61230*/  ISETP.LT.AND P1, PT, R7, c[0x0][0x17c], !P0 ;  /* 0x00005f0007007a0c */ /* 0x008fc60004721270 */
[----:B------:R-:W3:Y:S01]  /*61240*/  LDL.LU R7, [R1+0x1720] ;  /* 0x0017200001077983 */ /* 0x000ee20000300800 */
[C---:B------:R-:W-:Y:S02]  /*61250*/  LEA R26, P6, R4.reuse, R0, 0x1 ;  /* 0x00000000041a7211 */ /* 0x040fe400078c08ff */
[C---:B------:R-:W-:Y:S02]  /*61260*/  IADD3 R3, R4.reuse, c[0x0][0x198], RZ ;  /* 0x0000660004037a10 */ /* 0x040fe40007ffe0ff */
[----:B------:R-:W-:Y:S02]  /*61270*/  LEA.HI.X.SX32 R27, R4, R2, 0x1, P6 ;  /* 0x00000002041b7211 */ /* 0x000fe400030f0eff */
[----:B0-----:R-:W-:Y:S02]  /*61280*/  LEA R28, P6, R3, R0, 0x1 ;  /* 0x00000000031c7211 */ /* 0x001fe400078c08ff */
[----:B------:R-:W-:Y:S02]  /*61290*/  ISETP.LT.AND P5, PT, R11, c[0x0][0x17c], !P0 ;  /* 0x00005f000b007a0c */ /* 0x000fe400047a1270 */
[C---:B------:R-:W-:Y:S01]  /*612a0*/  IADD3 R4, R3.reuse, c[0x0][0x198], RZ ;  /* 0x0000660003047a10 */ /* 0x040fe20007ffe0ff */
[----:B------:R0:W-:Y:S01]  /*612b0*/  @P4 STG.E.U16 [R26.64], R10 ;  /* 0x0000000a1a004986 */ /* 0x0001e2000c101504 */
[----:B------:R-:W-:-:S02]  /*612c0*/  LEA.HI.X.SX32 R29, R3, R2, 0x1, P6 ;  /* 0x00000002031d7211 */ /* 0x000fc400030f0eff */
[----:B------:R-:W-:Y:S02]  /*612d0*/  PRMT R8, R10, 0x7632, R8 ;  /* 0x000076320a087816 */ /* 0x000fe40000000008 */
[----:B------:R-:W-:-:S03]  /*612e0*/  IADD3 R3, R4, c[0x0][0x198], RZ ;  /* 0x0000660004037a10 */ /* 0x000fc60007ffe0ff */
[----:B------:R1:W-:Y:S01]  /*612f0*/  @P3 STG.E.U16 [R28.64], R8 ;  /* 0x000000081c003986 */ /* 0x0003e2000c101504 */
[----:B0-----:R-:W-:-:S03]  /*61300*/  LEA R10, P6, R4, R0, 0x1 ;  /* 0x00000000040a7211 */ /* 0x001fc600078c08ff */
[----:B------:R-:W3:Y:S01]  /*61310*/  LDL.LU.64 R26, [R1+0x1800] ;  /* 0x00180000011a7983 */ /* 0x000ee20000300a00 */
[----:B------:R-:W-:Y:S02]  /*61320*/  LEA.HI.X.SX32 R11, R4, R2, 0x1, P6 ;  /* 0x00000002040b7211 */ /* 0x000fe400030f0eff */
[C---:B------:R-:W-:Y:S02]  /*61330*/  IADD3 R4, R3.reuse, c[0x0][0x198], RZ ;  /* 0x0000660003047a10 */ /* 0x040fe40007ffe0ff */
[C---:B-1----:R-:W-:Y:S01]  /*61340*/  LEA R28, P6, R3.reuse, R0, 0x1 ;  /* 0x00000000031c7211 */ /* 0x042fe200078c08ff */
[----:B------:R0:W-:Y:S03]  /*61350*/  @P5 STG.E.U16 [R10.64], R12 ;  /* 0x0000000c0a005986 */ /* 0x0001e6000c101504 */
[----:B------:R-:W-:Y:S02]  /*61360*/  LEA.HI.X.SX32 R29, R3, R2, 0x1, P6 ;  /* 0x00000002031d7211 */ /* 0x000fe400030f0eff */
[----:B------:R-:W-:-:S02]  /*61370*/  IADD3 R3, R4, c[0x0][0x198], RZ ;  /* 0x0000660004037a10 */ /* 0x000fc40007ffe0ff */
[----:B0-----:R-:W-:-:S04]  /*61380*/  LEA R10, P6, R4, R0, 0x1 ;  /* 0x00000000040a7211 */ /* 0x001fc800078c08ff */
[----:B------:R-:W-:Y:S02]  /*61390*/  LEA.HI.X.SX32 R11, R4, R2, 0x1, P6 ;  /* 0x00000002040b7211 */ /* 0x000fe400030f0eff */
[----:B--2---:R-:W-:Y:S02]  /*613a0*/  ISETP.LT.AND P3, PT, R6, c[0x0][0x17c], !P0 ;  /* 0x00005f0006007a0c */ /* 0x004fe40004761270 */
[----:B------:R-:W2:Y:S01]  /*613b0*/  LDL.LU R6, [R1+0x1728] ;  /* 0x0017280001067983 */ /* 0x000ea20000300800 */
[----:B----4-:R-:W-:-:S03]  /*613c0*/  ISETP.LT.AND P4, PT, R24, c[0x0][0x17c], !P0 ;  /* 0x00005f0018007a0c */ /* 0x010fc60004781270 */
[----:B------:R-:W4:Y:S01]  /*613d0*/  LDL.LU R24, [R1+0x172c] ;  /* 0x00172c0001187983 */ /* 0x000f220000300800 */
[----:B---3--:R-:W-:-:S03]  /*613e0*/  ISETP.LT.AND P5, PT, R7, c[0x0][0x17c], !P0 ;  /* 0x00005f0007007a0c */ /* 0x008fc600047a1270 */
[----:B------:R-:W3:Y:S04]  /*613f0*/  LDL.LU R7, [R1+0x24] ;  /* 0x0000240001077983 */ /* 0x000ee80000300800 */
[----:B------:R-:W3:Y:S01]  /*61400*/  LDL.LU R4, [R1+0x1724] ;  /* 0x0017240001047983 */ /* 0x000ee20000300800 */
[----:B------:R-:W-:-:S05]  /*61410*/  PRMT R12, R12, 0x7632, R12 ;  /* 0x000076320c0c7816 */ /* 0x000fca000000000c */
[----:B------:R0:W-:Y:S04]  /*61420*/  @P2 STG.E.U16 [R28.64], R12 ;  /* 0x0000000c1c002986 */ /* 0x0001e8000c101504 */
[----:B------:R1:W-:Y:S01]  /*61430*/  @P1 STG.E.U16 [R10.64], R16 ;  /* 0x000000100a001986 */ /* 0x0003e2000c101504 */
[----:B0-----:R-:W-:-:S04]  /*61440*/  LEA R28, P6, R3, R0, 0x1 ;  /* 0x00000000031c7211 */ /* 0x001fc800078c08ff */
[----:B------:R-:W-:Y:S02]  /*61450*/  LEA.HI.X.SX32 R29, R3, R2, 0x1, P6 ;  /* 0x00000002031d7211 */ /* 0x000fe400030f0eff */
[----:B-1----:R-:W-:-:S05]  /*61460*/  PRMT R16, R16, 0x7632, R16 ;  /* 0x0000763210107816 */ /* 0x002fca0000000010 */
[----:B------:R0:W-:Y:S01]  /*61470*/  @P4 STG.E.U16 [R28.64], R16 ;  /* 0x000000101c004986 */ /* 0x0001e2000c101504 */
[----:B--2---:R-:W-:-:S03]  /*61480*/  ISETP.LT.AND P1, PT, R6, c[0x0][0x17c], !P0 ;  /* 0x00005f0006007a0c */ /* 0x004fc60004721270 */
[----:B------:R-:W2:Y:S01]  /*61490*/  LDL.LU R6, [R1+0x1734] ;  /* 0x0017340001067983 */ /* 0x000ea20000300800 */
[----:B----4-:R-:W-:-:S03]  /*614a0*/  ISETP.LT.AND P4, PT, R24, c[0x0][0x17c], !P0 ;  /* 0x00005f0018007a0c */ /* 0x010fc60004781270 */
[----:B------:R-:W4:Y:S01]  /*614b0*/  LDL.LU R24, [R1+0x173c] ;  /* 0x00173c0001187983 */ /* 0x000f220000300800 */
[----:B---3--:R-:W-:Y:S02]  /*614c0*/  ISETP.LT.AND P2, PT, R4, c[0x0][0x17c], !P0 ;  /* 0x00005f0004007a0c */ /* 0x008fe40004741270 */
[----:B------:R-:W-:-:S04]  /*614d0*/  IADD3 R4, R3, c[0x0][0x198], RZ ;  /* 0x0000660003047a10 */ /* 0x000fc80007ffe0ff */
[C---:B------:R-:W-:Y:S02]  /*614e0*/  LEA R10, P6, R4.reuse, R0, 0x1 ;  /* 0x00000000040a7211 */ /* 0x040fe400078c08ff */
[C---:B------:R-:W-:Y:S02]  /*614f0*/  IADD3 R3, R4.reuse, c[0x0][0x198], RZ ;  /* 0x0000660004037a10 */ /* 0x040fe40007ffe0ff */
[----:B------:R-:W-:Y:S02]  /*61500*/  LEA.HI.X.SX32 R11, R4, R2, 0x1, P6 ;  /* 0x00000002040b7211 */ /* 0x000fe400030f0eff */
[C---:B0-----:R-:W-:Y:S02]  /*61510*/  LEA R28, P6, R3.reuse, R0, 0x1 ;  /* 0x00000000031c7211 */ /* 0x041fe400078c08ff */
[C---:B------:R-:W-:Y:S02]  /*61520*/  IADD3 R4, R3.reuse, c[0x0][0x198], RZ ;  /* 0x0000660003047a10 */ /* 0x040fe40007ffe0ff */
[----:B------:R-:W-:-:S02]  /*61530*/  LEA.HI.X.SX32 R29, R3, R2, 0x1, P6 ;  /* 0x00000002031d7211 */ /* 0x000fc400030f0eff */
[----:B------:R-:W3:Y:S04]  /*61540*/  LDL.LU R3, [R1+0x1730] ;  /* 0x0017300001037983 */ /* 0x000ee80000300800 */
[----:B------:R0:W-:Y:S02]  /*61550*/  @P3 STG.E.U16 [R10.64], R20 ;  /* 0x000000140a003986 */ /* 0x0001e4000c101504 */
[----:B0-----:R-:W-:-:S05]  /*61560*/  PRMT R20, R20, 0x7632, R20 ;  /* 0x0000763214147816 */ /* 0x001fca0000000014 */
[----:B------:R0:W-:Y:S04]  /*61570*/  @P5 STG.E.U16 [R28.64], R20 ;  /* 0x000000141c005986 */ /* 0x0001e8000c101504 */
[----:B0-----:R-:W4:Y:S01]  /*61580*/  LDL.LU R20, [R1+0x1738] ;  /* 0x0017380001147983 */ /* 0x001f220000300800 */
[----:B------:R-:W-:-:S04]  /*61590*/  LEA R10, P6, R4, R0, 0x1 ;  /* 0x00000000040a7211 */ /* 0x000fc800078c08ff */
[----:B------:R-:W-:Y:S02]  /*615a0*/  LEA.HI.X.SX32 R11, R4, R2, 0x1, P6 ;  /* 0x00000002040b7211 */ /* 0x000fe400030f0eff */
[----:B------:R-:W-:-:S03]  /*615b0*/  PRMT R8, R7, 0x7632, R8 ;  /* 0x0000763207087816 */ /* 0x000fc60000000008 */
[----:B------:R0:W-:Y:S04]  /*615c0*/  @P2 STG.E.U16 [R10.64], R7 ;  /* 0x000000070a002986 */ /* 0x0001e8000c101504 */
[----:B0-----:R-:W4:Y:S01]  /*615d0*/  LDL.LU.64 R10, [R1+0x17f8] ;  /* 0x0017f800010a7983 */ /* 0x001f220000300a00 */
[----:B--2---:R-:W-:Y:S02]  /*615e0*/  ISETP.LT.AND P5, PT, R6, c[0x0][0x17c], !P0 ;  /* 0x00005f0006007a0c */ /* 0x004fe400047a1270 */
[----:B---3--:R-:W-:Y:S02]  /*615f0*/  ISETP.LT.AND P3, PT, R3, c[0x0][0x17c], !P0 ;  /* 0x00005f0003007a0c */ /* 0x008fe40004761270 */
[----:B------:R-:W-:-:S04]  /*61600*/  IADD3 R3, R4, c[0x0][0x198], RZ ;  /* 0x0000660004037a10 */ /* 0x000fc80007ffe0ff */
[C---:B------:R-:W-:Y:S02]  /*61610*/  LEA R28, P6, R3.reuse, R0, 0x1 ;  /* 0x00000000031c7211 */ /* 0x040fe400078c08ff */
[C---:B------:R-:W-:Y:S02]  /*61620*/  IADD3 R4, R3.reuse, c[0x0][0x198], RZ ;  /* 0x0000660003047a10 */ /* 0x040fe40007ffe0ff */
[----:B------:R-:W-:Y:S02]  /*61630*/  LEA.HI.X.SX32 R29, R3, R2, 0x1, P6 ;  /* 0x00000002031d7211 */ /* 0x000fe400030f0eff */
[C---:B------:R-:W-:Y:S02]  /*61640*/  LEA R6, P6, R4.reuse, R0, 0x1 ;  /* 0x0000000004067211 */ /* 0x040fe400078c08ff */
[C---:B------:R-:W-:Y:S02]  /*61650*/  IADD3 R3, R4.reuse, c[0x0][0x198], RZ ;  /* 0x0000660004037a10 */ /* 0x040fe40007ffe0ff */
[----:B------:R-:W-:-:S02]  /*61660*/  LEA.HI.X.SX32 R7, R4, R2, 0x1, P6 ;  /* 0x0000000204077211 */ /* 0x000fc400030f0eff */
[----:B------:R-:W2:Y:S01]  /*61670*/  LDL.LU R4, [R1+0x1740] ;  /* 0x0017400001047983 */ /* 0x000ea20000300800 */
[----:B----4-:R-:W-:-:S03]  /*61680*/  ISETP.LT.AND P2, PT, R20, c[0x0][0x17c], !P0 ;  /* 0x00005f0014007a0c */ /* 0x010fc60004741270 */
[----:B------:R-:W3:Y:S04]  /*61690*/  LDL.LU R20, [R1+0x1748] ;  /* 0x0017480001147983 */ /* 0x000ee80000300800 */
[----:B------:R0:W-:Y:S01]  /*616a0*/  @P1 STG.E.U16 [R28.64], R8 ;  /* 0x000000081c001986 */ /* 0x0001e2000c101504 */
[----:B------:R-:W-:-:S03]  /*616b0*/  ISETP.LT.AND P1, PT, R24, c[0x0][0x17c], !P0 ;  /* 0x00005f0018007a0c */ /* 0x000fc60004721270 */
[----:B------:R1:W-:Y:S01]  /*616c0*/  @P4 STG.E.U16 [R6.64], R25 ;  /* 0x0000001906004986 */ /* 0x0003e2000c101504 */
[C---:B0-----:R-:W-:Y:S02]  /*616d0*/  LEA R28, P6, R3.reuse, R0, 0x1 ;  /* 0x00000000031c7211 */ /* 0x041fe400078c08ff */
[C---:B------:R-:W-:Y:S02]  /*616e0*/  IADD3 R8, R3.reuse, c[0x0][0x198], RZ ;  /* 0x0000660003087a10 */ /* 0x040fe40007ffe0ff */
[----:B------:R-:W-:Y:S01]  /*616f0*/  LEA.HI.X.SX32 R29, R3, R2, 0x1, P6 ;  /* 0x00000002031d7211 */ /* 0x000fe200030f0eff */
[----:B-1----:R-:W4:Y:S01]  /*61700*/  LDL.LU.64 R6, [R1+0x17f0] ;  /* 0x0017f00001067983 */ /* 0x002f220000300a00 */
[C---:B------:R-:W-:Y:S02]  /*61710*/  LEA R24, P6, R8.reuse, R0, 0x1 ;  /* 0x0000000008187211 */ /* 0x040fe400078c08ff */
[----:B------:R-:W-:Y:S02]  /*61720*/  PRMT R3, R25, 0x7632, R3 ;  /* 0x0000763219037816 */ /* 0x000fe40000000003 */
[----:B------:R-:W-:-:S03]  /*61730*/  LEA.HI.X.SX32 R25, R8, R2, 0x1, P6 ;  /* 0x0000000208197211 */ /* 0x000fc600030f0eff */
[----:B------:R-:W-:Y:S04]  /*61740*/  @P3 STG.E.U16 [R28.64], R3 ;  /* 0x000000031c003986 */ /* 0x000fe8000c101504 */
[----:B------:R0:W-:Y:S01]  /*61750*/  @P5 STG.E.U16 [R24.64], R5 ;  /* 0x0000000518005986 */ /* 0x0001e2000c101504 */
[----:B--2---:R-:W-:Y:S02]  /*61760*/  ISETP.LT.AND P4, PT, R4, c[0x0][0x17c], !P0 ;  /* 0x00005f0004007a0c */ /* 0x004fe40004781270 */
[----:B------:R-:W-:Y:S02]  /*61770*/  IADD3 R4, R8, c[0x0][0x198], RZ ;  /* 0x0000660008047a10 */ /* 0x000fe40007ffe0ff */
[----:B------:R-:W2:Y:S04]  /*61780*/  LDL.LU R8, [R1+0x1744] ;  /* 0x0017440001087983 */ /* 0x000ea80000300800 */
[----:B0-----:R-:W4:Y:S01]  /*61790*/  LDL.LU R25, [R1+0x174c] ;  /* 0x00174c0001197983 */ /* 0x001f220000300800 */
[----:B---3--:R-:W-:-:S03]  /*617a0*/  ISETP.LT.AND P5, PT, R20, c[0x0][0x17c], !P0 ;  /* 0x00005f0014007a0c */ /* 0x008fc600047a1270 */
[----:B------:R-:W3:Y:S01]  /*617b0*/  LDL.LU R20, [R1+0x1754] ;  /* 0x0017540001147983 */ /* 0x000ee20000300800 */
[C---:B------:R-:W-:Y:S02]  /*617c0*/  LEA R28, P6, R4.reuse, R0, 0x1 ;  /* 0x00000000041c7211 */ /* 0x040fe400078c08ff */
[C---:B------:R-:W-:Y:S02]  /*617d0*/  IADD3 R3, R4.reuse, c[0x0][0x198], RZ ;  /* 0x0000660004037a10 */ /* 0x040fe40007ffe0ff */
[----:B------:R-:W-:Y:S02]  /*617e0*/  LEA.HI.X.SX32 R29, R4, R2, 0x1, P6 ;  /* 0x00000002041d7211 */ /* 0x000fe400030f0eff */
[----:B------:R-:W-:Y:S02]  /*617f0*/  LEA R4, P6, R3, R0, 0x1 ;  /* 0x0000000003047211 */ /* 0x000fe400078c08ff */
[----:B------:R-:W-:Y:S02]  /*61800*/  PRMT R12, R5, 0x7632, R12 ;  /* 0x00007632050c7816 */ /* 0x000fe4000000000c */
[----:B------:R-:W-:-:S03]  /*61810*/  LEA.HI.X.SX32 R5, R3, R2, 0x1, P6 ;  /* 0x0000000203057211 */ /* 0x000fc600030f0eff */
[----:B------:R0:W-:Y:S04]  /*61820*/  @P2 STG.E.U16 [R28.64], R12 ;  /* 0x0000000c1c002986 */ /* 0x0001e8000c101504 */
[----:B------:R1:W-:Y:S04]  /*61830*/  @P1 STG.E.U16 [R4.64], R9 ;  /* 0x0000000904001986 */ /* 0x0003e8000c101504 */
[----:B0-----:R-:W3:Y:S01]  /*61840*/  LDL.LU R29, [R1+0x1750] ;  /* 0x00175000011d7983 */ /* 0x001ee20000300800 */
[----:B-1----:R-:W-:-:S03]  /*61850*/  PRMT R4, R9, 0x7632, R4 ;  /* 0x0000763209047816 */ /* 0x002fc60000000004 */
[----:B------:R-:W3:Y:S04]  /*61860*/  LDL.LU R12, [R1+0x1758] ;  /* 0x00175800010c7983 */ /* 0x000ee80000300800 */
[----:B------:R-:W3:Y:S01]  /*61870*/  LDL.LU R28, [R1+0x175c] ;  /* 0x00175c00011c7983 */ /* 0x000ee20000300800 */
[----:B------:R-:W-:Y:S02]  /*61880*/  PRMT R16, R26, 0x7632, R16 ;  /* 0x000076321a107816 */ /* 0x000fe40000000010 */
[----:B--2---:R-:W-:Y:S02]  /*61890*/  ISETP.LT.AND P3, PT, R8, c[0x0][0x17c], !P0 ;  /* 0x00005f0008007a0c */ /* 0x004fe40004761270 */
[----:B------:R-:W-:-:S04]  /*618a0*/  IADD3 R8, R3, c[0x0][0x198], RZ ;  /* 0x0000660003087a10 */ /* 0x000fc80007ffe0ff */
[C---:B------:R-:W-:Y:S02]  /*618b0*/  LEA R24, P6, R8.reuse, R0, 0x1 ;  /* 0x0000000008187211 */ /* 0x040fe400078c08ff */
[----:B----4-:R-:W-:Y:S02]  /*618c0*/  ISETP.LT.AND P2, PT, R25, c[0x0][0x17c], !P0 ;  /* 0x00005f0019007a0c */ /* 0x010fe40004741270 */
[C---:B------:R-:W-:Y:S02]  /*618d0*/  LEA.HI.X.SX32 R25, R8.reuse, R2, 0x1, P6 ;  /* 0x0000000208197211 */ /* 0x040fe400030f0eff */
[----:B------:R-:W-:-:S03]  /*618e0*/  IADD3 R3, R8, c[0x0][0x198], RZ ;  /* 0x0000660008037a10 */ /* 0x000fc60007ffe0ff */
[----:B------:R0:W-:Y:S01]  /*618f0*/  @P4 STG.E.U16 [R24.64], R4 ;  /* 0x0000000418004986 */ /* 0x0001e2000c101504 */
[----:B---3--:R-:W-:-:S03]  /*61900*/  ISETP.LT.AND P4, PT, R20, c[0x0][0x17c], !P0 ;  /* 0x00005f0014007a0c */ /* 0x008fc60004781270 */
[----:B------:R-:W2:Y:S01]  /*61910*/  LDL.LU R20, [R1+0x1764] ;  /* 0x0017640001147983 */ /* 0x000ea20000300800 */
[C---:B------:R-:W-:Y:S02]  /*61920*/  LEA R8, P6, R3.reuse, R0, 0x1 ;  /* 0x0000000003087211 */ /* 0x040fe400078c08ff */
[C---:B------:R-:W-:Y:S02]  /*61930*/  IADD3 R5, R3.reuse, c[0x0][0x198], RZ ;  /* 0x0000660003057a10 */ /* 0x040fe40007ffe0ff */
[----:B------:R-:W-:Y:S02]  /*61940*/  LEA.HI.X.SX32 R9, R3, R2, 0x1, P6 ;  /* 0x0000000203097211 */ /* 0x000fe400030f0eff */
[C---:B0-----:R-:W-:Y:S02]  /*61950*/  LEA R4, P6, R5.reuse, R0, 0x1 ;  /* 0x0000000005047211 */ /* 0x041fe400078c08ff */
[C---:B------:R-:W-:Y:S02]  /*61960*/  IADD3 R3, R5.reuse, c[0x0][0x198], RZ ;  /* 0x0000660005037a10 */ /* 0x040fe40007ffe0ff */
[----:B------:R-:W-:Y:S01]  /*61970*/  LEA.HI.X.SX32 R5, R5, R2, 0x1, P6 ;  /* 0x0000000205057211 */ /* 0x000fe200030f0eff */
[----:B------:R0:W-:Y:S04]  /*61980*/  @P3 STG.E.U16 [R8.64], R26 ;  /* 0x0000001a08003986 */ /* 0x0001e8000c101504 */
[----:B------:R1:W-:Y:S04]  /*61990*/  @P5 STG.E.U16 [R4.64], R16 ;  /* 0x0000001004005986 */ /* 0x0003e8000c101504 */
[----:B0-----:R-:W3:Y:S04]  /*619a0*/  LDL.LU R26, [R1+0x17e8] ;  /* 0x0017e800011a7983 */ /* 0x001ee80000300800 */
[----:B------:R-:W4:Y:S04]  /*619b0*/  LDL.LU R25, [R1+0x1760] ;  /* 0x0017600001197983 */ /* 0x000f280000300800 */
[----:B-1----:R-:W3:Y:S01]  /*619c0*/  LDL.LU R16, [R1+0x1770] ;  /* 0x0017700001107983 */ /* 0x002ee20000300800 */
[----:B------:R-:W-:-:S02]  /*619d0*/  LEA R8, P6, R3, R0, 0x1 ;  /* 0x0000000003087211 */ /* 0x000fc400078c08ff */
[----:B------:R-:W-:Y:S01]  /*619e0*/  ISETP.LT.AND P3, PT, R12, c[0x0][0x17c], !P0 ;  /* 0x00005f000c007a0c */ /* 0x000fe20004761270 */
[----:B------:R-:W4:Y:S01]  /*619f0*/  LDL.LU R24, [R1+0x176c] ;  /* 0x00176c0001187983 */ /* 0x000f220000300800 */
[C---:B------:R-:W-:Y:S02]  /*61a00*/  LEA.HI.X.SX32 R9, R3.reuse, R2, 0x1, P6 ;  /* 0x0000000203097211 */ /* 0x040fe400030f0eff */
[----:B------:R-:W-:-:S03]  /*61a10*/  IADD3 R12, R3, c[0x0][0x198], RZ ;  /* 0x00006600030c7a10 */ /* 0x000fc60007ffe0ff */
[----:B------:R0:W-:Y:S01]  /*61a20*/  @P2 STG.E.U16 [R8.64], R13 ;  /* 0x0000000d08002986 */ /* 0x0001e2000c101504 */
[----:B------:R-:W-:Y:S02]  /*61a30*/  ISETP.LT.AND P1, PT, R29, c[0x0][0x17c], !P0 ;  /* 0x00005f001d007a0c */ /* 0x000fe40004721270 */
[C---:B------:R-:W-:Y:S02]  /*61a40*/  LEA R4, P6, R12.reuse, R0, 0x1 ;  /* 0x000000000c047211 */ /* 0x040fe400078c08ff */
[C---:B------:R-:W-:Y:S02]  /*61a50*/  IADD3 R3, R12.reuse, c[0x0][0x198], RZ ;  /* 0x000066000c037a10 */ /* 0x040fe40007ffe0ff */
[----:B------:R-:W-:Y:S02]  /*61a60*/  LEA.HI.X.SX32 R5, R12, R2, 0x1, P6 ;  /* 0x000000020c057211 */ /* 0x000fe400030f0eff */
[----:B0-----:R-:W-:Y:S02]  /*61a70*/  LEA R8, P6, R3, R0, 0x1 ;  /* 0x0000000003087211 */ /* 0x001fe400078c08ff */
[----:B------:R-:W-:-:S02]  /*61a80*/  PRMT R13, R13, 0x7632, R13 ;  /* 0x000076320d0d7816 */ /* 0x000fc4000000000d */
[----:B------:R-:W-:-:S03]  /*61a90*/  LEA.HI.X.SX32 R9, R3, R2, 0x1, P6 ;  /* 0x0000000203097211 */ /* 0x000fc600030f0eff */
[----:B------:R0:W-:Y:S04]  /*61aa0*/  @P1 STG.E.U16 [R4.64], R13 ;  /* 0x0000000d04001986 */ /* 0x0001e8000c101504 */
[----:B------:R1:W-:Y:S01]  /*61ab0*/  @P4 STG.E.U16 [R8.64], R17 ;  /* 0x0000001108004986 */ /* 0x0003e2000c101504 */
[----:B--2---:R-:W-:-:S03]  /*61ac0*/  ISETP.LT.AND P2, PT, R20, c[0x0][0x17c], !P0 ;  /* 0x00005f0014007a0c */ /* 0x004fc60004741270 */
[----:B------:R-:W2:Y:S04]  /*61ad0*/  LDL.LU R20, [R1+0x177c] ;  /* 0x00177c0001147983 */ /* 0x000ea80000300800 */
[----:B------:R-:W2:Y:S01]  /*61ae0*/  LDL.LU R29, [R1+0x28] ;  /* 0x00002800011d7983 */ /* 0x000ea20000300800 */
[----:B---3--:R-:W-:-:S03]  /*61af0*/  ISETP.LT.AND P4, PT, R16, c[0x0][0x17c], !P0 ;  /* 0x00005f0010007a0c */ /* 0x008fc60004781270 */
[----:B------:R-:W3:Y:S01]  /*61b00*/  LDL.LU R16, [R1+0x1778] ;  /* 0x0017780001107983 */ /* 0x000ee20000300800 */
[----:B------:R-:W-:-:S04]  /*61b10*/  IADD3 R12, R3, c[0x0][0x198], RZ ;  /* 0x00006600030c7a10 */ /* 0x000fc80007ffe0ff */
[C---:B0-----:R-:W-:Y:S02]  /*61b20*/  LEA R4, P6, R12.reuse, R0, 0x1 ;  /* 0x000000000c047211 */ /* 0x041fe400078c08ff */
[----:B-1----:R-:W-:Y:S02]  /*61b30*/  PRMT R17, R17, 0x7632, R17 ;  /* 0x0000763211117816 */ /* 0x002fe40000000011 */
[----:B------:R-:W-:Y:S02]  /*61b40*/  LEA.HI.X.SX32 R5, R12, R2, 0x1, P6 ;  /* 0x000000020c057211 */ /* 0x000fe400030f0eff */
[----:B------:R-:W-:Y:S02]  /*61b50*/  ISETP.LT.AND P5, PT, R28, c[0x0][0x17c], !P0 ;  /* 0x00005f001c007a0c */ /* 0x000fe400047a1270 */
[----:B------:R-:W-:Y:S01]  /*61b60*/  IADD3 R3, R12, c[0x0][0x198], RZ ;  /* 0x000066000c037a10 */ /* 0x000fe20007ffe0ff */
[----:B------:R0:W-:Y:S03]  /*61b70*/  @P3 STG.E.U16 [R4.64], R17 ;  /* 0x0000001104003986 */ /* 0x0001e6000c101504 */
[----:B------:R-:W-:-:S04]  /*61b80*/  LEA R8, P6, R3, R0, 0x1 ;  /* 0x0000000003087211 */ /* 0x000fc800078c08ff */
[----:B------:R-:W-:Y:S01]  /*61b90*/  LEA.HI.X.SX32 R9, R3, R2, 0x1, P6 ;  /* 0x0000000203097211 */ /* 0x000fe200030f0eff */
[----:B0-----:R-:W3:Y:S01]  /*61ba0*/  LDL.LU R17, [R1+0x1784] ;  /* 0x0017840001117983 */ /* 0x001ee20000300800 */
[----:B----4-:R-:W-:-:S03]  /*61bb0*/  ISETP.LT.AND P3, PT, R24, c[0x0][0x17c], !P0 ;  /* 0x00005f0018007a0c */ /* 0x010fc60004761270 */
[----:B------:R0:W-:Y:S04]  /*61bc0*/  @P5 STG.E.U16 [R8.64], R21 ;  /* 0x0000001508005986 */ /* 0x0001e8000c101504 */
[----:B------:R-:W4:Y:S01]  /*61bd0*/  LDL.LU R24, [R1+0x1780] ;  /* 0x0017800001187983 */ /* 0x000f220000300800 */
[----:B------:R-:W-:-:S04]  /*61be0*/  IADD3 R12, R3, c[0x0][0x198], RZ ;  /* 0x00006600030c7a10 */ /* 0x000fc80007ffe0ff */
[C---:B------:R-:W-:Y:S02]  /*61bf0*/  LEA R4, P6, R12.reuse, R0, 0x1 ;  /* 0x000000000c047211 */ /* 0x040fe400078c08ff */
[----:B0-----:R-:W-:Y:S02]  /*61c00*/  PRMT R21, R21, 0x7632, R21 ;  /* 0x0000763215157816 */ /* 0x001fe40000000015 */
[----:B------:R-:W-:-:S05]  /*61c10*/  LEA.HI.X.SX32 R5, R12, R2, 0x1, P6 ;  /* 0x000000020c057211 */ /* 0x000fca00030f0eff */
[----:B------:R0:W-:Y:S01]  /*61c20*/  @P2 STG.E.U16 [R4.64], R21 ;  /* 0x0000001504002986 */ /* 0x0001e2000c101504 */
[----:B--2---:R-:W-:-:S03]  /*61c30*/  ISETP.LT.AND P5, PT, R20, c[0x0][0x17c], !P0 ;  /* 0x00005f0014007a0c */ /* 0x004fc600047a1270 */
[----:B------:R-:W2:Y:S01]  /*61c40*/  LDL.LU R20, [R1+0x178c] ;  /* 0x00178c0001147983 */ /* 0x000ea20000300800 */
[----:B---3--:R-:W-:-:S03]  /*61c50*/  ISETP.LT.AND P2, PT, R16, c[0x0][0x17c], !P0 ;  /* 0x00005f0010007a0c */ /* 0x008fc60004741270 */
[----:B------:R-:W3:Y:S01]  /*61c60*/  LDL.LU R16, [R1+0x1788] ;  /* 0x0017880001107983 */ /* 0x000ee20000300800 */
[----:B------:R-:W-:Y:S02]  /*61c70*/  IADD3 R3, R12, c[0x0][0x198], RZ ;  /* 0x000066000c037a10 */ /* 0x000fe40007ffe0ff */
[----:B------:R-:W-:Y:S01]  /*61c80*/  ISETP.LT.AND P1, PT, R25, c[0x0][0x17c], !P0 ;  /* 0x00005f0019007a0c */ /* 0x000fe20004721270 */
[----:B0-----:R-:W4:Y:S01]  /*61c90*/  LDL.LU R21, [R1+0x1794] ;  /* 0x0017940001157983 */ /* 0x001f220000300800 */
[C---:B------:R-:W-:Y:S02]  /*61ca0*/  LEA R8, P6, R3.reuse, R0, 0x1 ;  /* 0x0000000003087211 */ /* 0x040fe400078c08ff */
[C---:B------:R-:W-:Y:S02]  /*61cb0*/  IADD3 R12, R3.reuse, c[0x0][0x198], RZ ;  /* 0x00006600030c7a10 */ /* 0x040fe40007ffe0ff */
[----:B------:R-:W-:Y:S02]  /*61cc0*/  LEA.HI.X.SX32 R9, R3, R2, 0x1, P6 ;  /* 0x0000000203097211 */ /* 0x000fe400030f0eff */
[----:B------:R-:W-:-:S02]  /*61cd0*/  LEA R4, P6, R12, R0, 0x1 ;  /* 0x000000000c047211 */ /* 0x000fc400078c08ff */
[----:B------:R-:W-:Y:S02]  /*61ce0*/  PRMT R13, R29, 0x7632, R13 ;  /* 0x000076321d0d7816 */ /* 0x000fe4000000000d */
[C---:B------:R-:W-:Y:S02]  /*61cf0*/  LEA.HI.X.SX32 R5, R12.reuse, R2, 0x1, P6 ;  /* 0x000000020c057211 */ /* 0x040fe400030f0eff */
[----:B------:R-:W-:Y:S01]  /*61d00*/  IADD3 R3, R12, c[0x0][0x198], RZ ;  /* 0x000066000c037a10 */ /* 0x000fe20007ffe0ff */
[----:B------:R0:W-:Y:S04]  /*61d10*/  @P1 STG.E.U16 [R8.64], R29 ;  /* 0x0000001d08001986 */ /* 0x0001e8000c101504 */
[----:B------:R1:W-:Y:S01]  /*61d20*/  @P4 STG.E.U16 [R4.64], R13 ;  /* 0x0000000d04004986 */ /* 0x0003e2000c101504 */
[----:B------:R-:W-:-:S03]  /*61d30*/  ISETP.LT.AND P1, PT, R17, c[0x0][0x17c], !P0 ;  /* 0x00005f0011007a0c */ /* 0x000fc60004721270 */
[----:B------:R-:W4:Y:S01]  /*61d40*/  LDL.LU R17, [R1+0x1790] ;  /* 0x0017900001117983 */ /* 0x000f220000300800 */
[----:B0-----:R-:W-:-:S03]  /*61d50*/  LEA R8, P6, R3, R0, 0x1 ;  /* 0x0000000003087211 */ /* 0x001fc600078c08ff */
[----:B-1----:R-:W4:Y:S01]  /*61d60*/  LDL.LU R13, [R1+0x179c] ;  /* 0x00179c00010d7983 */ /* 0x002f220000300800 */
[----:B------:R-:W-:-:S05]  /*61d70*/  LEA.HI.X.SX32 R9, R3, R2, 0x1, P6 ;  /* 0x0000000203097211 */ /* 0x000fca00030f0eff */
[----:B------:R0:W-:Y:S01]  /*61d80*/  @P3 STG.E.U16 [R8.64], R26 ;  /* 0x0000001a08003986 */ /* 0x0001e2000c101504 */
[----:B------:R-:W-:-:S04]  /*61d90*/  IADD3 R12, R3, c[0x0][0x198], RZ ;  /* 0x00006600030c7a10 */ /* 0x000fc80007ffe0ff */
[----:B------:R-:W-:-:S04]  /*61da0*/  LEA R4, P6, R12, R0, 0x1 ;  /* 0x000000000c047211 */ /* 0x000fc800078c08ff */
[----:B------:R-:W-:Y:S02]  /*61db0*/  LEA.HI.X.SX32 R5, R12, R2, 0x1, P6 ;  /* 0x000000020c057211 */ /* 0x000fe400030f0eff */
[----:B0-----:R-:W-:-:S05]  /*61dc0*/  PRMT R26, R26, 0x7632, R26 ;  /* 0x000076321a1a7816 */ /* 0x001fca000000001a */
[----:B------:R0:W-:Y:S01]  /*61dd0*/  @P5 STG.E.U16 [R4.64], R26 ;  /* 0x0000001a04005986 */ /* 0x0001e2000c101504 */
[----:B--2---:R-:W-:-:S03]  /*61de0*/  ISETP.LT.AND P3, PT, R20, c[0x0][0x17c], !P0 ;  /* 0x00005f0014007a0c */ /* 0x004fc60004761270 */
[----:B------:R-:W2:Y:S01]  /*61df0*/  LDL.LU R20, [R1+0x1798] ;  /* 0x0017980001147983 */ /* 0x000ea20000300800 */
[----:B---3--:R-:W-:-:S03]  /*61e00*/  ISETP.LT.AND P5, PT, R16, c[0x0][0x17c], !P0 ;  /* 0x00005f0010007a0c */ /* 0x008fc600047a1270 */
[----:B------:R-:W3:Y:S01]  /*61e10*/  LDL.LU R16, [R1+0x17a4] ;  /* 0x0017a40001107983 */ /* 0x000ee20000300800 */
[----:B------:R-:W-:-:S04]  /*61e20*/  IADD3 R3, R12, c[0x0][0x198], RZ ;  /* 0x000066000c037a10 */ /* 0x000fc80007ffe0ff */
[C---:B------:R-:W-:Y:S02]  /*61e30*/  LEA R8, P6, R3.reuse, R0, 0x1 ;  /* 0x0000000003087211 */ /* 0x040fe400078c08ff */
[C---:B------:R-:W-:Y:S02]  /*61e40*/  IADD3 R12, R3.reuse, c[0x0][0x198], RZ ;  /* 0x00006600030c7a10 */ /* 0x040fe40007ffe0ff */
[----:B------:R-:W-:Y:S02]  /*61e50*/  LEA.HI.X.SX32 R9, R3, R2, 0x1, P6 ;  /* 0x0000000203097211 */ /* 0x000fe400030f0eff */
[----:B0-----:R-:W-:Y:S02]  /*61e60*/  LEA R4, P6, R12, R0, 0x1 ;  /* 0x000000000c047211 */ /* 0x001fe400078c08ff */
[----:B----4-:R-:W-:Y:S02]  /*61e70*/  ISETP.LT.AND P4, PT, R24, c[0x0][0x17c], !P0 ;  /* 0x00005f0018007a0c */ /* 0x010fe40004781270 */
[C---:B------:R-:W-:Y:S01]  /*61e80*/  IADD3 R3, R12.reuse, c[0x0][0x198], RZ ;  /* 0x000066000c037a10 */ /* 0x040fe20007ffe0ff */
[----:B------:R0:W-:Y:S01]  /*61e90*/  @P2 STG.E.U16 [R8.64], R6 ;  /* 0x0000000608002986 */ /* 0x0001e2000c101504 */
[----:B------:R-:W-:-:S02]  /*61ea0*/  LEA.HI.X.SX32 R5, R12, R2, 0x1, P6 ;  /* 0x000000020c057211 */ /* 0x000fc400030f0eff */
[----:B------:R-:W-:Y:S02]  /*61eb0*/  PRMT R12, R6, 0x7632, R12 ;  /* 0x00007632060c7816 */ /* 0x000fe4000000000c */
[C---:B0-----:R-:W-:Y:S02]  /*61ec0*/  LEA R8, P6, R3.reuse, R0, 0x1 ;  /* 0x0000000003087211 */ /* 0x041fe400078c08ff */
[C---:B------:R-:W-:Y:S02]  /*61ed0*/  IADD3 R6, R3.reuse, c[0x0][0x198], RZ ;  /* 0x0000660003067a10 */ /* 0x040fe40007ffe0ff */
[----:B------:R-:W-:Y:S01]  /*61ee0*/  LEA.HI.X.SX32 R9, R3, R2, 0x1, P6 ;  /* 0x0000000203097211 */ /* 0x000fe200030f0eff */
[----:B------:R0:W-:Y:S01]  /*61ef0*/  @P1 STG.E.U16 [R4.64], R12 ;  /* 0x0000000c04001986 */ /* 0x0001e2000c101504 */
[----:B------:R-:W-:Y:S02]  /*61f00*/  ISETP.LT.AND P2, PT, R21, c[0x0][0x17c], !P0 ;  /* 0x00005f0015007a0c */ /* 0x000fe40004741270 */
[----:B------:R-:W-:Y:S01]  /*61f10*/  ISETP.LT.AND P1, PT, R17, c[0x0][0x17c], !P0 ;  /* 0x00005f0011007a0c */ /* 0x000fe20004721270 */
[----:B------:R-:W4:Y:S04]  /*61f20*/  LDL.LU R21, [R1+0x17a0] ;  /* 0x0017a00001157983 */ /* 0x000f280000300800 */
[----:B------:R1:W-:Y:S01]  /*61f30*/  @P4 STG.E.U16 [R8.64], R10 ;  /* 0x0000000a08004986 */ /* 0x0003e2000c101504 */
[----:B------:R-:W-:-:S03]  /*61f40*/  ISETP.LT.AND P4, PT, R13, c[0x0][0x17c], !P0 ;  /* 0x00005f000d007a0c */ /* 0x000fc60004781270 */
[----:B------:R-:W4:Y:S01]  /*61f50*/  LDL.LU R17, [R1+0x17ac] ;  /* 0x0017ac0001117983 */ /* 0x000f220000300800 */
[----:B0-----:R-:W-:-:S03]  /*61f60*/  LEA R4, P6, R6, R0, 0x1 ;  /* 0x0000000006047211 */ /* 0x001fc600078c08ff */
[----:B------:R-:W4:Y:S01]  /*61f70*/  LDL.LU R13, [R1+0x17a8] ;  /* 0x0017a800010d7983 */ /* 0x000f220000300800 */
[----:B------:R-:W-:Y:S02]  /*61f80*/  LEA.HI.X.SX32 R5, R6, R2, 0x1, P6 ;  /* 0x0000000206057211 */ /* 0x000fe400030f0eff */
[----:B-1----:R-:W-:-:S05]  /*61f90*/  PRMT R10, R10, 0x7632, R10 ;  /* 0x000076320a0a7816 */ /* 0x002fca000000000a */
[----:B------:R0:W-:Y:S01]  /*61fa0*/  @P3 STG.E.U16 [R4.64], R10 ;  /* 0x0000000a04003986 */ /* 0x0001e2000c101504 */
[----:B------:R-:W-:-:S04]  /*61fb0*/  IADD3 R3, R6, c[0x0][0x198], RZ ;  /* 0x0000660006037a10 */ /* 0x000fc80007ffe0ff */
[----:B------:R-:W-:-:S04]  /*61fc0*/  LEA R8, P6, R3, R0, 0x1 ;  /* 0x0000000003087211 */ /* 0x000fc800078c08ff */
[----:B------:R-:W-:Y:S02]  /*61fd0*/  LEA.HI.X.SX32 R9, R3, R2, 0x1, P6 ;  /* 0x0000000203097211 */ /* 0x000fe400030f0eff */
[----:B0-----:R-:W-:-:S03]  /*61fe0*/  PRMT R10, R27, 0x7632, R10 ;  /* 0x000076321b0a7816 */ /* 0x001fc6000000000a */
[----:B------:R0:W-:Y:S01]  /*61ff0*/  @P5 STG.E.U16 [R8.64], R27 ;  /* 0x0000001b08005986 */ /* 0x0001e2000c101504 */
[----:B--2---:R-:W-:-:S03]  /*62000*/  ISETP.LT.AND P3, PT, R20, c[0x0][0x17c], !P0 ;  /* 0x00005f0014007a0c */ /* 0x004fc60004761270 */
[----:B------:R-:W2:Y:S04]  /*62010*/  LDL.LU R20, [R1+0x17b4] ;  /* 0x0017b40001147983 */ /* 0x000ea80000300800 */
[----:B0-----:R-:W2:Y:S01]  /*62020*/  LDL.LU R27, [R1+0x17e4] ;  /* 0x0017e400011b7983 */ /* 0x001ea20000300800 */
[----:B---3--:R-:W-:-:S03]  /*62030*/  ISETP.LT.AND P5, PT, R16, c[0x0][0x17c], !P0 ;  /* 0x00005f0010007a0c */ /* 0x008fc600047a1270 */
[----:B------:R-:W3:Y:S01]  /*62040*/  LDL.LU R16, [R1+0x17b0] ;  /* 0x0017b00001107983 */ /* 0x000ee20000300800 */
[----:B------:R-:W-:-:S03]  /*62050*/  IADD3 R6, R3, c[0x0][0x198], RZ ;  /* 0x0000660003067a10 */ /* 0x000fc60007ffe0ff */
[----:B------:R-:W3:Y:S01]  /*62060*/  LDL.LU R12, [R1+0x17b8] ;  /* 0x0017b800010c7983 */ /* 0x000ee20000300800 */
[C---:B------:R-:W-:Y:S02]  /*62070*/  LEA R4, P6, R6.reuse, R0, 0x1 ;  /* 0x0000000006047211 */ /* 0x040fe400078c08ff */
[C---:B------:R-:W-:Y:S02]  /*62080*/  IADD3 R3, R6.reuse, c[0x0][0x198], RZ ;  /* 0x0000660006037a10 */ /* 0x040fe40007ffe0ff */
[----:B------:R-:W-:Y:S02]  /*62090*/  LEA.HI.X.SX32 R5, R6, R2, 0x1, P6 ;  /* 0x0000000206057211 */ /* 0x000fe400030f0eff */
[C---:B------:R-:W-:Y:S02]  /*620a0*/  LEA R8, P6, R3.reuse, R0, 0x1 ;  /* 0x0000000003087211 */ /* 0x040fe400078c08ff */
[C---:B------:R-:W-:Y:S01]  /*620b0*/  IADD3 R6, R3.reuse, c[0x0][0x198], RZ ;  /* 0x0000660003067a10 */ /* 0x040fe20007ffe0ff */
[----:B------:R0:W-:Y:S01]  /*620c0*/  @P2 STG.E.U16 [R4.64], R10 ;  /* 0x0000000a04002986 */ /* 0x0001e2000c101504 */
[----:B------:R-:W-:-:S02]  /*620d0*/  LEA.HI.X.SX32 R9, R3, R2, 0x1, P6 ;  /* 0x0000000203097211 */ /* 0x000fc400030f0eff */
[----:B------:R-:W-:-:S03]  /*620e0*/  IADD3 R3, R6, c[0x0][0x198], RZ ;  /* 0x0000660006037a10 */ /* 0x000fc60007ffe0ff */
[----:B------:R1:W-:Y:S01]  /*620f0*/  @P1 STG.E.U16 [R8.64], R14 ;  /* 0x0000000e08001986 */ /* 0x0003e2000c101504 */
[----:B0-----:R-:W-:-:S03]  /*62100*/  LEA R4, P6, R6, R0, 0x1 ;  /* 0x0000000006047211 */ /* 0x001fc600078c08ff */
[----:B------:R-:W3:Y:S01]  /*62110*/  LDL.LU R10, [R1+0x17bc] ;  /* 0x0017bc00010a7983 */ /* 0x000ee20000300800 */
[----:B------:R-:W-:-:S03]  /*62120*/  LEA.HI.X.SX32 R5, R6, R2, 0x1, P6 ;  /* 0x0000000206057211 */ /* 0x000fc600030f0eff */
[----:B------:R-:W3:Y:S01]  /*62130*/  LDL.LU R29, [R1+0x2c] ;  /* 0x00002c00011d7983 */ /* 0x000ee20000300800 */
[----:B-1----:R-:W-:Y:S02]  /*62140*/  PRMT R14, R14, 0x7632, R14 ;  /* 0x000076320e0e7816 */ /* 0x002fe4000000000e */
[----:B------:R-:W-:-:S03]  /*62150*/  LEA R8, P6, R3, R0, 0x1 ;  /* 0x0000000003087211 */ /* 0x000fc600078c08ff */
[----:B------:R0:W-:Y:S01]  /*62160*/  @P4 STG.E.U16 [R4.64], R14 ;  /* 0x0000000e04004986 */ /* 0x0001e2000c101504 */
[----:B------:R-:W-:Y:S02]  /*62170*/  LEA.HI.X.SX32 R9, R3, R2, 0x1, P6 ;  /* 0x0000000203097211 */ /* 0x000fe400030f0eff */
[----:B----4-:R-:W-:Y:S02]  /*62180*/  ISETP.LT.AND P4, PT, R13, c[0x0][0x17c], !P0 ;  /* 0x00005f000d007a0c */ /* 0x010fe40004781270 */
[----:B------:R-:W4:Y:S01]  /*62190*/  LDL.LU R13, [R1+0x17c4] ;  /* 0x0017c400010d7983 */ /* 0x000f220000300800 */
[----:B------:R-:W-:-:S03]  /*621a0*/  ISETP.LT.AND P1, PT, R17, c[0x0][0x17c], !P0 ;  /* 0x00005f0011007a0c */ /* 0x000fc60004721270 */
[----:B------:R1:W-:Y:S04]  /*621b0*/  @P3 STG.E.U16 [R8.64], R18 ;  /* 0x0000001208003986 */ /* 0x0003e8000c101504 */
[----:B------:R-:W4:Y:S01]  /*621c0*/  LDL.LU R17, [R1+0x17c8] ;  /* 0x0017c80001117983 */ /* 0x000f220000300800 */
[----:B------:R-:W-:-:S04]  /*621d0*/  IADD3 R6, R3, c[0x0][0x198], RZ ;  /* 0x0000660003067a10 */ /* 0x000fc80007ffe0ff */
[----:B0-----:R-:W-:Y:S02]  /*621e0*/  LEA R4, P6, R6, R0, 0x1 ;  /* 0x0000000006047211 */ /* 0x001fe400078c08ff */
[----:B-1----:R-:W-:Y:S02]  /*621f0*/  PRMT R18, R18, 0x7632, R18 ;  /* 0x0000763212127816 */ /* 0x002fe40000000012 */
[----:B------:R-:W-:-:S05]  /*62200*/  LEA.HI.X.SX32 R5, R6, R2, 0x1, P6 ;  /* 0x0000000206057211 */ /* 0x000fca00030f0eff */
[----:B------:R0:W-:Y:S01]  /*62210*/  @P5 STG.E.U16 [R4.64], R18 ;  /* 0x0000001204005986 */ /* 0x0001e2000c101504 */
[----:B--2---:R-:W-:-:S03]  /*62220*/  ISETP.LT.AND P3, PT, R20, c[0x0][0x17c], !P0 ;  /* 0x00005f0014007a0c */ /* 0x004fc60004761270 */
[----:B------:R-:W2:Y:S04]  /*62230*/  LDL.LU R20, [R1+0x17d0] ;  /* 0x0017d00001147983 */ /* 0x000ea80000300800 */
[----:B0-----:R-:W2:Y:S01]  /*62240*/  LDL.LU R18, [R1+0x17d4] ;  /* 0x0017d40001127983 */ /* 0x001ea20000300800 */
[----:B---3--:R-:W-:-:S03]  /*62250*/  ISETP.LT.AND P5, PT, R16, c[0x0][0x17c], !P0 ;  /* 0x00005f0010007a0c */ /* 0x008fc600047a1270 */
[----:B------:R-:W3:Y:S01]  /*62260*/  LDL.LU R16, [R1+0x17dc] ;  /* 0x0017dc0001107983 */ /* 0x000ee20000300800 */
        /* <DEDUP_REMOVED lines=9> */
[C---:B------:R-:W-:Y:S02]  /*62300*/  IADD3 R6, R3.reuse, c[0x0][0x198], RZ ;  /* 0x0000660003067a10 */ /* 0x040fe40007ffe0ff */
[----:B------:R-:W-:Y:S02]  /*62310*/  ISETP.LT.AND P2, PT, R12, c[0x0][0x17c], !P0 ;  /* 0x00005f000c007a0c */ /* 0x000fe40004741270 */
[----:B------:R-:W3:Y:S04]  /*62320*/  LDL.LU R12, [R1+0x17e0] ;  /* 0x0017e000010c7983 */ /* 0x000ee80000300800 */
[----:B------:R-:W3:Y:S01]  /*62330*/  LDL.LU R21, [R1+0x17d8] ;  /* 0x0017d80001157983 */ /* 0x000ee20000300800 */
[----:B0-----:R-:W-:Y:S02]  /*62340*/  PRMT R22, R22, 0x7632, R22 ;  /* 0x0000763216167816 */ /* 0x001fe40000000016 */
[----:B------:R-:W-:-:S03]  /*62350*/  LEA R8, P6, R3, R0, 0x1 ;  /* 0x0000000003087211 */ /* 0x000fc600078c08ff */
[----:B------:R0:W-:Y:S01]  /*62360*/  @P1 STG.E.U16 [R4.64], R22 ;  /* 0x0000001604001986 */ /* 0x0001e2000c101504 */
[----:B------:R-:W-:Y:S02]  /*62370*/  LEA.HI.X.SX32 R9, R3, R2, 0x1, P6 ;  /* 0x0000000203097211 */ /* 0x000fe400030f0eff */
[----:B------:R-:W-:Y:S02]  /*62380*/  ISETP.LT.AND P1, PT, R10, c[0x0][0x17c], !P0 ;  /* 0x00005f000a007a0c */ /* 0x000fe40004721270 */
[C---:B------:R-:W-:Y:S01]  /*62390*/  IADD3 R10, R6.reuse, c[0x0][0x198], RZ ;  /* 0x00006600060a7a10 */ /* 0x040fe20007ffe0ff */
[----:B------:R1:W-:Y:S01]  /*623a0*/  @P4 STG.E.U16 [R8.64], R29 ;  /* 0x0000001d08004986 */ /* 0x0003e2000c101504 */
[----:B------:R-:W-:Y:S02]  /*623b0*/  PRMT R3, R29, 0x7632, R3 ;  /* 0x000076321d037816 */ /* 0x000fe40000000003 */
[----:B0-----:R-:W-:Y:S01]  /*623c0*/  LEA R4, P6, R6, R0, 0x1 ;  /* 0x0000000006047211 */ /* 0x001fe200078c08ff */
[----:B------:R-:W3:Y:S01]  /*623d0*/  LDL.LU R22, [R1+0x17cc] ;  /* 0x0017cc0001167983 */ /* 0x000ee20000300800 */
[----:B----4-:R-:W-:-:S02]  /*623e0*/  ISETP.LT.AND P4, PT, R13, c[0x0][0x17c], !P0 ;  /* 0x00005f000d007a0c */ /* 0x010fc40004781270 */
[----:B------:R-:W-:Y:S02]  /*623f0*/  LEA.HI.X.SX32 R5, R6, R2, 0x1, P6 ;  /* 0x0000000206057211 */ /* 0x000fe400030f0eff */
[C---:B-1----:R-:W-:Y:S02]  /*62400*/  LEA R8, P6, R10.reuse, R0, 0x1 ;  /* 0x000000000a087211 */ /* 0x042fe400078c08ff */
[C---:B------:R-:W-:Y:S01]  /*62410*/  IADD3 R13, R10.reuse, c[0x0][0x198], RZ ;  /* 0x000066000a0d7a10 */ /* 0x040fe20007ffe0ff */
[----:B------:R0:W-:Y:S01]  /*62420*/  @P3 STG.E.U16 [R4.64], R3 ;  /* 0x0000000304003986 */ /* 0x0001e2000c101504 */
[----:B------:R-:W-:Y:S02]  /*62430*/  LEA.HI.X.SX32 R9, R10, R2, 0x1, P6 ;  /* 0x000000020a097211 */ /* 0x000fe400030f0eff */
[----:B------:R-:W-:Y:S02]  /*62440*/  ISETP.LT.AND P3, PT, R17, c[0x0][0x17c], !P0 ;  /* 0x00005f0011007a0c */ /* 0x000fe40004761270 */
[----:B0-----:R-:W-:-:S04]  /*62450*/  LEA R4, P6, R13, R0, 0x1 ;  /* 0x000000000d047211 */ /* 0x001fc800078c08ff */
[C---:B------:R-:W-:Y:S02]  /*62460*/  LEA.HI.X.SX32 R5, R13.reuse, R2, 0x1, P6 ;  /* 0x000000020d057211 */ /* 0x040fe400030f0eff */
[----:B------:R-:W-:Y:S01]  /*62470*/  IADD3 R17, R13, c[0x0][0x198], RZ ;  /* 0x000066000d117a10 */ /* 0x000fe20007ffe0ff */
[----:B------:R0:W-:Y:S01]  /*62480*/  @P5 STG.E.U16 [R8.64], R27 ;  /* 0x0000001b08005986 */ /* 0x0001e2000c101504 */
[----:B------:R-:W-:Y:S02]  /*62490*/  PRMT R10, R27, 0x7632, R10 ;  /* 0x000076321b0a7816 */ /* 0x000fe4000000000a */
[----:B------:R-:W-:-:S03]  /*624a0*/  IADD3 R13, R17, c[0x0][0x198], RZ ;  /* 0x00006600110d7a10 */ /* 0x000fc60007ffe0ff */
[----:B------:R1:W-:Y:S01]  /*624b0*/  @P2 STG.E.U16 [R4.64], R10 ;  /* 0x0000000a04002986 */ /* 0x0003e2000c101504 */
[----:B0-----:R-:W-:-:S04]  /*624c0*/  LEA R8, P5, R17, R0, 0x1 ;  /* 0x0000000011087211 */ /* 0x001fc800078a08ff */
[----:B------:R-:W-:Y:S02]  /*624d0*/  LEA.HI.X.SX32 R9, R17, R2, 0x1, P5 ;  /* 0x0000000211097211 */ /* 0x000fe400028f0eff */
[----:B-1----:R-:W-:Y:S02]  /*624e0*/  LEA R4, P5, R13, R0, 0x1 ;  /* 0x000000000d047211 */ /* 0x002fe400078a08ff */
[----:B------:R-:W-:Y:S02]  /*624f0*/  PRMT R14, R7, 0x7632, R14 ;  /* 0x00007632070e7816 */ /* 0x000fe4000000000e */
[----:B------:R-:W-:Y:S01]  /*62500*/  LEA.HI.X.SX32 R5, R13, R2, 0x1, P5 ;  /* 0x000000020d057211 */ /* 0x000fe200028f0eff */
[----:B------:R-:W-:Y:S04]  /*62510*/  @P1 STG.E.U16 [R8.64], R7 ;  /* 0x0000000708001986 */ /* 0x000fe8000c101504 */
[----:B------:R0:W-:Y:S01]  /*62520*/  @P4 STG.E.U16 [R4.64], R14 ;  /* 0x0000000e04004986 */ /* 0x0001e2000c101504 */
[----:B--2---:R-:W-:-:S03]  /*62530*/  ISETP.LT.AND P6, PT, R20, c[0x0][0x17c], !P0 ;  /* 0x00005f0014007a0c */ /* 0x004fc600047c1270 */
[----:B------:R-:W2:Y:S01]  /*62540*/  LDL.LU R20, [R1+0xc] ;  /* 0x00000c0001147983 */ /* 0x000ea20000300800 */
[----:B------:R-:W-:Y:S02]  /*62550*/  ISETP.LT.AND P2, PT, R18, c[0x0][0x17c], !P0 ;  /* 0x00005f0012007a0c */ /* 0x000fe40004741270 */
[----:B---3--:R-:W-:Y:S02]  /*62560*/  ISETP.LT.AND P1, PT, R16, c[0x0][0x17c], !P0 ;  /* 0x00005f0010007a0c */ /* 0x008fe40004721270 */
[----:B------:R-:W3:Y:S04]  /*62570*/  LDL.LU R16, [R1+0x17c0] ;  /* 0x0017c00001107983 */ /* 0x000ee80000300800 */
[----:B------:R-:W4:Y:S04]  /*62580*/  LDL.LU R18, [R1+0x1774] ;  /* 0x0017740001127983 */ /* 0x000f280000300800 */
[----:B0-----:R-:W4:Y:S01]  /*62590*/  LDL.LU R14, [R1+0x1768] ;  /* 0x00176800010e7983 */ /* 0x001f220000300800 */
[----:B------:R-:W-:-:S04]  /*625a0*/  IADD3 R3, R13, c[0x0][0x198], RZ ;  /* 0x000066000d037a10 */ /* 0x000fc80007ffe0ff */
[C---:B------:R-:W-:Y:S02]  /*625b0*/  LEA R6, P5, R3.reuse, R0, 0x1 ;  /* 0x0000000003067211 */ /* 0x040fe400078a08ff */
[C---:B------:R-:W-:Y:S02]  /*625c0*/  IADD3 R13, R3.reuse, c[0x0][0x198], RZ ;  /* 0x00006600030d7a10 */ /* 0x040fe40007ffe0ff */
[----:B------:R-:W-:Y:S02]  /*625d0*/  LEA.HI.X.SX32 R7, R3, R2, 0x1, P5 ;  /* 0x0000000203077211 */ /* 0x000fe400028f0eff */
[C---:B------:R-:W-:Y:S02]  /*625e0*/  IADD3 R3, R13.reuse, c[0x0][0x198], RZ ;  /* 0x000066000d037a10 */ /* 0x040fe40007ffe0ff */
[----:B------:R-:W-:Y:S02]  /*625f0*/  ISETP.LT.AND P5, PT, R12, c[0x0][0x17c], !P0 ;  /* 0x00005f000c007a0c */ /* 0x000fe400047a1270 */
[----:B------:R-:W-:-:S02]  /*62600*/  LEA R12, P4, R13, R0, 0x1 ;  /* 0x000000000d0c7211 */ /* 0x000fc400078808ff */
[----:B------:R-:W-:Y:S02]  /*62610*/  PRMT R5, R11, 0x7632, R5 ;  /* 0x000076320b057816 */ /* 0x000fe40000000005 */
[----:B------:R-:W-:Y:S02]  /*62620*/  LEA.HI.X.SX32 R13, R13, R2, 0x1, P4 ;  /* 0x000000020d0d7211 */ /* 0x000fe400020f0eff */
[----:B------:R-:W-:Y:S01]  /*62630*/  IADD3 R17, R3, c[0x0][0x198], RZ ;  /* 0x0000660003117a10 */ /* 0x000fe20007ffe0ff */
[----:B------:R-:W-:Y:S01]  /*62640*/  @P3 STG.E.U16 [R6.64], R11 ;  /* 0x0000000b06003986 */ /* 0x000fe2000c101504 */
[----:B------:R-:W-:Y:S02]  /*62650*/  ISETP.LT.AND P4, PT, R21, c[0x0][0x17c], !P0 ;  /* 0x00005f0015007a0c */ /* 0x000fe40004781270 */
[----:B------:R-:W-:Y:S01]  /*62660*/  LEA R8, P3, R3, R0, 0x1 ;  /* 0x0000000003087211 */ /* 0x000fe200078608ff */
[----:B------:R0:W-:Y:S01]  /*62670*/  @P6 STG.E.U16 [R12.64], R5 ;  /* 0x000000050c006986 */ /* 0x0001e2000c101504 */
[----:B------:R-:W-:-:S02]  /*62680*/  IADD3 R21, R17, c[0x0][0x198], RZ ;  /* 0x0000660011157a10 */ /* 0x000fc40007ffe0ff */
[----:B------:R-:W-:Y:S02]  /*62690*/  LEA R4, P6, R17, R0, 0x1 ;  /* 0x0000000011047211 */ /* 0x000fe400078c08ff */
[-C--:B------:R-:W-:Y:S02]  /*626a0*/  LEA.HI.X.SX32 R9, R3, R2.reuse, 0x1, P3 ;  /* 0x0000000203097211 */ /* 0x080fe400018f0eff */
[----:B------:R-:W-:Y:S02]  /*626b0*/  IADD3 R3, R21, c[0x0][0x198], RZ ;  /* 0x0000660015037a10 */ /* 0x000fe40007ffe0ff */
[----:B0-----:R-:W-:Y:S02]  /*626c0*/  LEA.HI.X.SX32 R5, R17, R2, 0x1, P6 ;  /* 0x0000000211057211 */ /* 0x001fe400030f0eff */
[----:B------:R-:W-:-:S04]  /*626d0*/  IADD3 R17, R3, c[0x0][0x198], RZ ;  /* 0x0000660003117a10 */ /* 0x000fc80007ffe0ff */
[C---:B------:R-:W-:Y:S02]  /*626e0*/  IADD3 R25, R17.reuse, c[0x0][0x198], RZ ;  /* 0x0000660011197a10 */ /* 0x040fe40007ffe0ff */
[C---:B------:R-:W-:Y:S02]  /*626f0*/  LEA R12, P6, R17.reuse, R0, 0x1 ;  /* 0x00000000110c7211 */ /* 0x040fe400078c08ff */
[----:B------:R-:W-:Y:S02]  /*62700*/  ISETP.LT.AND P3, PT, R22, c[0x0][0x17c], !P0 ;  /* 0x00005f0016007a0c */ /* 0x000fe40004761270 */
[----:B------:R-:W-:Y:S02]  /*62710*/  LEA.HI.X.SX32 R13, R17, R2, 0x1, P6 ;  /* 0x00000002110d7211 */ /* 0x000fe400030f0eff */
[----:B--2---:R-:W-:Y:S01]  /*62720*/  PRMT R7, R20, 0x7632, R7 ;  /* 0x0000763214077816 */ /* 0x004fe20000000007 */
[----:B------:R-:W-:Y:S04]  /*62730*/  @P2 STG.E.U16 [R8.64], R20 ;  /* 0x0000001408002986 */ /* 0x000fe8000c101504 */
[----:B------:R0:W-:Y:S01]  /*62740*/  @P1 STG.E.U16 [R4.64], R7 ;  /* 0x0000000704001986 */ /* 0x0001e2000c101504 */
[----:B------:R-:W-:-:S02]  /*62750*/  LEA R6, P1, R21, R0, 0x1 ;  /* 0x0000000015067211 */ /* 0x000fc400078208ff */
[----:B------:R-:W-:Y:S02]  /*62760*/  LEA R10, P2, R3, R0, 0x1 ;  /* 0x00000000030a7211 */ /* 0x000fe400078408ff */
[-C--:B0-----:R-:W-:Y:S02]  /*62770*/  LEA.HI.X.SX32 R7, R21, R2.reuse, 0x1, P1 ;  /* 0x0000000215077211 */ /* 0x081fe400008f0eff */
[----:B------:R-:W-:Y:S02]  /*62780*/  IADD3 R21, R25, c[0x0][0x198], RZ ;  /* 0x0000660019157a10 */ /* 0x000fe40007ffe0ff */
[----:B------:R-:W-:Y:S02]  /*62790*/  LEA.HI.X.SX32 R11, R3, R2, 0x1, P2 ;  /* 0x00000002030b7211 */ /* 0x000fe400010f0eff */
[-C--:B------:R-:W-:Y:S02]  /*627a0*/  LEA R4, P1, R21, R0.reuse, 0x1 ;  /* 0x0000000015047211 */ /* 0x080fe400078208ff */
[----:B------:R-:W-:-:S02]  /*627b0*/  LEA R8, P6, R25, R0, 0x1 ;  /* 0x0000000019087211 */ /* 0x000fc400078c08ff */
[C---:B------:R-:W-:Y:S02]  /*627c0*/  IADD3 R3, R21.reuse, c[0x0][0x198], RZ ;  /* 0x0000660015037a10 */ /* 0x040fe40007ffe0ff */
[-C--:B------:R-:W-:Y:S02]  /*627d0*/  LEA.HI.X.SX32 R5, R21, R2.reuse, 0x1, P1 ;  /* 0x0000000215057211 */ /* 0x080fe400008f0eff */
[----:B------:R-:W-:Y:S02]  /*627e0*/  LEA.HI.X.SX32 R9, R25, R2, 0x1, P6 ;  /* 0x0000000219097211 */ /* 0x000fe400030f0eff */
[----:B---3--:R-:W-:Y:S02]  /*627f0*/  ISETP.LT.AND P2, PT, R16, c[0x0][0x17c], !P0 ;  /* 0x00005f0010007a0c */ /* 0x008fe40004741270 */
[----:B------:R-:W-:Y:S02]  /*62800*/  LEA R16, P6, R3, R0, 0x1 ;  /* 0x0000000003107211 */ /* 0x000fe400078c08ff */
[----:B----4-:R-:W-:-:S02]  /*62810*/  ISETP.LT.AND P1, PT, R18, c[0x0][0x17c], !P0 ;  /* 0x00005f0012007a0c */ /* 0x010fc40004721270 */
[----:B------:R-:W-:Y:S02]  /*62820*/  ISETP.LT.AND P0, PT, R14, c[0x0][0x17c], !P0 ;  /* 0x00005f000e007a0c */ /* 0x000fe40004701270 */
[----:B------:R-:W-:Y:S02]  /*62830*/  PRMT R0, R15, 0x7632, R0 ;  /* 0x000076320f007816 */ /* 0x000fe40000000000 */
[----:B------:R-:W-:Y:S02]  /*62840*/  LEA.HI.X.SX32 R17, R3, R2, 0x1, P6 ;  /* 0x0000000203117211 */ /* 0x000fe400030f0eff */
[----:B------:R-:W-:Y:S01]  /*62850*/  PRMT R2, R19, 0x7632, R2 ;  /* 0x0000763213027816 */ /* 0x000fe20000000002 */
[----:B------:R0:W-:Y:S04]  /*62860*/  @P5 STG.E.U16 [R6.64], R15 ;  /* 0x0000000f06005986 */ /* 0x0001e8000c101504 */
[----:B------:R0:W-:Y:S04]  /*62870*/  @P4 STG.E.U16 [R10.64], R0 ;  /* 0x000000000a004986 */ /* 0x0001e8000c101504 */
[----:B------:R0:W-:Y:S04]  /*62880*/  @P3 STG.E.U16 [R12.64], R19 ;  /* 0x000000130c003986 */ /* 0x0001e8000c101504 */
[----:B------:R0:W-:Y:S04]  /*62890*/  @P2 STG.E.U16 [R8.64], R2 ;  /* 0x0000000208002986 */ /* 0x0001e8000c101504 */
[----:B------:R0:W-:Y:S01]  /*628a0*/  @P1 STG.E.U16 [R4.64], R23 ;  /* 0x0000001704001986 */ /* 0x0001e2000c101504 */
[----:B------:R-:W-:Y:S05]  /*628b0*/  @!P0 EXIT ;  /* 0x000000000000894d */ /* 0x000fea0003800000 */
[----:B0-----:R-:W-:-:S05]  /*628c0*/  PRMT R8, R23, 0x7632, R8 ;  /* 0x0000763217087816 */ /* 0x001fca0000000008 */
[----:B------:R-:W-:Y:S01]  /*628d0*/  STG.E.U16 [R16.64], R8 ;  /* 0x0000000810007986 */ /* 0x000fe2000c101504 */
[----:B------:R-:W-:Y:S05]  /*628e0*/  EXIT ;  /* 0x000000000000794d */ /* 0x000fea0003800000 */
.L_x_3:
[----:B------:R-:W-:-:S00]  /*628f0*/  BRA `(.L_x_3) ;  /* 0xfffffff000007947 */ /* 0x000fc0000383ffff */
[----:B------:R-:W-:-:S00]  /*62900*/  NOP ;  /* 0x0000000000007918 */ /* 0x000fc00000000000 */
[----:B------:R-:W-:-:S00]  /*62910*/  NOP ;  /* 0x0000000000007918 */ /* 0x000fc00000000000 */
[----:B------:R-:W-:-:S00]  /*62920*/  NOP ;  /* 0x0000000000007918 */ /* 0x000fc00000000000 */
[----:B------:R-:W-:-:S00]  /*62930*/  NOP ;  /* 0x0000000000007918 */ /* 0x000fc00000000000 */
[----:B------:R-:W-:-:S00]  /*62940*/  NOP ;  /* 0x0000000000007918 */ /* 0x000fc00000000000 */
[----:B------:R-:W-:-:S00]  /*62950*/  NOP ;  /* 0x0000000000007918 */ /* 0x000fc00000000000 */
[----:B------:R-:W-:-:S00]  /*62960*/  NOP ;  /* 0x0000000000007918 */ /* 0x000fc00000000000 */
[----:B------:R-:W-:-:S00]  /*62970*/  NOP ;  /* 0x0000000000007918 */ /* 0x000fc00000000000 */
.L_x_4:


//--------------------- .nv.shared.matmul_kernel  --------------------------
	.section	.nv.shared.matmul_kernel,"aw",@nobits
	.sectionflags	@""
	.align	16
